	.target	sm_90a

	.elftype	@"ET_EXEC"


//--------------------- .note.nv.tkinfo           --------------------------
	.section	.note.nv.tkinfo,"",@"SHT_NOTE"
	.sectionflags	@"SHF_NOTE_NV_TKINFO"
	.tkinfo
        /*0018*/ 	.word	0x00000002
        /*0030*/ 	.string	""
        /*0030*/ 	.string	"ptxas"
        /*0030*/ 	.string	"Cuda compilation tools, release 13.0, V13.0.88"
        /*0030*/ 	.string	"Build cuda_13.0.r13.0/compiler.36424714_0"
        /*0030*/ 	.string	"-v  -suppress-debug-info  -lineinfo  -arch sm_90a "



//--------------------- .note.nv.cuinfo           --------------------------
	.section	.note.nv.cuinfo,"",@"SHT_NOTE"
	.sectionflags	@"SHF_NOTE_NV_CUINFO"
        /*0018*/ 	.short	0x0002
        /*001a*/ 	.short	0x005a
        /*001c*/ 	.short	0x0082
	.zero		2


//--------------------- .nv.info                  --------------------------
	.section	.nv.info,"",@"SHT_CUDA_INFO"
	.align	4


	//----- nvinfo : EIATTR_REGCOUNT
	.align		4
        /*0000*/ 	.byte	0x04, 0x2f
        /*0002*/ 	.short	(.L_1 - .L_0)
	.align		4
.L_0:
        /*0004*/ 	.word	index@(matmul_kernel)
        /*0008*/ 	.word	0x00000020


	//----- nvinfo : EIATTR_FRAME_SIZE
	.align		4
.L_1:
        /*000c*/ 	.byte	0x04, 0x11
        /*000e*/ 	.short	(.L_3 - .L_2)
	.align		4
.L_2:
        /*0010*/ 	.word	index@(matmul_kernel)
        /*0014*/ 	.word	0x00005d70


	//----- nvinfo : EIATTR_MIN_STACK_SIZE
	.align		4
.L_3:
        /*0018*/ 	.byte	0x04, 0x12
        /*001a*/ 	.short	(.L_5 - .L_4)
	.align		4
.L_4:
        /*001c*/ 	.word	index@(matmul_kernel)
        /*0020*/ 	.word	0x00005d70
.L_5:


//--------------------- .nv.compat                --------------------------
	.section	.nv.compat,"",@"SHT_CUDA_COMPAT_INFO"
	.align	4
        /*0000*/ 	.byte	0x02, 0x09, 0x01, 0x00, 0x02, 0x02, 0x01, 0x00, 0x02, 0x05, 0x05, 0x00, 0x03, 0x07, 0x01, 0x01
        /*0010*/ 	.byte	0x02, 0x03, 0x00, 0x00, 0x02, 0x06, 0x01, 0x00, 0x04, 0x0b, 0x08, 0x00, 0x00, 0x00, 0x00, 0x00
        /*0020*/ 	.byte	0x00, 0x00, 0x00, 0x00


//--------------------- .nv.info.matmul_kernel    --------------------------
	.section	.nv.info.matmul_kernel,"",@"SHT_CUDA_INFO"
	.sectionflags	@""
	.align	4


	//----- nvinfo : EIATTR_CUDA_API_VERSION
	.align		4
        /*0000*/ 	.byte	0x04, 0x37
        /*0002*/ 	.short	(.L_7 - .L_6)
.L_6:
        /*0004*/ 	.word	0x00000082


	//----- nvinfo : EIATTR_KPARAM_INFO
	.align		4
.L_7:
        /*0008*/ 	.byte	0x04, 0x17
        /*000a*/ 	.short	(.L_9 - .L_8)
.L_8:
        /*000c*/ 	.word	0x00000000
        /*0010*/ 	.short	0x000d
        /*0012*/ 	.short	0x0048
        /*0014*/ 	.byte	0x00, 0xf4, 0x21, 0x00


	//----- nvinfo : EIATTR_KPARAM_INFO
	.align		4
.L_9:
        /*0018*/ 	.byte	0x04, 0x17
        /*001a*/ 	.short	(.L_11 - .L_10)
.L_10:
        /*001c*/ 	.word	0x00000000
        /*0020*/ 	.short	0x000c
        /*0022*/ 	.short	0x0040
        /*0024*/ 	.byte	0x00, 0xf4, 0x21, 0x00


	//----- nvinfo : EIATTR_KPARAM_INFO
	.align		4
.L_11:
        /*0028*/ 	.byte	0x04, 0x17
        /*002a*/ 	.short	(.L_13 - .L_12)
.L_12:
        /*002c*/ 	.word	0x00000000
        /*0030*/ 	.short	0x000b
        /*0032*/ 	.short	0x0038
        /*0034*/ 	.byte	0x00, 0xf0, 0x11, 0x00


	//----- nvinfo : EIATTR_KPARAM_INFO
	.align		4
.L_13:
        /*0038*/ 	.byte	0x04, 0x17
        /*003a*/ 	.short	(.L_15 - .L_14)
.L_14:
        /*003c*/ 	.word	0x00000000
        /*0040*/ 	.short	0x000a
        /*0042*/ 	.short	0x0034
        /*0044*/ 	.byte	0x00, 0xf0, 0x11, 0x00


	//----- nvinfo : EIATTR_KPARAM_INFO
	.align		4
.L_15:
        /*0048*/ 	.byte	0x04, 0x17
        /*004a*/ 	.short	(.L_17 - .L_16)
.L_16:
        /*004c*/ 	.word	0x00000000
        /*0050*/ 	.short	0x0009
        /*0052*/ 	.short	0x0030
        /*0054*/ 	.byte	0x00, 0xf0, 0x11, 0x00


	//----- nvinfo : EIATTR_KPARAM_INFO
	.align		4
.L_17:
        /*0058*/ 	.byte	0x04, 0x17
        /*005a*/ 	.short	(.L_19 - .L_18)
.L_18:
        /*005c*/ 	.word	0x00000000
        /*0060*/ 	.short	0x0008
        /*0062*/ 	.short	0x002c
        /*0064*/ 	.byte	0x00, 0xf0, 0x11, 0x00


	//----- nvinfo : EIATTR_KPARAM_INFO
	.align		4
.L_19:
        /*0068*/ 	.byte	0x04, 0x17
        /*006a*/ 	.short	(.L_21 - .L_20)
.L_20:
        /*006c*/ 	.word	0x00000000
        /*0070*/ 	.short	0x0007
        /*0072*/ 	.short	0x0028
        /*0074*/ 	.byte	0x00, 0xf0, 0x11, 0x00


	//----- nvinfo : EIATTR_KPARAM_INFO
	.align		4
.L_21:
        /*0078*/ 	.byte	0x04, 0x17
        /*007a*/ 	.short	(.L_23 - .L_22)
.L_22:
        /*007c*/ 	.word	0x00000000
        /*0080*/ 	.short	0x0006
        /*0082*/ 	.short	0x0024
        /*0084*/ 	.byte	0x00, 0xf0, 0x11, 0x00


	//----- nvinfo : EIATTR_KPARAM_INFO
	.align		4
.L_23:
        /*0088*/ 	.byte	0x04, 0x17
        /*008a*/ 	.short	(.L_25 - .L_24)
.L_24:
        /*008c*/ 	.word	0x00000000
        /*0090*/ 	.short	0x0005
        /*0092*/ 	.short	0x0020
        /*0094*/ 	.byte	0x00, 0xf0, 0x11, 0x00


	//----- nvinfo : EIATTR_KPARAM_INFO
	.align		4
.L_25:
        /*0098*/ 	.byte	0x04, 0x17
        /*009a*/ 	.short	(.L_27 - .L_26)
.L_26:
        /*009c*/ 	.word	0x00000000
        /*00a0*/ 	.short	0x0004
        /*00a2*/ 	.short	0x001c
        /*00a4*/ 	.byte	0x00, 0xf0, 0x11, 0x00


	//----- nvinfo : EIATTR_KPARAM_INFO
	.align		4
.L_27:
        /*00a8*/ 	.byte	0x04, 0x17
        /*00aa*/ 	.short	(.L_29 - .L_28)
.L_28:
        /*00ac*/ 	.word	0x00000000
        /*00b0*/ 	.short	0x0003
        /*00b2*/ 	.short	0x0018
        /*00b4*/ 	.byte	0x00, 0xf0, 0x11, 0x00


	//----- nvinfo : EIATTR_KPARAM_INFO
	.align		4
.L_29:
        /*00b8*/ 	.byte	0x04, 0x17
        /*00ba*/ 	.short	(.L_31 - .L_30)
.L_30:
        /*00bc*/ 	.word	0x00000000
        /*00c0*/ 	.short	0x0002
        /*00c2*/ 	.short	0x0010
        /*00c4*/ 	.byte	0x00, 0xf4, 0x21, 0x00


	//----- nvinfo : EIATTR_KPARAM_INFO
	.align		4
.L_31:
        /*00c8*/ 	.byte	0x04, 0x17
        /*00ca*/ 	.short	(.L_33 - .L_32)
.L_32:
        /*00cc*/ 	.word	0x00000000
        /*00d0*/ 	.short	0x0001
        /*00d2*/ 	.short	0x0008
        /*00d4*/ 	.byte	0x00, 0xf4, 0x21, 0x00


	//----- nvinfo : EIATTR_KPARAM_INFO
	.align		4
.L_33:
        /*00d8*/ 	.byte	0x04, 0x17
        /*00da*/ 	.short	(.L_35 - .L_34)
.L_34:
        /*00dc*/ 	.word	0x00000000
        /*00e0*/ 	.short	0x0000
        /*00e2*/ 	.short	0x0000
        /*00e4*/ 	.byte	0x00, 0xf4, 0x21, 0x00


	//----- nvinfo : EIATTR_SPARSE_MMA_MASK
	.align		4
.L_35:
        /*00e8*/ 	.byte	0x03, 0x50
        /*00ea*/ 	.short	0x0000


	//----- nvinfo : EIATTR_MAXREG_COUNT
	.align		4
        /*00ec*/ 	.byte	0x03, 0x1b
        /*00ee*/ 	.short	0x00ff


	//----- nvinfo : EIATTR_NUM_BARRIERS
	.align		4
        /*00f0*/ 	.byte	0x02, 0x4c
        /*00f2*/ 	.byte	0x01
	.zero		1


	//----- nvinfo : EIATTR_ANNOTATIONS
	.align		4
        /*00f4*/ 	.byte	0x04, 0x55
        /*00f6*/ 	.short	(.L_37 - .L_36)


	//   ....[0]....
.L_36:
        /*00f8*/ 	.word	0x00000001
        /*00fc*/ 	.byte	0x40, 0x06, 0x00, 0x00, 0x01, 0x00, 0x00, 0x00, 0x70, 0x06, 0x00, 0x00, 0x01, 0x00, 0x00, 0x00
        /* <DEDUP_REMOVED lines=1188> */
        /*4b4c*/ 	.byte	0x70, 0x5c, 0x02, 0x00


	//----- nvinfo : EIATTR_MERCURY_ISA_VERSION
	.align		4
.L_37:
        /*4b50*/ 	.byte	0x03, 0x5f
        /*4b52*/ 	.short	0x0101


	//----- nvinfo : EIATTR_EXIT_INSTR_OFFSETS
	.align		4
        /*4b54*/ 	.byte	0x04, 0x1c
        /*4b56*/ 	.short	(.L_39 - .L_38)


	//   ....[0]....
.L_38:
        /*4b58*/ 	.word	0x000c3bd0


	//   ....[1]....
        /*4b5c*/ 	.word	0x000c3c00


	//----- nvinfo : EIATTR_REQNTID
	.align		4
.L_39:
        /*4b60*/ 	.byte	0x04, 0x10
        /*4b62*/ 	.short	(.L_41 - .L_40)
.L_40:
        /*4b64*/ 	.word	0x00000040
        /*4b68*/ 	.word	0x00000001
        /*4b6c*/ 	.word	0x00000001


	//----- nvinfo : EIATTR_CBANK_PARAM_SIZE
	.align		4
.L_41:
        /*4b70*/ 	.byte	0x03, 0x19
        /*4b72*/ 	.short	0x0050


	//----- nvinfo : EIATTR_PARAM_CBANK
	.align		4
        /*4b74*/ 	.byte	0x04, 0x0a
        /*4b76*/ 	.short	(.L_43 - .L_42)
	.align		4
.L_42:
        /*4b78*/ 	.word	index@(.nv.constant0.matmul_kernel)
        /*4b7c*/ 	.short	0x0210
        /*4b7e*/ 	.short	0x0050


	//----- nvinfo : EIATTR_SW_WAR
	.align		4
.L_43:
        /*4b80*/ 	.byte	0x04, 0x36
        /*4b82*/ 	.short	(.L_45 - .L_44)
.L_44:
        /*4b84*/ 	.word	0x00000008
.L_45:


//--------------------- .nv.callgraph             --------------------------
	.section	.nv.callgraph,"",@"SHT_CUDA_CALLGRAPH"
	.align	4
	.sectionentsize	8
	.align		4
        /*0000*/ 	.word	0x00000000
	.align		4
        /*0004*/ 	.word	0xffffffff
	.align		4
        /*0008*/ 	.word	0x00000000
	.align		4
        /*000c*/ 	.word	0xfffffffe
	.align		4
        /*0010*/ 	.word	0x00000000
	.align		4
        /*0014*/ 	.word	0xfffffffd
	.align		4
        /*0018*/ 	.word	0x00000000
	.align		4
        /*001c*/ 	.word	0xfffffffc


//--------------------- .text.matmul_kernel       --------------------------
	.section	.text.matmul_kernel,"ax",@progbits
	.align	128
        .global         matmul_kernel
        .type           matmul_kernel,@function
        .size           matmul_kernel,(.L_x_4 - matmul_kernel)
        .other          matmul_kernel,@"STO_CUDA_ENTRY STV_DEFAULT"
matmul_kernel:
.text.matmul_kernel:
[----:B------:R-:W0:Y:S08]  /*0000*/  LDC R1, c[0x0][0x28] ;  /* 0x00000a00ff017b82 */ /* 0x000e300000000800 */
[----:B------:R-:W1:Y:S01]  /*0010*/  LDC.64 R10, c[0x0][0x228] ;  /* 0x00008a00ff0a7b82 */ /* 0x000e620000000a00 */
[----:B------:R-:W2:Y:S01]  /*0020*/  S2R R14, SR_TID.X ;  /* 0x00000000000e7919 */ /* 0x000ea20000002100 */
[----:B0-----:R-:W-:Y:S01]  /*0030*/  VIADD R1, R1, 0xffffa290 ;  /* 0xffffa29001017836 */ /* 0x001fe20000000000 */
[----:B------:R-:W-:Y:S01]  /*0040*/  UMOV UR4, 0x400 ;  /* 0x0000040000047882 */ /* 0x000fe20000000000 */
[----:B------:R-:W-:-:S04]  /*0050*/  ULDC.64 UR8, c[0x0][0x208] ;  /* 0x0000820000087ab9 */ /* 0x000fc80000000a00 */
[----:B------:R-:W0:Y:S01]  /*0060*/  S2UR UR5, SR_CgaCtaId ;  /* 0x00000000000579c3 */ /* 0x000e220000008800 */
[----:B-1----:R-:W-:-:S05]  /*0070*/  VIADD R0, R11, 0x1ff ;  /* 0x000001ff0b007836 */ /* 0x002fca0000000000 */
[----:B------:R-:W-:Y:S01]  /*0080*/  SHF.R.S32.HI R3, RZ, 0x1f, R0 ;  /* 0x0000001fff037819 */ /* 0x000fe20000011400 */
[----:B0-----:R-:W-:-:S03]  /*0090*/  ULEA UR5, UR5, UR4, 0x18 ;  /* 0x0000000405057291 */ /* 0x001fc6000f8ec03f */
[----:B------:R-:W-:Y:S02]  /*00a0*/  LEA.HI R3, R3, R0, RZ, 0x9 ;  /* 0x0000000003037211 */ /* 0x000fe400078f48ff */
[----:B--2---:R-:W-:Y:S02]  /*00b0*/  SHF.R.U32.HI R23, RZ, 0x5, R14 ;  /* 0x00000005ff177819 */ /* 0x004fe4000001160e */
[----:B------:R-:W-:Y:S02]  /*00c0*/  SHF.R.S32.HI R0, RZ, 0x9, R3 ;  /* 0x00000009ff007819 */ /* 0x000fe40000011403 */
[----:B------:R-:W0:Y:S01]  /*00d0*/  S2R R3, SR_CTAID.X ;  /* 0x0000000000037919 */ /* 0x000e220000002500 */
[----:B------:R-:W-:Y:S02]  /*00e0*/  SGXT.U32 R23, R23, 0x1 ;  /* 0x000000011717781a */ /* 0x000fe40000000000 */
[----:B------:R-:W-:-:S05]  /*00f0*/  IMAD.SHL.U32 R0, R0, 0x8, RZ ;  /* 0x0000000800007824 */ /* 0x000fca00078e00ff */
[-C--:B------:R-:W-:Y:S02]  /*0100*/  IABS R7, R0.reuse ;  /* 0x0000000000077213 */ /* 0x080fe40000000000 */
[----:B------:R-:W-:Y:S02]  /*0110*/  IABS R12, R0 ;  /* 0x00000000000c7213 */ /* 0x000fe40000000000 */
[----:B------:R-:W1:Y:S08]  /*0120*/  I2F.RP R2, R7 ;  /* 0x0000000700027306 */ /* 0x000e700000209400 */
[----:B-1----:R-:W1:Y:S01]  /*0130*/  MUFU.RCP R2, R2 ;  /* 0x0000000200027308 */ /* 0x002e620000001000 */
[----:B0-----:R-:W-:Y:S01]  /*0140*/  IABS R8, R3 ;  /* 0x0000000300087213 */ /* 0x001fe20000000000 */
[----:B-1----:R-:W-:-:S02]  /*0150*/  VIADD R4, R2, 0xffffffe ;  /* 0x0ffffffe02047836 */ /* 0x002fc40000000000 */
[----:B------:R-:W-:-:S04]  /*0160*/  IMAD.MOV R2, RZ, RZ, -R12 ;  /* 0x000000ffff027224 */ /* 0x000fc800078e0a0c */
[----:B------:R0:W1:Y:S02]  /*0170*/  F2I.FTZ.U32.TRUNC.NTZ R5, R4 ;  /* 0x0000000400057305 */ /* 0x000064000021f000 */
[----:B0-----:R-:W-:Y:S02]  /*0180*/  IMAD.MOV.U32 R4, RZ, RZ, RZ ;  /* 0x000000ffff047224 */ /* 0x001fe400078e00ff */
[----:B-1----:R-:W-:-:S04]  /*0190*/  IMAD.MOV R6, RZ, RZ, -R5 ;  /* 0x000000ffff067224 */ /* 0x002fc800078e0a05 */
[----:B------:R-:W-:Y:S02]  /*01a0*/  IMAD R9, R6, R7, RZ ;  /* 0x0000000706097224 */ /* 0x000fe400078e02ff */
[----:B------:R-:W-:Y:S02]  /*01b0*/  IMAD.MOV.U32 R6, RZ, RZ, R8 ;  /* 0x000000ffff067224 */ /* 0x000fe400078e0008 */
[----:B------:R-:W-:-:S06]  /*01c0*/  IMAD.HI.U32 R5, R5, R9, R4 ;  /* 0x0000000905057227 */ /* 0x000fcc00078e0004 */
[----:B------:R-:W-:-:S04]  /*01d0*/  IMAD.HI.U32 R5, R5, R6, RZ ;  /* 0x0000000605057227 */ /* 0x000fc800078e00ff */
[----:B------:R-:W-:-:S05]  /*01e0*/  IMAD R2, R5, R2, R6 ;  /* 0x0000000205027224 */ /* 0x000fca00078e0206 */
[----:B------:R-:W-:-:S13]  /*01f0*/  ISETP.GT.U32.AND P1, PT, R7, R2, PT ;  /* 0x000000020700720c */ /* 0x000fda0003f24070 */
[----:B------:R-:W-:Y:S02]  /*0200*/  @!P1 IMAD.IADD R2, R2, 0x1, -R7 ;  /* 0x0000000102029824 */ /* 0x000fe400078e0a07 */
[----:B------:R-:W-:Y:S01]  /*0210*/  @!P1 VIADD R5, R5, 0x1 ;  /* 0x0000000105059836 */ /* 0x000fe20000000000 */
[----:B------:R-:W-:Y:S02]  /*0220*/  ISETP.NE.AND P1, PT, R0, RZ, PT ;  /* 0x000000ff0000720c */ /* 0x000fe40003f25270 */
[----:B------:R-:W-:Y:S02]  /*0230*/  ISETP.GE.U32.AND P0, PT, R2, R7, PT ;  /* 0x000000070200720c */ /* 0x000fe40003f06070 */
[----:B------:R-:W-:-:S04]  /*0240*/  LOP3.LUT R2, R3, R0, RZ, 0x3c, !PT ;  /* 0x0000000003027212 */ /* 0x000fc800078e3cff */
[----:B------:R-:W-:Y:S01]  /*0250*/  ISETP.GE.AND P2, PT, R2, RZ, PT ;  /* 0x000000ff0200720c */ /* 0x000fe20003f46270 */
[----:B------:R-:W-:-:S06]  /*0260*/  VIADD R2, R10, 0x1f ;  /* 0x0000001f0a027836 */ /* 0x000fcc0000000000 */
[----:B------:R-:W-:-:S04]  /*0270*/  @P0 VIADD R5, R5, 0x1 ;  /* 0x0000000105050836 */ /* 0x000fc80000000000 */
[----:B------:R-:W-:Y:S01]  /*0280*/  IMAD.MOV.U32 R4, RZ, RZ, R5 ;  /* 0x000000ffff047224 */ /* 0x000fe200078e0005 */
[----:B------:R-:W-:-:S03]  /*0290*/  SHF.R.S32.HI R5, RZ, 0x1f, R2 ;  /* 0x0000001fff057819 */ /* 0x000fc60000011402 */
[----:B------:R-:W-:Y:S01]  /*02a0*/  @!P2 IMAD.MOV R4, RZ, RZ, -R4 ;  /* 0x000000ffff04a224 */ /* 0x000fe200078e0a04 */
[----:B------:R-:W-:Y:S02]  /*02b0*/  @!P1 LOP3.LUT R4, RZ, R0, RZ, 0x33, !PT ;  /* 0x00000000ff049212 */ /* 0x000fe400078e33ff */
[----:B------:R-:W-:-:S03]  /*02c0*/  LEA.HI R5, R5, R2, RZ, 0x5 ;  /* 0x0000000205057211 */ /* 0x000fc600078f28ff */
[----:B------:R-:W-:Y:S02]  /*02d0*/  IMAD.SHL.U32 R2, R4, 0x8, RZ ;  /* 0x0000000804027824 */ /* 0x000fe400078e00ff */
[----:B------:R-:W-:-:S03]  /*02e0*/  IMAD.MOV R4, RZ, RZ, -R4 ;  /* 0x000000ffff047224 */ /* 0x000fc600078e0a04 */
[----:B------:R-:W-:Y:S01]  /*02f0*/  LEA.HI.SX32 R5, R5, -R2, 0x1b ;  /* 0x8000000205057211 */ /* 0x000fe200078fdaff */
[----:B------:R-:W-:Y:S02]  /*0300*/  IMAD R13, R0, R4, R3 ;  /* 0x00000004000d7224 */ /* 0x000fe400078e0203 */
[----:B------:R-:W-:Y:S01]  /*0310*/  IMAD.MOV.U32 R4, RZ, RZ, RZ ;  /* 0x000000ffff047224 */ /* 0x000fe200078e00ff */
[----:B------:R-:W-:-:S04]  /*0320*/  VIMNMX R6, R5, 0x8, PT ;  /* 0x0000000805067848 */ /* 0x000fc80003fe0100 */
[-C--:B------:R-:W-:Y:S02]  /*0330*/  IABS R8, R6.reuse ;  /* 0x0000000600087213 */ /* 0x080fe40000000000 */
[----:B------:R-:W-:Y:S02]  /*0340*/  IABS R0, R6 ;  /* 0x0000000600007213 */ /* 0x000fe40000000000 */
[----:B------:R-:W0:Y:S08]  /*0350*/  I2F.RP R7, R8 ;  /* 0x0000000800077306 */ /* 0x000e300000209400 */
[----:B0-----:R-:W0:Y:S02]  /*0360*/  MUFU.RCP R7, R7 ;  /* 0x0000000700077308 */ /* 0x001e240000001000 */
[----:B0-----:R-:W-:-:S06]  /*0370*/  VIADD R5, R7, 0xffffffe ;  /* 0x0ffffffe07057836 */ /* 0x001fcc0000000000 */
[----:B------:R-:W0:Y:S02]  /*0380*/  F2I.FTZ.U32.TRUNC.NTZ R5, R5 ;  /* 0x0000000500057305 */ /* 0x000e24000021f000 */
[----:B0-----:R-:W-:-:S04]  /*0390*/  IMAD.MOV R9, RZ, RZ, -R5 ;  /* 0x000000ffff097224 */ /* 0x001fc800078e0a05 */
[----:B------:R-:W-:Y:S01]  /*03a0*/  IMAD.MOV.U32 R3, RZ, RZ, R9 ;  /* 0x000000ffff037224 */ /* 0x000fe200078e0009 */
[----:B------:R-:W-:-:S03]  /*03b0*/  IABS R9, R13 ;  /* 0x0000000d00097213 */ /* 0x000fc60000000000 */
[----:B------:R-:W-:-:S04]  /*03c0*/  IMAD R3, R3, R8, RZ ;  /* 0x0000000803037224 */ /* 0x000fc800078e02ff */
[----:B------:R-:W-:-:S04]  /*03d0*/  IMAD.HI.U32 R4, R5, R3, R4 ;  /* 0x0000000305047227 */ /* 0x000fc800078e0004 */
[----:B------:R-:W-:Y:S02]  /*03e0*/  IMAD.MOV R3, RZ, RZ, -R0 ;  /* 0x000000ffff037224 */ /* 0x000fe400078e0a00 */
[----:B------:R-:W-:Y:S02]  /*03f0*/  IMAD.HI.U32 R0, R4, R9, RZ ;  /* 0x0000000904007227 */ /* 0x000fe400078e00ff */
[----:B------:R-:W0:Y:S02]  /*0400*/  LDC R4, c[0x0][0x230] ;  /* 0x00008c00ff047b82 */ /* 0x000e240000000800 */
[----:B------:R-:W-:-:S05]  /*0410*/  IMAD R3, R0, R3, R9 ;  /* 0x0000000300037224 */ /* 0x000fca00078e0209 */
[----:B------:R-:W-:-:S13]  /*0420*/  ISETP.GT.U32.AND P1, PT, R8, R3, PT ;  /* 0x000000030800720c */ /* 0x000fda0003f24070 */
[----:B------:R-:W-:Y:S02]  /*0430*/  @!P1 IMAD.IADD R3, R3, 0x1, -R8 ;  /* 0x0000000103039824 */ /* 0x000fe400078e0a08 */
[----:B------:R-:W-:Y:S01]  /*0440*/  @!P1 VIADD R0, R0, 0x1 ;  /* 0x0000000100009836 */ /* 0x000fe20000000000 */
[----:B------:R-:W-:Y:S01]  /*0450*/  ISETP.NE.AND P1, PT, R6, RZ, PT ;  /* 0x000000ff0600720c */ /* 0x000fe20003f25270 */
[----:B0-----:R-:W-:Y:S01]  /*0460*/  VIADD R15, R4, 0x7f ;  /* 0x0000007f040f7836 */ /* 0x001fe20000000000 */
[----:B------:R-:W-:Y:S02]  /*0470*/  ISETP.GE.U32.AND P0, PT, R3, R8, PT ;  /* 0x000000080300720c */ /* 0x000fe40003f06070 */
[----:B------:R-:W-:Y:S02]  /*0480*/  LOP3.LUT R3, R13, R6, RZ, 0x3c, !PT ;  /* 0x000000060d037212 */ /* 0x000fe400078e3cff */
[----:B------:R-:W-:Y:S02]  /*0490*/  LOP3.LUT R4, R23, 0x2, RZ, 0xfc, !PT ;  /* 0x0000000217047812 */ /* 0x000fe400078efcff */
[----:B------:R-:W-:-:S02]  /*04a0*/  ISETP.GE.AND P2, PT, R3, RZ, PT ;  /* 0x000000ff0300720c */ /* 0x000fc40003f46270 */
[C---:B------:R-:W-:Y:S02]  /*04b0*/  LOP3.LUT R4, R23.reuse, 0x8, RZ, 0xfc, !PT ;  /* 0x0000000817047812 */ /* 0x040fe400078efcff */
[C---:B------:R-:W-:Y:S02]  /*04c0*/  LOP3.LUT R4, R23.reuse, 0xe, RZ, 0xfc, !PT ;  /* 0x0000000e17047812 */ /* 0x040fe400078efcff */
[C---:B------:R-:W-:Y:S01]  /*04d0*/  LOP3.LUT R4, R23.reuse, 0x14, RZ, 0xfc, !PT ;  /* 0x0000001417047812 */ /* 0x040fe200078efcff */
[----:B------:R-:W-:Y:S01]  /*04e0*/  @P0 VIADD R0, R0, 0x1 ;  /* 0x0000000100000836 */ /* 0x000fe20000000000 */
[----:B------:R-:W-:Y:S02]  /*04f0*/  LOP3.LUT R4, R23, 0x1a, RZ, 0xfc, !PT ;  /* 0x0000001a17047812 */ /* 0x000fe400078efcff */
[----:B------:R-:W-:Y:S02]  /*0500*/  ISETP.GT.AND P0, PT, R15, 0x7f, PT ;  /* 0x0000007f0f00780c */ /* 0x000fe40003f04270 */
[----:B------:R-:W-:Y:S01]  /*0510*/  LOP3.LUT R4, R23, 0x20, RZ, 0xfc, !PT ;  /* 0x0000002017047812 */ /* 0x000fe200078efcff */
[----:B------:R-:W-:Y:S01]  /*0520*/  @!P2 IMAD.MOV R0, RZ, RZ, -R0 ;  /* 0x000000ffff00a224 */ /* 0x000fe200078e0a00 */
[----:B------:R-:W-:-:S02]  /*0530*/  @!P1 LOP3.LUT R0, RZ, R6, RZ, 0x33, !PT ;  /* 0x00000006ff009212 */ /* 0x000fc400078e33ff */
[C---:B------:R-:W-:Y:S02]  /*0540*/  LOP3.LUT R4, R23.reuse, 0x26, RZ, 0xfc, !PT ;  /* 0x0000002617047812 */ /* 0x040fe400078efcff */
[C---:B------:R-:W-:Y:S01]  /*0550*/  LOP3.LUT R4, R23.reuse, 0x2c, RZ, 0xfc, !PT ;  /* 0x0000002c17047812 */ /* 0x040fe200078efcff */
[----:B------:R-:W-:Y:S01]  /*0560*/  IMAD.MOV R3, RZ, RZ, -R0 ;  /* 0x000000ffff037224 */ /* 0x000fe200078e0a00 */
[C---:B------:R-:W-:Y:S01]  /*0570*/  LOP3.LUT R4, R23.reuse, 0x32, RZ, 0xfc, !PT ;  /* 0x0000003217047812 */ /* 0x040fe200078efcff */
[----:B------:R-:W-:Y:S01]  /*0580*/  IMAD.SHL.U32 R28, R0, 0x200, RZ ;  /* 0x00000200001c7824 */ /* 0x000fe200078e00ff */
[C---:B------:R-:W-:Y:S01]  /*0590*/  LOP3.LUT R4, R23.reuse, 0x38, RZ, 0xfc, !PT ;  /* 0x0000003817047812 */ /* 0x040fe200078efcff */
[----:B------:R-:W-:Y:S01]  /*05a0*/  IMAD R3, R6, R3, R13 ;  /* 0x0000000306037224 */ /* 0x000fe200078e020d */
[C---:B------:R-:W-:Y:S02]  /*05b0*/  LOP3.LUT R4, R23.reuse, 0x3e, RZ, 0xfc, !PT ;  /* 0x0000003e17047812 */ /* 0x040fe400078efcff */
[----:B------:R-:W-:Y:S01]  /*05c0*/  LOP3.LUT R4, R23, 0x44, RZ, 0xfc, !PT ;  /* 0x0000004417047812 */ /* 0x000fe200078efcff */
[----:B------:R-:W-:Y:S01]  /*05d0*/  IMAD.IADD R3, R2, 0x1, R3 ;  /* 0x0000000102037824 */ /* 0x000fe200078e0203 */
[----:B------:R-:W-:-:S02]  /*05e0*/  LOP3.LUT R2, R14, 0x1f, RZ, 0xc0, !PT ;  /* 0x0000001f0e027812 */ /* 0x000fc400078ec0ff */
[C---:B------:R-:W-:Y:S02]  /*05f0*/  LOP3.LUT R4, R23.reuse, 0x4a, RZ, 0xfc, !PT ;  /* 0x0000004a17047812 */ /* 0x040fe400078efcff */
[----:B------:R-:W-:Y:S01]  /*0600*/  LOP3.LUT R4, R23, 0x50, RZ, 0xfc, !PT ;  /* 0x0000005017047812 */ /* 0x000fe200078efcff */
[----:B------:R-:W-:Y:S01]  /*0610*/  IMAD R29, R3, 0x20, R2 ;  /* 0x00000020031d7824 */ /* 0x000fe200078e0202 */
[C---:B------:R-:W-:Y:S02]  /*0620*/  LOP3.LUT R3, R23.reuse, 0x4, RZ, 0xfc, !PT ;  /* 0x0000000417037812 */ /* 0x040fe400078efcff */
[C---:B------:R-:W-:Y:S02]  /*0630*/  LOP3.LUT R2, R23.reuse, 0x6, RZ, 0xfc, !PT ;  /* 0x0000000617027812 */ /* 0x040fe400078efcff */
[----:B------:R0:W-:Y:S01]  /*0640*/  STL [R1+0x34b4], R29 ;  /* 0x0034b41d01007387 */ /* 0x0001e20000100800 */
[C---:B------:R-:W-:Y:S02]  /*0650*/  LOP3.LUT R3, R23.reuse, 0xa, RZ, 0xfc, !PT ;  /* 0x0000000a17037812 */ /* 0x040fe400078efcff */
[C---:B------:R-:W-:Y:S01]  /*0660*/  LOP3.LUT R2, R23.reuse, 0xc, RZ, 0xfc, !PT ;  /* 0x0000000c17027812 */ /* 0x040fe200078efcff */
[----:B------:R0:W-:Y:S01]  /*0670*/  STL [R1+0x630], R28 ;  /* 0x0006301c01007387 */ /* 0x0001e20000100800 */
[----:B------:R-:W-:-:S02]  /*0680*/  LOP3.LUT R3, R23, 0x10, RZ, 0xfc, !PT ;  /* 0x0000001017037812 */ /* 0x000fc400078efcff */
[C---:B------:R-:W-:Y:S02]  /*0690*/  LOP3.LUT R2, R23.reuse, 0x12, RZ, 0xfc, !PT ;  /* 0x0000001217027812 */ /* 0x040fe400078efcff */
[C---:B------:R-:W-:Y:S02]  /*06a0*/  LOP3.LUT R3, R23.reuse, 0x16, RZ, 0xfc, !PT ;  /* 0x0000001617037812 */ /* 0x040fe400078efcff */
[C---:B------:R-:W-:Y:S02]  /*06b0*/  LOP3.LUT R2, R23.reuse, 0x18, RZ, 0xfc, !PT ;  /* 0x0000001817027812 */ /* 0x040fe400078efcff */
[C---:B------:R-:W-:Y:S02]  /*06c0*/  LOP3.LUT R3, R23.reuse, 0x1c, RZ, 0xfc, !PT ;  /* 0x0000001c17037812 */ /* 0x040fe400078efcff */
[C---:B------:R-:W-:Y:S02]  /*06d0*/  LOP3.LUT R2, R23.reuse, 0x1e, RZ, 0xfc, !PT ;  /* 0x0000001e17027812 */ /* 0x040fe400078efcff */
        /* <DEDUP_REMOVED lines=38> */
[----:B------:R-:W-:Y:S01]  /*0940*/  LOP3.LUT R2, R23, 0x7e, RZ, 0xfc, !PT ;  /* 0x0000007e17027812 */ /* 0x000fe200078efcff */
[----:B0-----:R-:W-:Y:S06]  /*0950*/  @P0 BRA `(.L_x_0) ;  /* 0x0000000400dc0947 */ /* 0x001fec0003800000 */
[----:B------:R-:W-:Y:S01]  /*0960*/  IMAD.SHL.U32 R0, R14, 0x8, RZ ;  /* 0x000000080e007824 */ /* 0x000fe200078e00ff */
[----:B------:R-:W-:Y:S02]  /*0970*/  CS2R R24, SRZ ;  /* 0x0000000000187805 */ /* 0x000fe4000001ff00 */
[----:B------:R-:W-:Y:S02]  /*0980*/  CS2R R26, SRZ ;  /* 0x00000000001a7805 */ /* 0x000fe4000001ff00 */
[----:B------:R-:W-:Y:S02]  /*0990*/  CS2R R20, SRZ ;  /* 0x0000000000147805 */ /* 0x000fe4000001ff00 */
[----:B------:R-:W-:Y:S01]  /*09a0*/  CS2R R22, SRZ ;  /* 0x0000000000167805 */ /* 0x000fe2000001ff00 */
[----:B------:R0:W-:Y:S01]  /*09b0*/  STL [R1+0x34b8], R0 ;  /* 0x0034b80001007387 */ /* 0x0001e20000100800 */
[----:B------:R-:W-:Y:S02]  /*09c0*/  CS2R R16, SRZ ;  /* 0x0000000000107805 */ /* 0x000fe4000001ff00 */
[----:B------:R-:W-:-:S02]  /*09d0*/  CS2R R18, SRZ ;  /* 0x0000000000127805 */ /* 0x000fc4000001ff00 */
[----:B------:R-:W-:Y:S01]  /*09e0*/  CS2R R12, SRZ ;  /* 0x00000000000c7805 */ /* 0x000fe2000001ff00 */
[----:B------:R0:W-:Y:S01]  /*09f0*/  STL [R1], RZ ;  /* 0x000000ff01007387 */ /* 0x0001e20000100800 */
[----:B------:R-:W-:Y:S02]  /*0a00*/  CS2R R14, SRZ ;  /* 0x00000000000e7805 */ /* 0x000fe4000001ff00 */
[----:B------:R-:W-:Y:S02]  /*0a10*/  CS2R R8, SRZ ;  /* 0x0000000000087805 */ /* 0x000fe4000001ff00 */
[----:B------:R-:W-:Y:S01]  /*0a20*/  CS2R R10, SRZ ;  /* 0x00000000000a7805 */ /* 0x000fe2000001ff00 */
[----:B------:R0:W-:Y:S01]  /*0a30*/  STL [R1+0x4], RZ ;  /* 0x000004ff01007387 */ /* 0x0001e20000100800 */
[----:B------:R-:W-:Y:S02]  /*0a40*/  CS2R R4, SRZ ;  /* 0x0000000000047805 */ /* 0x000fe4000001ff00 */
[----:B------:R-:W-:Y:S01]  /*0a50*/  CS2R R6, SRZ ;  /* 0x0000000000067805 */ /* 0x000fe2000001ff00 */
[----:B------:R0:W-:Y:S04]  /*0a60*/  STL [R1+0x8], RZ ;  /* 0x000008ff01007387 */ /* 0x0001e80000100800 */
        /* <DEDUP_REMOVED lines=100> */
[----:B------:R0:W-:Y:S01]  /*10b0*/  STL [R1+0x19c], RZ ;  /* 0x00019cff01007387 */ /* 0x0001e20000100800 */
[----:B------:R-:W-:Y:S05]  /*10c0*/  BRA `(.L_x_1) ;  /* 0x00000b74007c7947 */ /* 0x000fea0003800000 */
.L_x_0:
[----:B------:R-:W-:Y:S01]  /*10d0*/  IABS R6, R10 ;  /* 0x0000000a00067213 */ /* 0x000fe20000000000 */
[----:B------:R-:W-:Y:S01]  /*10e0*/  IMAD.MOV.U32 R2, RZ, RZ, RZ ;  /* 0x000000ffff027224 */ /* 0x000fe200078e00ff */
[----:B------:R-:W-:Y:S01]  /*10f0*/  IABS R12, R11 ;  /* 0x0000000b000c7213 */ /* 0x000fe20000000000 */
[C---:B------:R-:W-:Y:S01]  /*1100*/  VIADD R7, R28.reuse, 0x1ff ;  /* 0x000001ff1c077836 */ /* 0x040fe20000000000 */
[----:B------:R-:W0:Y:S01]  /*1110*/  I2F.RP R0, R6 ;  /* 0x0000000600007306 */ /* 0x000e220000209400 */
[----:B------:R-:W-:Y:S01]  /*1120*/  IABS R4, R29 ;  /* 0x0000001d00047213 */ /* 0x000fe20000000000 */
[----:B------:R-:W-:Y:S01]  /*1130*/  VIADD R13, R28, 0x1fd ;  /* 0x000001fd1c0d7836 */ /* 0x000fe20000000000 */
[----:B------:R-:W-:Y:S01]  /*1140*/  ISETP.GE.AND P3, PT, R29, RZ, PT ;  /* 0x000000ff1d00720c */ /* 0x000fe20003f66270 */
[----:B------:R-:W-:Y:S01]  /*1150*/  STL [R1+0x38b4], R11 ;  /* 0x0038b40b01007387 */ /* 0x000fe20000100800 */
[----:B------:R-:W-:Y:S01]  /*1160*/  IABS R8, R7 ;  /* 0x0000000700087213 */ /* 0x000fe20000000000 */
[----:B------:R-:W-:Y:S01]  /*1170*/  ULDC UR6, c[0x0][0x238] ;  /* 0x00008e0000067ab9 */ /* 0x000fe20000000800 */
[----:B------:R-:W-:Y:S01]  /*1180*/  ISETP.GE.AND P5, PT, R7, RZ, PT ;  /* 0x000000ff0700720c */ /* 0x000fe20003fa6270 */
[----:B------:R-:W1:Y:S01]  /*1190*/  I2F.RP R5, R12 ;  /* 0x0000000c00057306 */ /* 0x000e620000209400 */
[----:B------:R-:W-:Y:S01]  /*11a0*/  IABS R9, R13 ;  /* 0x0000000d00097213 */ /* 0x000fe20000000000 */
[----:B------:R-:W-:Y:S01]  /*11b0*/  ULDC.64 UR12, c[0x0][0x218] ;  /* 0x00008600000c7ab9 */ /* 0x000fe20000000a00 */
[----:B------:R-:W-:Y:S01]  /*11c0*/  ISETP.NE.AND P1, PT, R10, RZ, PT ;  /* 0x000000ff0a00720c */ /* 0x000fe20003f25270 */
[----:B------:R-:W-:Y:S01]  /*11d0*/  ULDC UR4, c[0x0][0x234] ;  /* 0x00008d0000047ab9 */ /* 0x000fe20000000800 */
[----:B------:R-:W-:-:S03]  /*11e0*/  ULDC.64 UR10, c[0x0][0x210] ;  /* 0x00008400000a7ab9 */ /* 0x000fc60000000a00 */
[----:B0-----:R-:W0:Y:S08]  /*11f0*/  MUFU.RCP R0, R0 ;  /* 0x0000000000007308 */ /* 0x001e300000001000 */
[----:B-1----:R-:W1:Y:S01]  /*1200*/  MUFU.RCP R5, R5 ;  /* 0x0000000500057308 */ /* 0x002e620000001000 */
[----:B0-----:R-:W-:-:S07]  /*1210*/  VIADD R0, R0, 0xffffffe ;  /* 0x0ffffffe00007836 */ /* 0x001fce0000000000 */
[----:B------:R-:W0:Y:S01]  /*1220*/  F2I.FTZ.U32.TRUNC.NTZ R3, R0 ;  /* 0x0000000000037305 */ /* 0x000e22000021f000 */
[----:B-1----:R-:W-:-:S07]  /*1230*/  VIADD R5, R5, 0xffffffe ;  /* 0x0ffffffe05057836 */ /* 0x002fce0000000000 */
[----:B------:R-:W1:Y:S01]  /*1240*/  F2I.FTZ.U32.TRUNC.NTZ R5, R5 ;  /* 0x0000000500057305 */ /* 0x000e62000021f000 */
[----:B0-----:R-:W-:-:S04]  /*1250*/  IMAD.MOV R0, RZ, RZ, -R3 ;  /* 0x000000ffff007224 */ /* 0x001fc800078e0a03 */
[----:B------:R-:W-:-:S04]  /*1260*/  IMAD R0, R0, R6, RZ ;  /* 0x0000000600007224 */ /* 0x000fc800078e02ff */
[----:B------:R-:W-:-:S04]  /*1270*/  IMAD.HI.U32 R0, R3, R0, R2 ;  /* 0x0000000003007227 */ /* 0x000fc800078e0002 */
[----:B------:R-:W-:Y:S02]  /*1280*/  VIADD R3, R28, 0x1fe ;  /* 0x000001fe1c037836 */ /* 0x000fe40000000000 */
[----:B------:R-:W-:-:S03]  /*1290*/  IMAD.HI.U32 R0, R0, R4, RZ ;  /* 0x0000000400007227 */ /* 0x000fc600078e00ff */
[----:B------:R-:W-:Y:S01]  /*12a0*/  IABS R14, R3 ;  /* 0x00000003000e7213 */ /* 0x000fe20000000000 */
[----:B------:R-:W-:Y:S01]  /*12b0*/  IMAD.MOV R2, RZ, RZ, -R0 ;  /* 0x000000ffff027224 */ /* 0x000fe200078e0a00 */
[----:B------:R-:W-:Y:S01]  /*12c0*/  ISETP.GE.AND P2, PT, R3, RZ, PT ;  /* 0x000000ff0300720c */ /* 0x000fe20003f46270 */
[----:B-1----:R-:W-:Y:S02]  /*12d0*/  IMAD.MOV R0, RZ, RZ, -R5 ;  /* 0x000000ffff007224 */ /* 0x002fe400078e0a05 */
[----:B------:R-:W-:Y:S02]  /*12e0*/  IMAD R2, R6, R2, R4 ;  /* 0x0000000206027224 */ /* 0x000fe400078e0204 */
[----:B------:R-:W-:Y:S02]  /*12f0*/  IMAD R0, R0, R12, RZ ;  /* 0x0000000c00007224 */ /* 0x000fe400078e02ff */
[----:B------:R-:W-:Y:S01]  /*1300*/  IMAD.MOV.U32 R4, RZ, RZ, RZ ;  /* 0x000000ffff047224 */ /* 0x000fe200078e00ff */
[----:B------:R-:W-:Y:S01]  /*1310*/  ISETP.GT.U32.AND P0, PT, R6, R2, PT ;  /* 0x000000020600720c */ /* 0x000fe20003f04070 */
[----:B------:R-:W-:-:S02]  /*1320*/  IMAD.MOV.U32 R3, RZ, RZ, R9 ;  /* 0x000000ffff037224 */ /* 0x000fc400078e0009 */
[----:B------:R-:W-:-:S04]  /*1330*/  IMAD.HI.U32 R0, R5, R0, R4 ;  /* 0x0000000005007227 */ /* 0x000fc800078e0004 */
[----:B------:R-:W-:Y:S02]  /*1340*/  IMAD.MOV.U32 R5, RZ, RZ, R8 ;  /* 0x000000ffff057224 */ /* 0x000fe400078e0008 */
[----:B------:R-:W-:Y:S02]  /*1350*/  VIADD R4, R28, 0x1fc ;  /* 0x000001fc1c047836 */ /* 0x000fe40000000000 */
[----:B------:R-:W-:-:S03]  /*1360*/  IMAD.HI.U32 R7, R0, R5, RZ ;  /* 0x0000000500077227 */ /* 0x000fc600078e00ff */
[----:B------:R-:W-:Y:S01]  /*1370*/  IABS R8, R4 ;  /* 0x0000000400087213 */ /* 0x000fe20000000000 */
[----:B------:R-:W-:Y:S02]  /*1380*/  @!P0 IMAD.IADD R2, R2, 0x1, -R6 ;  /* 0x0000000102028824 */ /* 0x000fe400078e0a06 */
[----:B------:R-:W-:Y:S02]  /*1390*/  IMAD.MOV R7, RZ, RZ, -R7 ;  /* 0x000000ffff077224 */ /* 0x000fe400078e0a07 */
[----:B------:R-:W-:Y:S01]  /*13a0*/  IMAD.HI.U32 R15, R0, R14, RZ ;  /* 0x0000000e000f7227 */ /* 0x000fe200078e00ff */
[----:B------:R-:W-:-:S03]  /*13b0*/  ISETP.GT.U32.AND P0, PT, R6, R2, PT ;  /* 0x000000020600720c */ /* 0x000fc60003f04070 */
[----:B------:R-:W-:Y:S02]  /*13c0*/  IMAD R5, R12, R7, R5 ;  /* 0x000000070c057224 */ /* 0x000fe400078e0205 */
[----:B------:R-:W-:Y:S02]  /*13d0*/  IMAD.MOV R15, RZ, RZ, -R15 ;  /* 0x000000ffff0f7224 */ /* 0x000fe400078e0a0f */
[----:B------:R-:W-:Y:S01]  /*13e0*/  IMAD.HI.U32 R7, R0, R3, RZ ;  /* 0x0000000300077227 */ /* 0x000fe200078e00ff */
[----:B------:R-:W-:-:S03]  /*13f0*/  ISETP.GT.U32.AND P4, PT, R12, R5, PT ;  /* 0x000000050c00720c */ /* 0x000fc60003f84070 */
[----:B------:R-:W-:-:S04]  /*1400*/  IMAD.HI.U32 R9, R0, R8, RZ ;  /* 0x0000000800097227 */ /* 0x000fc800078e00ff */
[----:B------:R-:W-:Y:S02]  /*1410*/  @!P0 IMAD.IADD R2, R2, 0x1, -R6 ;  /* 0x0000000102028824 */ /* 0x000fe400078e0a06 */
[C---:B------:R-:W-:Y:S02]  /*1420*/  IMAD R6, R12.reuse, R15, R14 ;  /* 0x0000000f0c067224 */ /* 0x040fe400078e020e */
[----:B------:R-:W-:Y:S02]  /*1430*/  IMAD.MOV R14, RZ, RZ, -R7 ;  /* 0x000000ffff0e7224 */ /* 0x000fe400078e0a07 */
[----:B------:R-:W-:Y:S01]  /*1440*/  IMAD.MOV.U32 R23, RZ, RZ, R2 ;  /* 0x000000ffff177224 */ /* 0x000fe200078e0002 */
[C---:B------:R-:W-:Y:S01]  /*1450*/  ISETP.GT.U32.AND P0, PT, R12.reuse, R6, PT ;  /* 0x000000060c00720c */ /* 0x040fe20003f04070 */
[----:B------:R-:W-:Y:S02]  /*1460*/  IMAD.MOV R9, RZ, RZ, -R9 ;  /* 0x000000ffff097224 */ /* 0x000fe400078e0a09 */
[----:B------:R-:W-:-:S02]  /*1470*/  IMAD R3, R12, R14, R3 ;  /* 0x0000000e0c037224 */ /* 0x000fc400078e0203 */
[----:B------:R-:W-:Y:S01]  /*1480*/  @!P3 IMAD.MOV R23, RZ, RZ, -R23 ;  /* 0x000000ffff17b224 */ /* 0x000fe200078e0a17 */
[----:B------:R-:W-:Y:S01]  /*1490*/  @!P1 LOP3.LUT R23, RZ, R10, RZ, 0x33, !PT ;  /* 0x0000000aff179212 */ /* 0x000fe200078e33ff */
[C---:B------:R-:W-:Y:S01]  /*14a0*/  IMAD R2, R12.reuse, R9, R8 ;  /* 0x000000090c027224 */ /* 0x040fe200078e0208 */
[C---:B------:R-:W-:Y:S01]  /*14b0*/  ISETP.GT.U32.AND P3, PT, R12.reuse, R3, PT ;  /* 0x000000030c00720c */ /* 0x040fe20003f64070 */
[--C-:B------:R-:W-:Y:S02]  /*14c0*/  @!P4 IMAD.IADD R5, R5, 0x1, -R12.reuse ;  /* 0x000000010505c824 */ /* 0x100fe400078e0a0c */
[----:B------:R0:W-:Y:S01]  /*14d0*/  STL [R1+0x37ac], R23 ;  /* 0x0037ac1701007387 */ /* 0x0001e20000100800 */
[----:B------:R-:W-:Y:S01]  /*14e0*/  ISETP.GT.U32.AND P6, PT, R12, R2, PT ;  /* 0x000000020c00720c */ /* 0x000fe20003fc4070 */
[----:B------:R-:W-:Y:S01]  /*14f0*/  VIADD R7, R28, 0x1fb ;  /* 0x000001fb1c077836 */ /* 0x000fe20000000000 */
[----:B------:R-:W-:Y:S01]  /*1500*/  ISETP.GT.U32.AND P4, PT, R12, R5, PT ;  /* 0x000000050c00720c */ /* 0x000fe20003f84070 */
[----:B------:R-:W-:Y:S01]  /*1510*/  @!P0 IMAD.IADD R6, R6, 0x1, -R12 ;  /* 0x0000000106068824 */ /* 0x000fe200078e0a0c */
[----:B------:R-:W-:-:S02]  /*1520*/  ISETP.GE.AND P0, PT, R13, RZ, PT ;  /* 0x000000ff0d00720c */ /* 0x000fc40003f06270 */
[----:B------:R-:W-:Y:S02]  /*1530*/  IABS R15, R7 ;  /* 0x00000007000f7213 */ /* 0x000fe40000000000 */
[----:B------:R-:W-:Y:S01]  /*1540*/  ISETP.GT.U32.AND P1, PT, R12, R6, PT ;  /* 0x000000060c00720c */ /* 0x000fe20003f24070 */
[----:B0-----:R-:W-:Y:S02]  /*1550*/  IMAD.MOV.U32 R23, RZ, RZ, R28 ;  /* 0x000000ffff177224 */ /* 0x001fe400078e001c */
[----:B------:R-:W-:Y:S02]  /*1560*/  @!P3 IMAD.IADD R3, R3, 0x1, -R12 ;  /* 0x000000010303b824 */ /* 0x000fe400078e0a0c */
[----:B------:R-:W-:Y:S02]  /*1570*/  VIADD R8, R23, 0x1fa ;  /* 0x000001fa17087836 */ /* 0x000fe40000000000 */
[----:B------:R-:W-:-:S03]  /*1580*/  IMAD.HI.U32 R16, R0, R15, RZ ;  /* 0x0000000f00107227 */ /* 0x000fc600078e00ff */
[----:B------:R-:W-:Y:S01]  /*1590*/  IABS R10, R8 ;  /* 0x00000008000a7213 */ /* 0x000fe20000000000 */
[--C-:B------:R-:W-:Y:S01]  /*15a0*/  @!P4 IMAD.IADD R5, R5, 0x1, -R12.reuse ;  /* 0x000000010505c824 */ /* 0x100fe200078e0a0c */
[----:B------:R-:W-:Y:S01]  /*15b0*/  ISETP.GE.AND P4, PT, R4, RZ, PT ;  /* 0x000000ff0400720c */ /* 0x000fe20003f86270 */
[----:B------:R-:W-:Y:S01]  /*15c0*/  @!P6 IMAD.IADD R2, R2, 0x1, -R12 ;  /* 0x000000010202e824 */ /* 0x000fe200078e0a0c */
[----:B------:R-:W-:Y:S01]  /*15d0*/  ISETP.GT.U32.AND P6, PT, R12, R3, PT ;  /* 0x000000030c00720c */ /* 0x000fe20003fc4070 */
[----:B------:R-:W-:Y:S02]  /*15e0*/  IMAD.MOV R16, RZ, RZ, -R16 ;  /* 0x000000ffff107224 */ /* 0x000fe400078e0a10 */
[----:B------:R-:W-:-:S04]  /*15f0*/  IMAD.HI.U32 R14, R0, R10, RZ ;  /* 0x0000000a000e7227 */ /* 0x000fc800078e00ff */
[----:B------:R-:W-:Y:S02]  /*1600*/  IMAD.MOV.U32 R17, RZ, RZ, R5 ;  /* 0x000000ffff117224 */ /* 0x000fe400078e0005 */
[C---:B------:R-:W-:Y:S02]  /*1610*/  IMAD R4, R12.reuse, R16, R15 ;  /* 0x000000100c047224 */ /* 0x040fe400078e020f */
[----:B------:R-:W-:Y:S02]  /*1620*/  IMAD.MOV R14, RZ, RZ, -R14 ;  /* 0x000000ffff0e7224 */ /* 0x000fe400078e0a0e */
[----:B------:R-:W-:Y:S01]  /*1630*/  @!P5 IMAD.MOV R17, RZ, RZ, -R17 ;  /* 0x000000ffff11d224 */ /* 0x000fe200078e0a11 */
[----:B------:R-:W-:Y:S01]  /*1640*/  ISETP.GE.AND P5, PT, R7, RZ, PT ;  /* 0x000000ff0700720c */ /* 0x000fe20003fa6270 */
[----:B------:R-:W-:Y:S01]  /*1650*/  VIADD R9, R23, 0x1f9 ;  /* 0x000001f917097836 */ /* 0x000fe20000000000 */
[----:B------:R-:W-:Y:S01]  /*1660*/  ISETP.GT.U32.AND P3, PT, R12, R4, PT ;  /* 0x000000040c00720c */ /* 0x000fe20003f64070 */
[----:B------:R-:W-:Y:S01]  /*1670*/  @!P1 IMAD.IADD R6, R6, 0x1, -R12 ;  /* 0x0000000106069824 */ /* 0x000fe200078e0a0c */
[C---:B------:R-:W-:Y:S01]  /*1680*/  ISETP.GT.U32.AND P1, PT, R12.reuse, R2, PT ;  /* 0x000000020c00720c */ /* 0x040fe20003f24070 */
[C---:B------:R-:W-:Y:S01]  /*1690*/  IMAD R7, R12.reuse, R14, R10 ;  /* 0x0000000e0c077224 */ /* 0x040fe200078e020a */
[----:B------:R-:W-:Y:S01]  /*16a0*/  IABS R13, R9 ;  /* 0x00000009000d7213 */ /* 0x000fe20000000000 */
[----:B------:R-:W-:Y:S01]  /*16b0*/  @!P6 IMAD.IADD R3, R3, 0x1, -R12 ;  /* 0x000000010303e824 */ /* 0x000fe200078e0a0c */
[----:B------:R-:W-:Y:S01]  /*16c0*/  STL [R1+0x7d8], R17 ;  /* 0x0007d81101007387 */ /* 0x000fe20000100800 */
[----:B------:R-:W-:Y:S01]  /*16d0*/  IMAD.MOV.U32 R11, RZ, RZ, R6 ;  /* 0x000000ffff0b7224 */ /* 0x000fe200078e0006 */
[----:B------:R-:W-:Y:S01]  /*16e0*/  ISETP.GT.U32.AND P6, PT, R12, R7, PT ;  /* 0x000000070c00720c */ /* 0x000fe20003fc4070 */
[----:B------:R-:W-:-:S04]  /*16f0*/  IMAD.HI.U32 R5, R0, R13, RZ ;  /* 0x0000000d00057227 */ /* 0x000fc800078e00ff */
[----:B------:R-:W-:Y:S01]  /*1700*/  @!P2 IMAD.MOV R11, RZ, RZ, -R11 ;  /* 0x000000ffff0ba224 */ /* 0x000fe200078e0a0b */
[----:B------:R-:W-:Y:S01]  /*1710*/  ISETP.GE.AND P2, PT, R8, RZ, PT ;  /* 0x000000ff0800720c */ /* 0x000fe20003f46270 */
[----:B------:R-:W-:Y:S02]  /*1720*/  VIADD R6, R23, 0x1f8 ;  /* 0x000001f817067836 */ /* 0x000fe40000000000 */
[----:B------:R-:W-:Y:S01]  /*1730*/  IMAD.MOV R8, RZ, RZ, -R5 ;  /* 0x000000ffff087224 */ /* 0x000fe200078e0a05 */
[----:B------:R0:W-:Y:S01]  /*1740*/  STL [R1+0x7d4], R11 ;  /* 0x0007d40b01007387 */ /* 0x0001e20000100800 */
[--C-:B------:R-:W-:Y:S01]  /*1750*/  @!P1 IMAD.IADD R2, R2, 0x1, -R12.reuse ;  /* 0x0000000102029824 */ /* 0x100fe200078e0a0c */
[----:B------:R-:W-:Y:S01]  /*1760*/  IABS R5, R6 ;  /* 0x0000000600057213 */ /* 0x000fe20000000000 */
[--C-:B------:R-:W-:Y:S01]  /*1770*/  @!P3 IMAD.IADD R4, R4, 0x1, -R12.reuse ;  /* 0x000000010404b824 */ /* 0x100fe200078e0a0c */
[----:B------:R-:W-:Y:S01]  /*1780*/  ISETP.GE.AND P3, PT, R6, RZ, PT ;  /* 0x000000ff0600720c */ /* 0x000fe20003f66270 */
[C---:B------:R-:W-:Y:S01]  /*1790*/  IMAD R13, R12.reuse, R8, R13 ;  /* 0x000000080c0d7224 */ /* 0x040fe200078e020d */
[----:B------:R-:W-:Y:S01]  /*17a0*/  ISETP.GE.AND P1, PT, R9, RZ, PT ;  /* 0x000000ff0900720c */ /* 0x000fe20003f26270 */
[----:B------:R-:W-:Y:S01]  /*17b0*/  @!P6 IMAD.IADD R7, R7, 0x1, -R12 ;  /* 0x000000010707e824 */ /* 0x000fe200078e0a0c */
[----:B------:R-:W-:Y:S01]  /*17c0*/  ISETP.GT.U32.AND P6, PT, R12, R4, PT ;  /* 0x000000040c00720c */ /* 0x000fe20003fc4070 */
[----:B------:R-:W-:-:S02]  /*17d0*/  VIADD R8, R23, 0x1f7 ;  /* 0x000001f717087836 */ /* 0x000fc40000000000 */
[----:B0-----:R-:W-:Y:S02]  /*17e0*/  IMAD.MOV.U32 R11, RZ, RZ, R2 ;  /* 0x000000ffff0b7224 */ /* 0x001fe400078e0002 */
[----:B------:R-:W-:Y:S01]  /*17f0*/  IMAD.MOV.U32 R10, RZ, RZ, R3 ;  /* 0x000000ffff0a7224 */ /* 0x000fe200078e0003 */
[----:B------:R-:W-:Y:S01]  /*1800*/  IABS R3, R8 ;  /* 0x0000000800037213 */ /* 0x000fe20000000000 */
[----:B------:R-:W-:-:S04]  /*1810*/  IMAD.HI.U32 R14, R0, R5, RZ ;  /* 0x00000005000e7227 */ /* 0x000fc800078e00ff */
[----:B------:R-:W-:Y:S01]  /*1820*/  @!P4 IMAD.MOV R11, RZ, RZ, -R11 ;  /* 0x000000ffff0bc224 */ /* 0x000fe200078e0a0b */
[C---:B------:R-:W-:Y:S01]  /*1830*/  ISETP.GT.U32.AND P4, PT, R12.reuse, R13, PT ;  /* 0x0000000d0c00720c */ /* 0x040fe20003f84070 */
[----:B------:R-:W-:Y:S01]  /*1840*/  @!P0 IMAD.MOV R10, RZ, RZ, -R10 ;  /* 0x000000ffff0a8224 */ /* 0x000fe200078e0a0a */
[C---:B------:R-:W-:Y:S01]  /*1850*/  ISETP.GT.U32.AND P0, PT, R12.reuse, R7, PT ;  /* 0x000000070c00720c */ /* 0x040fe20003f04070 */
[C---:B------:R-:W-:Y:S02]  /*1860*/  VIADD R16, R23.reuse, 0x1f5 ;  /* 0x000001f517107836 */ /* 0x040fe40000000000 */
[----:B------:R-:W-:Y:S01]  /*1870*/  IMAD.MOV R14, RZ, RZ, -R14 ;  /* 0x000000ffff0e7224 */ /* 0x000fe200078e0a0e */
[----:B------:R0:W-:Y:S01]  /*1880*/  STL [R1+0x7d0], R10 ;  /* 0x0007d00a01007387 */ /* 0x0001e20000100800 */
[----:B------:R-:W-:Y:S02]  /*1890*/  VIADD R6, R23, 0x1f6 ;  /* 0x000001f617067836 */ /* 0x000fe40000000000 */
[----:B------:R-:W-:Y:S01]  /*18a0*/  IMAD.MOV.U32 R2, RZ, RZ, R3 ;  /* 0x000000ffff027224 */ /* 0x000fe200078e0003 */
[----:B------:R1:W-:Y:S01]  /*18b0*/  STL [R1+0x7cc], R11 ;  /* 0x0007cc0b01007387 */ /* 0x0003e20000100800 */
[----:B------:R-:W-:Y:S01]  /*18c0*/  IMAD R3, R12, R14, R5 ;  /* 0x0000000e0c037224 */ /* 0x000fe200078e0205 */
[----:B------:R-:W-:Y:S01]  /*18d0*/  IABS R9, R6 ;  /* 0x0000000600097213 */ /* 0x000fe20000000000 */
[----:B------:R-:W-:-:S02]  /*18e0*/  @!P6 IMAD.IADD R4, R4, 0x1, -R12 ;  /* 0x000000010404e824 */ /* 0x000fc400078e0a0c */
[----:B------:R-:W-:Y:S01]  /*18f0*/  @!P4 IMAD.IADD R13, R13, 0x1, -R12 ;  /* 0x000000010d0dc824 */ /* 0x000fe200078e0a0c */
[----:B0-----:R-:W-:Y:S01]  /*1900*/  IABS R10, R16 ;  /* 0x00000010000a7213 */ /* 0x001fe20000000000 */
[----:B------:R-:W-:Y:S01]  /*1910*/  IMAD.HI.U32 R14, R0, R2, RZ ;  /* 0x00000002000e7227 */ /* 0x000fe200078e00ff */
[----:B------:R-:W-:Y:S02]  /*1920*/  ISETP.GT.U32.AND P6, PT, R12, R3, PT ;  /* 0x000000030c00720c */ /* 0x000fe40003fc4070 */
[----:B------:R-:W-:Y:S01]  /*1930*/  ISETP.GE.AND P4, PT, R6, RZ, PT ;  /* 0x000000ff0600720c */ /* 0x000fe20003f86270 */
[----:B------:R-:W-:Y:S02]  /*1940*/  IMAD.MOV.U32 R5, RZ, RZ, R10 ;  /* 0x000000ffff057224 */ /* 0x000fe400078e000a */
[----:B-1----:R-:W-:Y:S02]  /*1950*/  IMAD.MOV.U32 R11, RZ, RZ, R4 ;  /* 0x000000ffff0b7224 */ /* 0x002fe400078e0004 */
[----:B------:R-:W-:-:S04]  /*1960*/  IMAD.HI.U32 R10, R0, R9, RZ ;  /* 0x00000009000a7227 */ /* 0x000fc800078e00ff */
[----:B------:R-:W-:Y:S01]  /*1970*/  @!P5 IMAD.MOV R11, RZ, RZ, -R11 ;  /* 0x000000ffff0bd224 */ /* 0x000fe200078e0a0b */
[----:B------:R-:W-:Y:S01]  /*1980*/  ISETP.GT.U32.AND P5, PT, R12, R13, PT ;  /* 0x0000000d0c00720c */ /* 0x000fe20003fa4070 */
[----:B------:R-:W-:Y:S02]  /*1990*/  IMAD.MOV R10, RZ, RZ, -R10 ;  /* 0x000000ffff0a7224 */ /* 0x000fe400078e0a0a */
[----:B------:R-:W-:Y:S01]  /*19a0*/  @!P0 IMAD.IADD R7, R7, 0x1, -R12 ;  /* 0x0000000107078824 */ /* 0x000fe200078e0a0c */
[----:B------:R-:W-:Y:S01]  /*19b0*/  ISETP.GE.AND P0, PT, R8, RZ, PT ;  /* 0x000000ff0800720c */ /* 0x000fe20003f06270 */
[----:B------:R-:W-:Y:S01]  /*19c0*/  IMAD.MOV R14, RZ, RZ, -R14 ;  /* 0x000000ffff0e7224 */ /* 0x000fe200078e0a0e */
[----:B------:R-:W-:Y:S01]  /*19d0*/  STL [R1+0x7c8], R11 ;  /* 0x0007c80b01007387 */ /* 0x000fe20000100800 */
[C---:B------:R-:W-:Y:S02]  /*19e0*/  IMAD R6, R12.reuse, R10, R9 ;  /* 0x0000000a0c067224 */ /* 0x040fe400078e0209 */
[----:B------:R-:W-:-:S02]  /*19f0*/  IMAD R2, R12, R14, R2 ;  /* 0x0000000e0c027224 */ /* 0x000fc400078e0202 */
[----:B------:R-:W-:Y:S02]  /*1a00*/  IMAD.MOV.U32 R9, RZ, RZ, R7 ;  /* 0x000000ffff097224 */ /* 0x000fe400078e0007 */
[--C-:B------:R-:W-:Y:S02]  /*1a10*/  @!P6 IMAD.IADD R3, R3, 0x1, -R12.reuse ;  /* 0x000000010303e824 */ /* 0x100fe400078e0a0c */
[----:B------:R-:W-:Y:S01]  /*1a20*/  @!P2 IMAD.MOV R9, RZ, RZ, -R9 ;  /* 0x000000ffff09a224 */ /* 0x000fe200078e0a09 */
[----:B------:R-:W-:Y:S01]  /*1a30*/  ISETP.GT.U32.AND P2, PT, R12, R2, PT ;  /* 0x000000020c00720c */ /* 0x000fe20003f44070 */
[----:B------:R-:W-:Y:S01]  /*1a40*/  IMAD.HI.U32 R8, R0, R5, RZ ;  /* 0x0000000500087227 */ /* 0x000fe200078e00ff */
[C---:B------:R-:W-:Y:S02]  /*1a50*/  ISETP.GT.U32.AND P6, PT, R12.reuse, R3, PT ;  /* 0x000000030c00720c */ /* 0x040fe40003fc4070 */
[----:B------:R0:W-:Y:S01]  /*1a60*/  STL [R1+0x7c4], R9 ;  /* 0x0007c40901007387 */ /* 0x0001e20000100800 */
[----:B------:R-:W-:Y:S01]  /*1a70*/  @!P5 IMAD.IADD R13, R13, 0x1, -R12 ;  /* 0x000000010d0dd824 */ /* 0x000fe200078e0a0c */
[----:B------:R-:W-:Y:S01]  /*1a80*/  ISETP.GT.U32.AND P5, PT, R12, R6, PT ;  /* 0x000000060c00720c */ /* 0x000fe20003fa4070 */
[----:B------:R-:W-:-:S02]  /*1a90*/  IMAD.MOV R8, RZ, RZ, -R8 ;  /* 0x000000ffff087224 */ /* 0x000fc400078e0a08 */
[----:B------:R-:W-:Y:S02]  /*1aa0*/  VIADD R4, R23, 0x1f4 ;  /* 0x000001f417047836 */ /* 0x000fe40000000000 */
[----:B------:R-:W-:Y:S02]  /*1ab0*/  IMAD R5, R12, R8, R5 ;  /* 0x000000080c057224 */ /* 0x000fe400078e0205 */
[--C-:B------:R-:W-:Y:S01]  /*1ac0*/  @!P2 IMAD.IADD R2, R2, 0x1, -R12.reuse ;  /* 0x000000010202a824 */ /* 0x100fe200078e0a0c */
[----:B------:R-:W-:Y:S01]  /*1ad0*/  IABS R8, R4 ;  /* 0x0000000400087213 */ /* 0x000fe20000000000 */
[--C-:B------:R-:W-:Y:S01]  /*1ae0*/  @!P6 IMAD.IADD R3, R3, 0x1, -R12.reuse ;  /* 0x000000010303e824 */ /* 0x100fe200078e0a0c */
[----:B------:R-:W-:Y:S01]  /*1af0*/  ISETP.GT.U32.AND P6, PT, R12, R5, PT ;  /* 0x000000050c00720c */ /* 0x000fe20003fc4070 */
[----:B------:R-:W-:Y:S01]  /*1b00*/  VIADD R7, R23, 0x1f2 ;  /* 0x000001f217077836 */ /* 0x000fe20000000000 */
[----:B------:R-:W-:Y:S01]  /*1b10*/  ISETP.GE.AND P2, PT, R16, RZ, PT ;  /* 0x000000ff1000720c */ /* 0x000fe20003f46270 */
[----:B------:R-:W-:Y:S01]  /*1b20*/  @!P5 IMAD.IADD R6, R6, 0x1, -R12 ;  /* 0x000000010606d824 */ /* 0x000fe200078e0a0c */
[----:B------:R-:W-:Y:S01]  /*1b30*/  ISETP.GT.U32.AND P5, PT, R12, R2, PT ;  /* 0x000000020c00720c */ /* 0x000fe20003fa4070 */
[----:B------:R-:W-:Y:S01]  /*1b40*/  IMAD.HI.U32 R15, R0, R8, RZ ;  /* 0x00000008000f7227 */ /* 0x000fe200078e00ff */
[----:B------:R-:W-:-:S03]  /*1b50*/  IABS R17, R7 ;  /* 0x0000000700117213 */ /* 0x000fc60000000000 */
[----:B------:R-:W-:Y:S02]  /*1b60*/  VIADD R10, R23, 0x1f3 ;  /* 0x000001f3170a7836 */ /* 0x000fe40000000000 */
[----:B------:R-:W-:Y:S02]  /*1b70*/  IMAD.MOV R15, RZ, RZ, -R15 ;  /* 0x000000ffff0f7224 */ /* 0x000fe400078e0a0f */
[----:B------:R-:W-:Y:S01]  /*1b80*/  @!P6 IMAD.IADD R5, R5, 0x1, -R12 ;  /* 0x000000010505e824 */ /* 0x000fe200078e0a0c */
[----:B------:R-:W-:Y:S01]  /*1b90*/  IABS R14, R10 ;  /* 0x0000000a000e7213 */ /* 0x000fe20000000000 */
[C---:B------:R-:W-:Y:S01]  /*1ba0*/  IMAD R8, R12.reuse, R15, R8 ;  /* 0x0000000f0c087224 */ /* 0x040fe200078e0208 */
[----:B------:R-:W-:Y:S01]  /*1bb0*/  ISETP.GT.U32.AND P6, PT, R12, R6, PT ;  /* 0x000000060c00720c */ /* 0x000fe20003fc4070 */
[----:B------:R-:W-:Y:S02]  /*1bc0*/  IMAD.MOV.U32 R16, RZ, RZ, R17 ;  /* 0x000000ffff107224 */ /* 0x000fe400078e0011 */
[----:B0-----:R-:W-:-:S02]  /*1bd0*/  VIADD R9, R23, 0x1f1 ;  /* 0x000001f117097836 */ /* 0x001fc40000000000 */
[----:B------:R-:W-:-:S03]  /*1be0*/  IMAD.HI.U32 R17, R0, R14, RZ ;  /* 0x0000000e00117227 */ /* 0x000fc600078e00ff */
[----:B------:R-:W-:Y:S01]  /*1bf0*/  IABS R18, R9 ;  /* 0x0000000900127213 */ /* 0x000fe20000000000 */
[----:B------:R-:W-:Y:S01]  /*1c00*/  @!P5 IMAD.IADD R2, R2, 0x1, -R12 ;  /* 0x000000010202d824 */ /* 0x000fe200078e0a0c */
[C---:B------:R-:W-:Y:S01]  /*1c10*/  ISETP.GT.U32.AND P5, PT, R12.reuse, R8, PT ;  /* 0x000000080c00720c */ /* 0x040fe20003fa4070 */
[----:B------:R-:W-:Y:S02]  /*1c20*/  IMAD.MOV.U32 R19, RZ, RZ, R13 ;  /* 0x000000ffff137224 */ /* 0x000fe400078e000d */
[----:B------:R-:W-:Y:S02]  /*1c30*/  IMAD.MOV R17, RZ, RZ, -R17 ;  /* 0x000000ffff117224 */ /* 0x000fe400078e0a11 */
[----:B------:R-:W-:Y:S02]  /*1c40*/  IMAD.MOV.U32 R11, RZ, RZ, R3 ;  /* 0x000000ffff0b7224 */ /* 0x000fe400078e0003 */
[----:B------:R-:W-:Y:S01]  /*1c50*/  @!P1 IMAD.MOV R19, RZ, RZ, -R19 ;  /* 0x000000ffff139224 */ /* 0x000fe200078e0a13 */
[----:B------:R-:W-:Y:S01]  /*1c60*/  ISETP.GT.U32.AND P1, PT, R12, R5, PT ;  /* 0x000000050c00720c */ /* 0x000fe20003f24070 */
[----:B------:R-:W-:Y:S01]  /*1c70*/  @!P3 IMAD.MOV R11, RZ, RZ, -R11 ;  /* 0x000000ffff0bb224 */ /* 0x000fe200078e0a0b */
[----:B------:R-:W-:Y:S01]  /*1c80*/  ISETP.GE.AND P3, PT, R4, RZ, PT ;  /* 0x000000ff0400720c */ /* 0x000fe20003f66270 */
[----:B------:R-:W-:Y:S01]  /*1c90*/  IMAD R14, R12, R17, R14 ;  /* 0x000000110c0e7224 */ /* 0x000fe200078e020e */
[----:B------:R-:W-:Y:S01]  /*1ca0*/  STL [R1+0x7c0], R19 ;  /* 0x0007c01301007387 */ /* 0x000fe20000100800 */
[----:B------:R-:W-:-:S03]  /*1cb0*/  IMAD.HI.U32 R13, R0, R18, RZ ;  /* 0x00000012000d7227 */ /* 0x000fc600078e00ff */
[----:B------:R0:W-:Y:S01]  /*1cc0*/  STL [R1+0x7bc], R11 ;  /* 0x0007bc0b01007387 */ /* 0x0001e20000100800 */
[--C-:B------:R-:W-:Y:S01]  /*1cd0*/  @!P6 IMAD.IADD R6, R6, 0x1, -R12.reuse ;  /* 0x000000010606e824 */ /* 0x100fe200078e0a0c */
[----:B------:R-:W-:Y:S01]  /*1ce0*/  ISETP.GT.U32.AND P6, PT, R12, R14, PT ;  /* 0x0000000e0c00720c */ /* 0x000fe20003fc4070 */
[----:B------:R-:W-:Y:S02]  /*1cf0*/  IMAD.MOV R13, RZ, RZ, -R13 ;  /* 0x000000ffff0d7224 */ /* 0x000fe400078e0a0d */
[----:B------:R-:W-:Y:S02]  /*1d00*/  @!P5 IMAD.IADD R8, R8, 0x1, -R12 ;  /* 0x000000010808d824 */ /* 0x000fe400078e0a0c */
[----:B------:R-:W-:Y:S02]  /*1d10*/  IMAD R13, R12, R13, R18 ;  /* 0x0000000d0c0d7224 */ /* 0x000fe400078e0212 */
[----:B------:R-:W-:Y:S02]  /*1d20*/  VIADD R3, R23, 0x1f0 ;  /* 0x000001f017037836 */ /* 0x000fe40000000000 */
[----:B0-----:R-:W-:-:S02]  /*1d30*/  IMAD.MOV.U32 R11, RZ, RZ, R2 ;  /* 0x000000ffff0b7224 */ /* 0x001fc400078e0002 */
[----:B------:R-:W-:Y:S01]  /*1d40*/  @!P4 IMAD.MOV R6, RZ, RZ, -R6 ;  /* 0x000000ffff06c224 */ /* 0x000fe200078e0a06 */
[C---:B------:R-:W-:Y:S01]  /*1d50*/  ISETP.GT.U32.AND P4, PT, R12.reuse, R13, PT ;  /* 0x0000000d0c00720c */ /* 0x040fe20003f84070 */
[----:B------:R-:W-:Y:S01]  /*1d60*/  @!P0 IMAD.MOV R11, RZ, RZ, -R11 ;  /* 0x000000ffff0b8224 */ /* 0x000fe200078e0a0b */
[----:B------:R-:W-:Y:S01]  /*1d70*/  ISETP.GT.U32.AND P0, PT, R12, R8, PT ;  /* 0x000000080c00720c */ /* 0x000fe20003f04070 */
[----:B------:R-:W-:-:S03]  /*1d80*/  IMAD.HI.U32 R4, R0, R16, RZ ;  /* 0x0000001000047227 */ /* 0x000fc600078e00ff */
[----:B------:R-:W-:Y:S01]  /*1d90*/  STL [R1+0x7b8], R11 ;  /* 0x0007b80b01007387 */ /* 0x000fe20000100800 */
[--C-:B------:R-:W-:Y:S01]  /*1da0*/  @!P1 IMAD.IADD R5, R5, 0x1, -R12.reuse ;  /* 0x0000000105059824 */ /* 0x100fe200078e0a0c */
[----:B------:R-:W-:Y:S01]  /*1db0*/  ISETP.GE.AND P1, PT, R10, RZ, PT ;  /* 0x000000ff0a00720c */ /* 0x000fe20003f26270 */
[----:B------:R-:W-:Y:S01]  /*1dc0*/  @!P6 IMAD.IADD R14, R14, 0x1, -R12 ;  /* 0x000000010e0ee824 */ /* 0x000fe200078e0a0c */
[----:B------:R-:W-:Y:S01]  /*1dd0*/  IABS R10, R3 ;  /* 0x00000003000a7213 */ /* 0x000fe20000000000 */
[----:B------:R-:W-:Y:S01]  /*1de0*/  IMAD.MOV R4, RZ, RZ, -R4 ;  /* 0x000000ffff047224 */ /* 0x000fe200078e0a04 */
[----:B------:R0:W-:Y:S01]  /*1df0*/  STL [R1+0x7b4], R6 ;  /* 0x0007b40601007387 */ /* 0x0001e20000100800 */
[----:B------:R-:W-:Y:S01]  /*1e00*/  VIADD R15, R23, 0x1ef ;  /* 0x000001ef170f7836 */ /* 0x000fe20000000000 */
[C---:B------:R-:W-:Y:S01]  /*1e10*/  ISETP.GT.U32.AND P6, PT, R12.reuse, R14, PT ;  /* 0x0000000e0c00720c */ /* 0x040fe20003fc4070 */
[----:B------:R-:W-:Y:S02]  /*1e20*/  IMAD R4, R12, R4, R16 ;  /* 0x000000040c047224 */ /* 0x000fe400078e0210 */
[----:B------:R-:W-:Y:S01]  /*1e30*/  IMAD.HI.U32 R16, R0, R10, RZ ;  /* 0x0000000a00107227 */ /* 0x000fe200078e00ff */
[----:B------:R-:W-:-:S02]  /*1e40*/  IABS R2, R15 ;  /* 0x0000000f00027213 */ /* 0x000fc40000000000 */
[----:B------:R-:W-:Y:S01]  /*1e50*/  ISETP.GT.U32.AND P5, PT, R12, R4, PT ;  /* 0x000000040c00720c */ /* 0x000fe20003fa4070 */
[----:B------:R-:W-:Y:S01]  /*1e60*/  @!P0 IMAD.IADD R8, R8, 0x1, -R12 ;  /* 0x0000000108088824 */ /* 0x000fe200078e0a0c */
[----:B------:R-:W-:Y:S01]  /*1e70*/  ISETP.GE.AND P0, PT, R9, RZ, PT ;  /* 0x000000ff0900720c */ /* 0x000fe20003f06270 */
[----:B------:R-:W-:Y:S02]  /*1e80*/  IMAD.MOV R16, RZ, RZ, -R16 ;  /* 0x000000ffff107224 */ /* 0x000fe400078e0a10 */
[----:B------:R-:W-:Y:S01]  /*1e90*/  @!P2 IMAD.MOV R5, RZ, RZ, -R5 ;  /* 0x000000ffff05a224 */ /* 0x000fe200078e0a05 */
[----:B------:R-:W-:Y:S01]  /*1ea0*/  ISETP.GE.AND P2, PT, R7, RZ, PT ;  /* 0x000000ff0700720c */ /* 0x000fe20003f46270 */
[----:B0-----:R-:W-:Y:S02]  /*1eb0*/  IMAD.MOV.U32 R6, RZ, RZ, R8 ;  /* 0x000000ffff067224 */ /* 0x001fe400078e0008 */
[----:B------:R-:W-:Y:S01]  /*1ec0*/  @!P4 IMAD.IADD R13, R13, 0x1, -R12 ;  /* 0x000000010d0dc824 */ /* 0x000fe200078e0a0c */
[----:B------:R0:W-:Y:S01]  /*1ed0*/  STL [R1+0x7b0], R5 ;  /* 0x0007b00501007387 */ /* 0x0001e20000100800 */
[C---:B------:R-:W-:Y:S01]  /*1ee0*/  IMAD R10, R12.reuse, R16, R10 ;  /* 0x000000100c0a7224 */ /* 0x040fe200078e020a */
[----:B------:R-:W-:Y:S01]  /*1ef0*/  ISETP.GE.AND P4, PT, R3, RZ, PT ;  /* 0x000000ff0300720c */ /* 0x000fe20003f86270 */
[----:B------:R-:W-:Y:S01]  /*1f00*/  @!P3 IMAD.MOV R6, RZ, RZ, -R6 ;  /* 0x000000ffff06b224 */ /* 0x000fe200078e0a06 */
[----:B------:R-:W-:Y:S01]  /*1f10*/  ISETP.GT.U32.AND P3, PT, R12, R13, PT ;  /* 0x0000000d0c00720c */ /* 0x000fe20003f64070 */
[--C-:B------:R-:W-:Y:S01]  /*1f20*/  @!P6 IMAD.IADD R14, R14, 0x1, -R12.reuse ;  /* 0x000000010e0ee824 */ /* 0x100fe200078e0a0c */
[----:B------:R-:W-:Y:S01]  /*1f30*/  ISETP.GT.U32.AND P6, PT, R12, R10, PT ;  /* 0x0000000a0c00720c */ /* 0x000fe20003fc4070 */
[----:B------:R-:W-:Y:S01]  /*1f40*/  @!P5 IMAD.IADD R4, R4, 0x1, -R12 ;  /* 0x000000010404d824 */ /* 0x000fe200078e0a0c */
[----:B------:R1:W-:Y:S01]  /*1f50*/  STL [R1+0x7ac], R6 ;  /* 0x0007ac0601007387 */ /* 0x0003e20000100800 */
[----:B------:R-:W-:-:S02]  /*1f60*/  IMAD.MOV.U32 R8, RZ, RZ, R14 ;  /* 0x000000ffff087224 */ /* 0x000fc400078e000e */
[----:B0-----:R-:W-:Y:S01]  /*1f70*/  IMAD.HI.U32 R5, R0, R2, RZ ;  /* 0x0000000200057227 */ /* 0x001fe200078e00ff */
[----:B------:R-:W-:-:S03]  /*1f80*/  ISETP.GT.U32.AND P5, PT, R12, R4, PT ;  /* 0x000000040c00720c */ /* 0x000fc60003fa4070 */
[----:B------:R-:W-:Y:S02]  /*1f90*/  IMAD.MOV R5, RZ, RZ, -R5 ;  /* 0x000000ffff057224 */ /* 0x000fe400078e0a05 */
[----:B------:R-:W-:Y:S02]  /*1fa0*/  @!P3 IMAD.IADD R13, R13, 0x1, -R12 ;  /* 0x000000010d0db824 */ /* 0x000fe400078e0a0c */
[----:B------:R-:W-:Y:S02]  /*1fb0*/  IMAD R2, R12, R5, R2 ;  /* 0x000000050c027224 */ /* 0x000fe400078e0202 */
[----:B------:R-:W-:Y:S02]  /*1fc0*/  @!P6 IMAD.IADD R10, R10, 0x1, -R12 ;  /* 0x000000010a0ae824 */ /* 0x000fe400078e0a0c */
[C---:B------:R-:W-:Y:S01]  /*1fd0*/  VIADD R5, R23.reuse, 0x1ee ;  /* 0x000001ee17057836 */ /* 0x040fe20000000000 */
[C---:B------:R-:W-:Y:S01]  /*1fe0*/  ISETP.GT.U32.AND P3, PT, R12.reuse, R2, PT ;  /* 0x000000020c00720c */ /* 0x040fe20003f64070 */
[----:B------:R-:W-:Y:S01]  /*1ff0*/  @!P1 IMAD.MOV R8, RZ, RZ, -R8 ;  /* 0x000000ffff089224 */ /* 0x000fe200078e0a08 */
[----:B------:R-:W-:Y:S01]  /*2000*/  ISETP.GT.U32.AND P6, PT, R12, R10, PT ;  /* 0x0000000a0c00720c */ /* 0x000fe20003fc4070 */
[----:B------:R-:W-:Y:S01]  /*2010*/  @!P5 IMAD.IADD R4, R4, 0x1, -R12 ;  /* 0x000000010404d824 */ /* 0x000fe200078e0a0c */
[----:B------:R-:W-:Y:S01]  /*2020*/  IABS R17, R5 ;  /* 0x0000000500117213 */ /* 0x000fe20000000000 */
[----:B-1----:R-:W-:Y:S01]  /*2030*/  VIADD R6, R23, 0x1ed ;  /* 0x000001ed17067836 */ /* 0x002fe20000000000 */
[----:B------:R0:W-:Y:S01]  /*2040*/  STL [R1+0x7a8], R8 ;  /* 0x0007a80801007387 */ /* 0x0001e20000100800 */
[----:B------:R-:W-:Y:S01]  /*2050*/  @!P2 IMAD.MOV R4, RZ, RZ, -R4 ;  /* 0x000000ffff04a224 */ /* 0x000fe200078e0a04 */
[----:B------:R-:W-:Y:S01]  /*2060*/  ISETP.GE.AND P1, PT, R5, RZ, PT ;  /* 0x000000ff0500720c */ /* 0x000fe20003f26270 */
[C---:B------:R-:W-:Y:S01]  /*2070*/  VIADD R7, R23.reuse, 0x1ec ;  /* 0x000001ec17077836 */ /* 0x040fe20000000000 */
[----:B------:R-:W-:Y:S01]  /*2080*/  ISETP.GE.AND P2, PT, R6, RZ, PT ;  /* 0x000000ff0600720c */ /* 0x000fe20003f46270 */
[----:B------:R-:W-:Y:S01]  /*2090*/  VIADD R3, R23, 0x1eb ;  /* 0x000001eb17037836 */ /* 0x000fe20000000000 */
[----:B------:R-:W-:Y:S01]  /*20a0*/  IABS R5, R6 ;  /* 0x0000000600057213 */ /* 0x000fe20000000000 */
[----:B------:R-:W-:Y:S01]  /*20b0*/  @!P3 IMAD.IADD R2, R2, 0x1, -R12 ;  /* 0x000000010202b824 */ /* 0x000fe200078e0a0c */
[----:B------:R1:W-:Y:S01]  /*20c0*/  STL [R1+0x7a4], R4 ;  /* 0x0007a40401007387 */ /* 0x0003e20000100800 */
[----:B------:R-:W-:Y:S01]  /*20d0*/  IMAD.HI.U32 R6, R0, R17, RZ ;  /* 0x0000001100067227 */ /* 0x000fe200078e00ff */
[----:B------:R-:W-:-:S02]  /*20e0*/  ISETP.GE.AND P5, PT, R15, RZ, PT ;  /* 0x000000ff0f00720c */ /* 0x000fc40003fa6270 */
[----:B------:R-:W-:Y:S01]  /*20f0*/  ISETP.GT.U32.AND P3, PT, R12, R2, PT ;  /* 0x000000020c00720c */ /* 0x000fe20003f64070 */
[----:B0-----:R-:W-:Y:S01]  /*2100*/  IMAD.MOV.U32 R8, RZ, RZ, R13 ;  /* 0x000000ffff087224 */ /* 0x001fe200078e000d */
[----:B------:R-:W-:Y:S01]  /*2110*/  IABS R13, R3 ;  /* 0x00000003000d7213 */ /* 0x000fe20000000000 */
[----:B------:R-:W-:Y:S01]  /*2120*/  @!P6 IMAD.IADD R10, R10, 0x1, -R12 ;  /* 0x000000010a0ae824 */ /* 0x000fe200078e0a0c */
[----:B------:R-:W-:Y:S01]  /*2130*/  ISETP.GE.AND P6, PT, R3, RZ, PT ;  /* 0x000000ff0300720c */ /* 0x000fe20003fc6270 */
[----:B------:R-:W-:Y:S01]  /*2140*/  @!P0 IMAD.MOV R8, RZ, RZ, -R8 ;  /* 0x000000ffff088224 */ /* 0x000fe200078e0a08 */
[----:B-1----:R-:W-:Y:S01]  /*2150*/  IABS R4, R7 ;  /* 0x0000000700047213 */ /* 0x002fe20000000000 */
[----:B------:R-:W-:Y:S01]  /*2160*/  IMAD.MOV R6, RZ, RZ, -R6 ;  /* 0x000000ffff067224 */ /* 0x000fe200078e0a06 */
[----:B------:R-:W-:Y:S01]  /*2170*/  ISETP.GE.AND P0, PT, R7, RZ, PT ;  /* 0x000000ff0700720c */ /* 0x000fe20003f06270 */
[----:B------:R-:W-:Y:S01]  /*2180*/  IMAD.MOV.U32 R7, RZ, RZ, R5 ;  /* 0x000000ffff077224 */ /* 0x000fe200078e0005 */
[----:B------:R0:W-:Y:S01]  /*2190*/  STL [R1+0x7a0], R8 ;  /* 0x0007a00801007387 */ /* 0x0001e20000100800 */
[----:B------:R-:W-:-:S04]  /*21a0*/  IMAD.HI.U32 R5, R0, R4, RZ ;  /* 0x0000000400057227 */ /* 0x000fc800078e00ff */
[----:B------:R-:W-:Y:S02]  /*21b0*/  IMAD R17, R12, R6, R17 ;  /* 0x000000060c117224 */ /* 0x000fe400078e0211 */
[----:B------:R-:W-:Y:S02]  /*21c0*/  IMAD.MOV R5, RZ, RZ, -R5 ;  /* 0x000000ffff057224 */ /* 0x000fe400078e0a05 */
[----:B------:R-:W-:Y:S02]  /*21d0*/  @!P3 IMAD.IADD R2, R2, 0x1, -R12 ;  /* 0x000000010202b824 */ /* 0x000fe400078e0a0c */
[----:B0-----:R-:W-:Y:S02]  /*21e0*/  IMAD.MOV.U32 R8, RZ, RZ, R10 ;  /* 0x000000ffff087224 */ /* 0x001fe400078e000a */
[C---:B------:R-:W-:Y:S02]  /*21f0*/  IMAD R4, R12.reuse, R5, R4 ;  /* 0x000000050c047224 */ /* 0x040fe400078e0204 */
[----:B------:R-:W-:Y:S01]  /*2200*/  @!P4 IMAD.MOV R8, RZ, RZ, -R8 ;  /* 0x000000ffff08c224 */ /* 0x000fe200078e0a08 */
[----:B------:R-:W-:Y:S01]  /*2210*/  ISETP.GT.U32.AND P4, PT, R12, R17, PT ;  /* 0x000000110c00720c */ /* 0x000fe20003f84070 */
[----:B------:R-:W-:-:S03]  /*2220*/  IMAD.HI.U32 R3, R0, R7, RZ ;  /* 0x0000000700037227 */ /* 0x000fc600078e00ff */
[----:B------:R0:W-:Y:S01]  /*2230*/  STL [R1+0x79c], R8 ;  /* 0x00079c0801007387 */ /* 0x0001e20000100800 */
[----:B------:R-:W-:Y:S02]  /*2240*/  IMAD.MOV R6, RZ, RZ, -R3 ;  /* 0x000000ffff067224 */ /* 0x000fe400078e0a03 */
[----:B------:R-:W-:Y:S02]  /*2250*/  VIADD R14, R23, 0x1e9 ;  /* 0x000001e9170e7836 */ /* 0x000fe40000000000 */
[----:B------:R-:W-:Y:S02]  /*2260*/  IMAD R7, R12, R6, R7 ;  /* 0x000000060c077224 */ /* 0x000fe400078e0207 */
[----:B------:R-:W-:-:S03]  /*2270*/  IMAD.HI.U32 R3, R0, R13, RZ ;  /* 0x0000000d00037227 */ /* 0x000fc600078e00ff */
[C---:B------:R-:W-:Y:S01]  /*2280*/  ISETP.GT.U32.AND P3, PT, R12.reuse, R7, PT ;  /* 0x000000070c00720c */ /* 0x040fe20003f64070 */
[----:B0-----:R-:W-:Y:S01]  /*2290*/  IMAD.MOV.U32 R8, RZ, RZ, R2 ;  /* 0x000000ffff087224 */ /* 0x001fe200078e0002 */
[----:B------:R-:W-:Y:S01]  /*22a0*/  IABS R2, R14 ;  /* 0x0000000e00027213 */ /* 0x000fe20000000000 */
[----:B------:R-:W-:Y:S02]  /*22b0*/  @!P4 IMAD.IADD R17, R17, 0x1, -R12 ;  /* 0x000000011111c824 */ /* 0x000fe400078e0a0c */
[----:B------:R-:W-:Y:S01]  /*22c0*/  @!P5 IMAD.MOV R8, RZ, RZ, -R8 ;  /* 0x000000ffff08d224 */ /* 0x000fe200078e0a08 */
[C---:B------:R-:W-:Y:S01]  /*22d0*/  ISETP.GT.U32.AND P5, PT, R12.reuse, R4, PT ;  /* 0x000000040c00720c */ /* 0x040fe20003fa4070 */
[----:B------:R-:W-:Y:S01]  /*22e0*/  IMAD.MOV R3, RZ, RZ, -R3 ;  /* 0x000000ffff037224 */ /* 0x000fe200078e0a03 */
[C---:B------:R-:W-:Y:S01]  /*22f0*/  ISETP.GT.U32.AND P4, PT, R12.reuse, R17, PT ;  /* 0x000000110c00720c */ /* 0x040fe20003f84070 */
[----:B------:R-:W-:Y:S01]  /*2300*/  VIADD R18, R23, 0x1ea ;  /* 0x000001ea17127836 */ /* 0x000fe20000000000 */
[----:B------:R0:W-:Y:S01]  /*2310*/  STL [R1+0x798], R8 ;  /* 0x0007980801007387 */ /* 0x0001e20000100800 */
[----:B------:R-:W-:-:S02]  /*2320*/  IMAD R13, R12, R3, R13 ;  /* 0x000000030c0d7224 */ /* 0x000fc400078e020d */
[--C-:B------:R-:W-:Y:S01]  /*2330*/  @!P3 IMAD.IADD R7, R7, 0x1, -R12.reuse ;  /* 0x000000010707b824 */ /* 0x100fe200078e0a0c */
[----:B------:R-:W-:Y:S01]  /*2340*/  IABS R3, R18 ;  /* 0x0000001200037213 */ /* 0x000fe20000000000 */
[C---:B------:R-:W-:Y:S02]  /*2350*/  VIADD R5, R23.reuse, 0x1e8 ;  /* 0x000001e817057836 */ /* 0x040fe40000000000 */
[----:B------:R-:W-:Y:S01]  /*2360*/  VIADD R10, R23, 0x1e7 ;  /* 0x000001e7170a7836 */ /* 0x000fe20000000000 */
[----:B------:R-:W-:Y:S01]  /*2370*/  ISETP.GT.U32.AND P3, PT, R12, R7, PT ;  /* 0x000000070c00720c */ /* 0x000fe20003f64070 */
[----:B------:R-:W-:Y:S01]  /*2380*/  @!P5 IMAD.IADD R4, R4, 0x1, -R12 ;  /* 0x000000010404d824 */ /* 0x000fe200078e0a0c */
[----:B------:R-:W-:Y:S01]  /*2390*/  IABS R9, R5 ;  /* 0x0000000500097213 */ /* 0x000fe20000000000 */
[----:B0-----:R-:W-:Y:S01]  /*23a0*/  IMAD.HI.U32 R8, R0, R2, RZ ;  /* 0x0000000200087227 */ /* 0x001fe200078e00ff */
[----:B------:R-:W-:Y:S02]  /*23b0*/  IABS R6, R10 ;  /* 0x0000000a00067213 */ /* 0x000fe40000000000 */
[----:B------:R-:W-:Y:S01]  /*23c0*/  ISETP.GT.U32.AND P5, PT, R12, R4, PT ;  /* 0x000000040c00720c */ /* 0x000fe20003fa4070 */
[----:B------:R-:W-:-:S02]  /*23d0*/  IMAD.MOV R8, RZ, RZ, -R8 ;  /* 0x000000ffff087224 */ /* 0x000fc400078e0a08 */
[----:B------:R-:W-:Y:S01]  /*23e0*/  @!P4 IMAD.IADD R17, R17, 0x1, -R12 ;  /* 0x000000011111c824 */ /* 0x000fe200078e0a0c */
[C---:B------:R-:W-:Y:S01]  /*23f0*/  ISETP.GT.U32.AND P4, PT, R12.reuse, R13, PT ;  /* 0x0000000d0c00720c */ /* 0x040fe20003f84070 */
[----:B------:R-:W-:Y:S02]  /*2400*/  IMAD R2, R12, R8, R2 ;  /* 0x000000080c027224 */ /* 0x000fe400078e0202 */
[----:B------:R-:W-:-:S04]  /*2410*/  IMAD.HI.U32 R15, R0, R3, RZ ;  /* 0x00000003000f7227 */ /* 0x000fc800078e00ff */
[----:B------:R-:W-:Y:S02]  /*2420*/  IMAD.MOV R15, RZ, RZ, -R15 ;  /* 0x000000ffff0f7224 */ /* 0x000fe400078e0a0f */
[--C-:B------:R-:W-:Y:S01]  /*2430*/  @!P5 IMAD.IADD R4, R4, 0x1, -R12.reuse ;  /* 0x000000010404d824 */ /* 0x100fe200078e0a0c */
[C---:B------:R-:W-:Y:S01]  /*2440*/  ISETP.GT.U32.AND P5, PT, R12.reuse, R2, PT ;  /* 0x000000020c00720c */ /* 0x040fe20003fa4070 */
[----:B------:R-:W-:Y:S02]  /*2450*/  IMAD R3, R12, R15, R3 ;  /* 0x0000000f0c037224 */ /* 0x000fe400078e0203 */
[----:B------:R-:W-:Y:S02]  /*2460*/  IMAD.MOV.U32 R11, RZ, RZ, R17 ;  /* 0x000000ffff0b7224 */ /* 0x000fe400078e0011 */
[----:B------:R-:W-:Y:S01]  /*2470*/  @!P4 IMAD.IADD R13, R13, 0x1, -R12 ;  /* 0x000000010d0dc824 */ /* 0x000fe200078e0a0c */
[----:B------:R-:W-:Y:S01]  /*2480*/  ISETP.GE.AND P4, PT, R18, RZ, PT ;  /* 0x000000ff1200720c */ /* 0x000fe20003f86270 */
[----:B------:R-:W-:-:S02]  /*2490*/  VIADD R8, R23, 0x1e6 ;  /* 0x000001e617087836 */ /* 0x000fc40000000000 */
[--C-:B------:R-:W-:Y:S01]  /*24a0*/  @!P3 IMAD.IADD R7, R7, 0x1, -R12.reuse ;  /* 0x000000010707b824 */ /* 0x100fe200078e0a0c */
[C---:B------:R-:W-:Y:S01]  /*24b0*/  ISETP.GT.U32.AND P3, PT, R12.reuse, R3, PT ;  /* 0x000000030c00720c */ /* 0x040fe20003f64070 */
[----:B------:R-:W-:Y:S01]  /*24c0*/  @!P1 IMAD.MOV R11, RZ, RZ, -R11 ;  /* 0x000000ffff0b9224 */ /* 0x000fe200078e0a0b */
[----:B------:R-:W-:Y:S01]  /*24d0*/  ISETP.GT.U32.AND P1, PT, R12, R13, PT ;  /* 0x0000000d0c00720c */ /* 0x000fe20003f24070 */
[----:B------:R-:W-:Y:S01]  /*24e0*/  @!P5 IMAD.IADD R2, R2, 0x1, -R12 ;  /* 0x000000010202d824 */ /* 0x000fe200078e0a0c */
[----:B------:R-:W-:Y:S01]  /*24f0*/  IABS R17, R8 ;  /* 0x0000000800117213 */ /* 0x000fe20000000000 */
[----:B------:R-:W-:Y:S01]  /*2500*/  IMAD.HI.U32 R16, R0, R9, RZ ;  /* 0x0000000900107227 */ /* 0x000fe200078e00ff */
[----:B------:R0:W-:Y:S02]  /*2510*/  STL [R1+0x794], R11 ;  /* 0x0007940b01007387 */ /* 0x0001e40000100800 */
[----:B------:R-:W-:Y:S01]  /*2520*/  ISETP.GT.U32.AND P5, PT, R12, R2, PT ;  /* 0x000000020c00720c */ /* 0x000fe20003fa4070 */
[----:B------:R-:W-:-:S04]  /*2530*/  IMAD.HI.U32 R15, R0, R6, RZ ;  /* 0x00000006000f7227 */ /* 0x000fc800078e00ff */
[----:B------:R-:W-:Y:S02]  /*2540*/  IMAD.MOV R16, RZ, RZ, -R16 ;  /* 0x000000ffff107224 */ /* 0x000fe400078e0a10 */
[----:B------:R-:W-:Y:S02]  /*2550*/  IMAD.MOV R15, RZ, RZ, -R15 ;  /* 0x000000ffff0f7224 */ /* 0x000fe400078e0a0f */
[----:B0-----:R-:W-:Y:S02]  /*2560*/  IMAD.MOV.U32 R11, RZ, RZ, R7 ;  /* 0x000000ffff0b7224 */ /* 0x001fe400078e0007 */
[----:B------:R-:W-:-:S04]  /*2570*/  IMAD.HI.U32 R7, R0, R17, RZ ;  /* 0x0000001100077227 */ /* 0x000fc800078e00ff */
[----:B------:R-:W-:Y:S02]  /*2580*/  @!P2 IMAD.MOV R11, RZ, RZ, -R11 ;  /* 0x000000ffff0ba224 */ /* 0x000fe400078e0a0b */
[--C-:B------:R-:W-:Y:S01]  /*2590*/  @!P3 IMAD.IADD R3, R3, 0x1, -R12.reuse ;  /* 0x000000010303b824 */ /* 0x100fe200078e0a0c */
[----:B------:R-:W-:Y:S01]  /*25a0*/  ISETP.GE.AND P3, PT, R14, RZ, PT ;  /* 0x000000ff0e00720c */ /* 0x000fe20003f66270 */
[C---:B------:R-:W-:Y:S01]  /*25b0*/  IMAD R9, R12.reuse, R16, R9 ;  /* 0x000000100c097224 */ /* 0x040fe200078e0209 */
[----:B------:R0:W-:Y:S01]  /*25c0*/  STL [R1+0x790], R11 ;  /* 0x0007900b01007387 */ /* 0x0001e20000100800 */
[----:B------:R-:W-:Y:S01]  /*25d0*/  @!P1 IMAD.IADD R13, R13, 0x1, -R12 ;  /* 0x000000010d0d9824 */ /* 0x000fe200078e0a0c */
[C---:B------:R-:W-:Y:S01]  /*25e0*/  ISETP.GT.U32.AND P2, PT, R12.reuse, R3, PT ;  /* 0x000000030c00720c */ /* 0x040fe20003f44070 */
[----:B------:R-:W-:Y:S01]  /*25f0*/  IMAD.MOV R7, RZ, RZ, -R7 ;  /* 0x000000ffff077224 */ /* 0x000fe200078e0a07 */
[C---:B------:R-:W-:Y:S01]  /*2600*/  ISETP.GT.U32.AND P1, PT, R12.reuse, R9, PT ;  /* 0x000000090c00720c */ /* 0x040fe20003f24070 */
[----:B------:R-:W-:-:S02]  /*2610*/  IMAD R6, R12, R15, R6 ;  /* 0x0000000f0c067224 */ /* 0x000fc400078e0206 */
[----:B------:R-:W-:Y:S02]  /*2620*/  IMAD R17, R12, R7, R17 ;  /* 0x000000070c117224 */ /* 0x000fe400078e0211 */
[----:B------:R-:W-:Y:S02]  /*2630*/  @!P5 IMAD.IADD R2, R2, 0x1, -R12 ;  /* 0x000000010202d824 */ /* 0x000fe400078e0a0c */
[----:B0-----:R-:W-:Y:S01]  /*2640*/  IMAD.MOV.U32 R11, RZ, RZ, R13 ;  /* 0x000000ffff0b7224 */ /* 0x001fe200078e000d */
[C---:B------:R-:W-:Y:S01]  /*2650*/  ISETP.GT.U32.AND P5, PT, R12.reuse, R17, PT ;  /* 0x000000110c00720c */ /* 0x040fe20003fa4070 */
[----:B------:R-:W-:Y:S02]  /*2660*/  VIADD R13, R23, 0x1e5 ;  /* 0x000001e5170d7836 */ /* 0x000fe40000000000 */
[----:B------:R-:W-:Y:S01]  /*2670*/  @!P6 IMAD.MOV R11, RZ, RZ, -R11 ;  /* 0x000000ffff0be224 */ /* 0x000fe200078e0a0b */
[----:B------:R-:W-:Y:S01]  /*2680*/  ISETP.GT.U32.AND P6, PT, R12, R6, PT ;  /* 0x000000060c00720c */ /* 0x000fe20003fc4070 */
[----:B------:R-:W-:Y:S01]  /*2690*/  @!P0 IMAD.MOV R4, RZ, RZ, -R4 ;  /* 0x000000ffff048224 */ /* 0x000fe200078e0a04 */
[----:B------:R-:W-:Y:S01]  /*26a0*/  ISETP.GE.AND P0, PT, R5, RZ, PT ;  /* 0x000000ff0500720c */ /* 0x000fe20003f06270 */
[--C-:B------:R-:W-:Y:S01]  /*26b0*/  @!P2 IMAD.IADD R3, R3, 0x1, -R12.reuse ;  /* 0x000000010303a824 */ /* 0x100fe200078e0a0c */
[----:B------:R-:W-:Y:S01]  /*26c0*/  IABS R5, R13 ;  /* 0x0000000d00057213 */ /* 0x000fe20000000000 */
[----:B------:R-:W-:Y:S01]  /*26d0*/  VIADD R14, R23, 0x1e4 ;  /* 0x000001e4170e7836 */ /* 0x000fe20000000000 */
[----:B------:R0:W-:Y:S01]  /*26e0*/  STL [R1+0x78c], R4 ;  /* 0x00078c0401007387 */ /* 0x0001e20000100800 */
[--C-:B------:R-:W-:Y:S01]  /*26f0*/  @!P1 IMAD.IADD R9, R9, 0x1, -R12.reuse ;  /* 0x0000000109099824 */ /* 0x100fe200078e0a0c */
[----:B------:R-:W-:Y:S01]  /*2700*/  ISETP.GE.AND P1, PT, R8, RZ, PT ;  /* 0x000000ff0800720c */ /* 0x000fe20003f26270 */
[----:B------:R-:W-:Y:S01]  /*2710*/  @!P5 IMAD.IADD R17, R17, 0x1, -R12 ;  /* 0x000000011111d824 */ /* 0x000fe200078e0a0c */
[----:B------:R1:W-:Y:S01]  /*2720*/  STL [R1+0x788], R11 ;  /* 0x0007880b01007387 */ /* 0x0003e20000100800 */
[----:B------:R-:W-:Y:S01]  /*2730*/  IABS R7, R14 ;  /* 0x0000000e00077213 */ /* 0x000fe20000000000 */
[----:B------:R-:W-:Y:S01]  /*2740*/  IMAD.HI.U32 R8, R0, R5, RZ ;  /* 0x0000000500087227 */ /* 0x000fe200078e00ff */
[----:B------:R-:W-:-:S03]  /*2750*/  ISETP.GE.AND P2, PT, R10, RZ, PT ;  /* 0x000000ff0a00720c */ /* 0x000fc60003f46270 */
[----:B------:R-:W-:Y:S01]  /*2760*/  @!P6 IMAD.IADD R6, R6, 0x1, -R12 ;  /* 0x000000010606e824 */ /* 0x000fe200078e0a0c */
[C---:B------:R-:W-:Y:S01]  /*2770*/  ISETP.GT.U32.AND P6, PT, R12.reuse, R9, PT ;  /* 0x000000090c00720c */ /* 0x040fe20003fc4070 */
[----:B0-----:R-:W-:Y:S02]  /*2780*/  VIADD R4, R23, 0x1e3 ;  /* 0x000001e317047836 */ /* 0x001fe40000000000 */
[----:B-1----:R-:W-:Y:S01]  /*2790*/  IMAD.MOV.U32 R11, RZ, RZ, R3 ;  /* 0x000000ffff0b7224 */ /* 0x002fe200078e0003 */
[C---:B------:R-:W-:Y:S01]  /*27a0*/  ISETP.GT.U32.AND P5, PT, R12.reuse, R6, PT ;  /* 0x000000060c00720c */ /* 0x040fe20003fa4070 */
[----:B------:R-:W-:Y:S02]  /*27b0*/  IMAD.MOV R3, RZ, RZ, -R8 ;  /* 0x000000ffff037224 */ /* 0x000fe400078e0a08 */
[----:B------:R-:W-:Y:S01]  /*27c0*/  @!P4 IMAD.MOV R11, RZ, RZ, -R11 ;  /* 0x000000ffff0bc224 */ /* 0x000fe200078e0a0b */
[----:B------:R-:W-:Y:S01]  /*27d0*/  ISETP.GT.U32.AND P4, PT, R12, R17, PT ;  /* 0x000000110c00720c */ /* 0x000fe20003f84070 */
[----:B------:R-:W-:-:S03]  /*27e0*/  IMAD.HI.U32 R8, R0, R7, RZ ;  /* 0x0000000700087227 */ /* 0x000fc600078e00ff */
[----:B------:R0:W-:Y:S01]  /*27f0*/  STL [R1+0x784], R11 ;  /* 0x0007840b01007387 */ /* 0x0001e20000100800 */
[C---:B------:R-:W-:Y:S01]  /*2800*/  IMAD R5, R12.reuse, R3, R5 ;  /* 0x000000030c057224 */ /* 0x040fe200078e0205 */
[----:B------:R-:W-:Y:S01]  /*2810*/  IABS R3, R4 ;  /* 0x0000000400037213 */ /* 0x000fe20000000000 */
[----:B------:R-:W-:Y:S02]  /*2820*/  IMAD.MOV R8, RZ, RZ, -R8 ;  /* 0x000000ffff087224 */ /* 0x000fe400078e0a08 */
[--C-:B------:R-:W-:Y:S01]  /*2830*/  @!P6 IMAD.IADD R9, R9, 0x1, -R12.reuse ;  /* 0x000000010909e824 */ /* 0x100fe200078e0a0c */
[C---:B------:R-:W-:Y:S01]  /*2840*/  ISETP.GT.U32.AND P6, PT, R12.reuse, R5, PT ;  /* 0x000000050c00720c */ /* 0x040fe20003fc4070 */
[C---:B------:R-:W-:Y:S02]  /*2850*/  IMAD R7, R12.reuse, R8, R7 ;  /* 0x000000080c077224 */ /* 0x040fe400078e0207 */
[----:B------:R-:W-:Y:S02]  /*2860*/  @!P4 IMAD.IADD R17, R17, 0x1, -R12 ;  /* 0x000000011111c824 */ /* 0x000fe400078e0a0c */
[----:B------:R-:W-:Y:S01]  /*2870*/  VIADD R10, R23, 0x1e2 ;  /* 0x000001e2170a7836 */ /* 0x000fe20000000000 */
[----:B------:R-:W-:Y:S01]  /*2880*/  ISETP.GT.U32.AND P4, PT, R12, R7, PT ;  /* 0x000000070c00720c */ /* 0x000fe20003f84070 */
[----:B------:R-:W-:-:S03]  /*2890*/  IMAD.HI.U32 R16, R0, R3, RZ ;  /* 0x0000000300107227 */ /* 0x000fc600078e00ff */
[----:B------:R-:W-:Y:S01]  /*28a0*/  IABS R18, R10 ;  /* 0x0000000a00127213 */ /* 0x000fe20000000000 */
[--C-:B------:R-:W-:Y:S01]  /*28b0*/  @!P5 IMAD.IADD R6, R6, 0x1, -R12.reuse ;  /* 0x000000010606d824 */ /* 0x100fe200078e0a0c */
[----:B------:R-:W-:Y:S01]  /*28c0*/  ISETP.GE.AND P5, PT, R13, RZ, PT ;  /* 0x000000ff0d00720c */ /* 0x000fe20003fa6270 */
[----:B------:R-:W-:Y:S01]  /*28d0*/  @!P6 IMAD.IADD R5, R5, 0x1, -R12 ;  /* 0x000000010505e824 */ /* 0x000fe200078e0a0c */
[----:B------:R-:W-:Y:S01]  /*28e0*/  ISETP.GE.AND P6, PT, R14, RZ, PT ;  /* 0x000000ff0e00720c */ /* 0x000fe20003fc6270 */
[----:B------:R-:W-:-:S04]  /*28f0*/  IMAD.HI.U32 R15, R0, R18, RZ ;  /* 0x00000012000f7227 */ /* 0x000fc800078e00ff */
[----:B------:R-:W-:Y:S02]  /*2900*/  VIADD R13, R23, 0x1e1 ;  /* 0x000001e1170d7836 */ /* 0x000fe40000000000 */
[----:B------:R-:W-:Y:S02]  /*2910*/  IMAD.MOV R16, RZ, RZ, -R16 ;  /* 0x000000ffff107224 */ /* 0x000fe400078e0a10 */
[----:B------:R-:W-:Y:S01]  /*2920*/  @!P4 IMAD.IADD R7, R7, 0x1, -R12 ;  /* 0x000000010707c824 */ /* 0x000fe200078e0a0c */
[----:B------:R-:W-:Y:S01]  /*2930*/  IABS R14, R13 ;  /* 0x0000000d000e7213 */ /* 0x000fe20000000000 */
[----:B------:R-:W-:Y:S01]  /*2940*/  @!P3 IMAD.MOV R2, RZ, RZ, -R2 ;  /* 0x000000ffff02b224 */ /* 0x000fe200078e0a02 */
[C---:B------:R-:W-:Y:S01]  /*2950*/  ISETP.GT.U32.AND P3, PT, R12.reuse, R5, PT ;  /* 0x000000050c00720c */ /* 0x040fe20003f64070 */
[----:B0-----:R-:W-:Y:S01]  /*2960*/  IMAD.MOV.U32 R11, RZ, RZ, R9 ;  /* 0x000000ffff0b7224 */ /* 0x001fe200078e0009 */
[----:B------:R-:W-:Y:S01]  /*2970*/  ISETP.GT.U32.AND P4, PT, R12, R7, PT ;  /* 0x000000070c00720c */ /* 0x000fe20003f84070 */
[----:B------:R-:W-:Y:S01]  /*2980*/  IMAD.MOV R15, RZ, RZ, -R15 ;  /* 0x000000ffff0f7224 */ /* 0x000fe200078e0a0f */
[----:B------:R0:W-:Y:S01]  /*2990*/  STL [R1+0x780], R2 ;  /* 0x0007800201007387 */ /* 0x0001e20000100800 */
[----:B------:R-:W-:-:S02]  /*29a0*/  VIADD R8, R23, 0x1e0 ;  /* 0x000001e017087836 */ /* 0x000fc40000000000 */
[C---:B------:R-:W-:Y:S02]  /*29b0*/  IMAD R3, R12.reuse, R16, R3 ;  /* 0x000000100c037224 */ /* 0x040fe400078e0203 */
[----:B------:R-:W-:Y:S02]  /*29c0*/  @!P0 IMAD.MOV R11, RZ, RZ, -R11 ;  /* 0x000000ffff0b8224 */ /* 0x000fe400078e0a0b */
[C---:B------:R-:W-:Y:S01]  /*29d0*/  IMAD R18, R12.reuse, R15, R18 ;  /* 0x0000000f0c127224 */ /* 0x040fe200078e0212 */
[----:B------:R-:W-:Y:S01]  /*29e0*/  IABS R15, R8 ;  /* 0x00000008000f7213 */ /* 0x000fe20000000000 */
[----:B------:R-:W-:Y:S01]  /*29f0*/  IMAD.MOV.U32 R9, RZ, RZ, R17 ;  /* 0x000000ffff097224 */ /* 0x000fe200078e0011 */
[----:B------:R-:W-:Y:S01]  /*2a00*/  ISETP.GT.U32.AND P0, PT, R12, R3, PT ;  /* 0x000000030c00720c */ /* 0x000fe20003f04070 */
[----:B0-----:R-:W-:Y:S01]  /*2a10*/  IMAD.HI.U32 R2, R0, R14, RZ ;  /* 0x0000000e00027227 */ /* 0x001fe200078e00ff */
[----:B------:R0:W-:Y:S03]  /*2a20*/  STL [R1+0x77c], R11 ;  /* 0x00077c0b01007387 */ /* 0x0001e60000100800 */
[----:B------:R-:W-:Y:S01]  /*2a30*/  @!P3 IMAD.IADD R5, R5, 0x1, -R12 ;  /* 0x000000010505b824 */ /* 0x000fe200078e0a0c */
[----:B------:R-:W-:Y:S01]  /*2a40*/  ISETP.GE.AND P3, PT, R10, RZ, PT ;  /* 0x000000ff0a00720c */ /* 0x000fe20003f66270 */
[----:B------:R-:W-:-:S02]  /*2a50*/  IMAD.MOV R2, RZ, RZ, -R2 ;  /* 0x000000ffff027224 */ /* 0x000fc400078e0a02 */
[----:B------:R-:W-:Y:S01]  /*2a60*/  @!P1 IMAD.MOV R9, RZ, RZ, -R9 ;  /* 0x000000ffff099224 */ /* 0x000fe200078e0a09 */
[----:B------:R-:W-:Y:S01]  /*2a70*/  ISETP.GE.AND P1, PT, R4, RZ, PT ;  /* 0x000000ff0400720c */ /* 0x000fe20003f26270 */
[----:B------:R-:W-:Y:S01]  /*2a80*/  @!P4 IMAD.IADD R7, R7, 0x1, -R12 ;  /* 0x000000010707c824 */ /* 0x000fe200078e0a0c */
[----:B------:R-:W-:Y:S01]  /*2a90*/  ISETP.GE.AND P4, PT, R13, RZ, PT ;  /* 0x000000ff0d00720c */ /* 0x000fe20003f86270 */
[----:B0-----:R-:W-:Y:S02]  /*2aa0*/  IMAD.MOV.U32 R11, RZ, RZ, R6 ;  /* 0x000000ffff0b7224 */ /* 0x001fe400078e0006 */
[----:B------:R-:W-:-:S04]  /*2ab0*/  IMAD.HI.U32 R6, R0, R15, RZ ;  /* 0x0000000f00067227 */ /* 0x000fc800078e00ff */
[----:B------:R-:W-:Y:S01]  /*2ac0*/  @!P2 IMAD.MOV R11, RZ, RZ, -R11 ;  /* 0x000000ffff0ba224 */ /* 0x000fe200078e0a0b */
[C---:B------:R-:W-:Y:S01]  /*2ad0*/  ISETP.GT.U32.AND P2, PT, R12.reuse, R18, PT ;  /* 0x000000120c00720c */ /* 0x040fe20003f44070 */
[----:B------:R-:W-:Y:S02]  /*2ae0*/  IMAD.MOV R6, RZ, RZ, -R6 ;  /* 0x000000ffff067224 */ /* 0x000fe400078e0a06 */
[C---:B------:R-:W-:Y:S01]  /*2af0*/  IMAD R4, R12.reuse, R2, R14 ;  /* 0x000000020c047224 */ /* 0x040fe200078e020e */
[----:B------:R0:W-:Y:S01]  /*2b00*/  STL [R1+0x778], R11 ;  /* 0x0007780b01007387 */ /* 0x0001e20000100800 */
[----:B------:R-:W-:Y:S02]  /*2b10*/  IMAD.MOV.U32 R16, RZ, RZ, R5 ;  /* 0x000000ffff107224 */ /* 0x000fe400078e0005 */
[----:B------:R-:W-:Y:S01]  /*2b20*/  @!P0 IMAD.IADD R3, R3, 0x1, -R12 ;  /* 0x0000000103038824 */ /* 0x000fe200078e0a0c */
[----:B------:R1:W-:Y:S01]  /*2b30*/  STL [R1+0x774], R9 ;  /* 0x0007740901007387 */ /* 0x0003e20000100800 */
[----:B------:R-:W-:-:S02]  /*2b40*/  IMAD R6, R12, R6, R15 ;  /* 0x000000060c067224 */ /* 0x000fc400078e020f */
[----:B------:R-:W-:Y:S01]  /*2b50*/  @!P5 IMAD.MOV R16, RZ, RZ, -R16 ;  /* 0x000000ffff10d224 */ /* 0x000fe200078e0a10 */
[C---:B------:R-:W-:Y:S01]  /*2b60*/  ISETP.GT.U32.AND P5, PT, R12.reuse, R4, PT ;  /* 0x000000040c00720c */ /* 0x040fe20003fa4070 */
[C---:B------:R-:W-:Y:S01]  /*2b70*/  VIADD R2, R23.reuse, 0x1de ;  /* 0x000001de17027836 */ /* 0x040fe20000000000 */
[----:B------:R-:W-:Y:S01]  /*2b80*/  ISETP.GT.U32.AND P0, PT, R12, R3, PT ;  /* 0x000000030c00720c */ /* 0x000fe20003f04070 */
[----:B0-----:R-:W-:Y:S01]  /*2b90*/  IMAD.MOV.U32 R11, RZ, RZ, R7 ;  /* 0x000000ffff0b7224 */ /* 0x001fe200078e0007 */
[----:B------:R-:W-:Y:S01]  /*2ba0*/  STL [R1+0x770], R16 ;  /* 0x0007701001007387 */ /* 0x000fe20000100800 */
[--C-:B------:R-:W-:Y:S01]  /*2bb0*/  @!P2 IMAD.IADD R18, R18, 0x1, -R12.reuse ;  /* 0x000000011212a824 */ /* 0x100fe200078e0a0c */
[----:B------:R-:W-:Y:S01]  /*2bc0*/  IABS R5, R2 ;  /* 0x0000000200057213 */ /* 0x000fe20000000000 */
[----:B------:R-:W-:Y:S01]  /*2bd0*/  @!P6 IMAD.MOV R11, RZ, RZ, -R11 ;  /* 0x000000ffff0be224 */ /* 0x000fe200078e0a0b */
[C---:B------:R-:W-:Y:S01]  /*2be0*/  ISETP.GT.U32.AND P6, PT, R12.reuse, R6, PT ;  /* 0x000000060c00720c */ /* 0x040fe20003fc4070 */
[C---:B-1----:R-:W-:Y:S01]  /*2bf0*/  VIADD R9, R23.reuse, 0x1df ;  /* 0x000001df17097836 */ /* 0x042fe20000000000 */
[----:B------:R-:W-:Y:S01]  /*2c00*/  ISETP.GT.U32.AND P2, PT, R12, R18, PT ;  /* 0x000000120c00720c */ /* 0x000fe20003f44070 */
[----:B------:R-:W-:Y:S01]  /*2c10*/  VIADD R13, R23, 0x1dd ;  /* 0x000001dd170d7836 */ /* 0x000fe20000000000 */
[----:B------:R0:W-:Y:S01]  /*2c20*/  STL [R1+0x76c], R11 ;  /* 0x00076c0b01007387 */ /* 0x0001e20000100800 */
[--C-:B------:R-:W-:Y:S01]  /*2c30*/  @!P5 IMAD.IADD R4, R4, 0x1, -R12.reuse ;  /* 0x000000010404d824 */ /* 0x100fe200078e0a0c */
[----:B------:R-:W-:Y:S01]  /*2c40*/  IABS R10, R9 ;  /* 0x00000009000a7213 */ /* 0x000fe20000000000 */
[----:B------:R-:W-:Y:S01]  /*2c50*/  @!P0 IMAD.IADD R3, R3, 0x1, -R12 ;  /* 0x0000000103038824 */ /* 0x000fe200078e0a0c */
[----:B------:R-:W-:-:S02]  /*2c60*/  ISETP.GE.AND P0, PT, R8, RZ, PT ;  /* 0x000000ff0800720c */ /* 0x000fc40003f06270 */
[----:B------:R-:W-:Y:S01]  /*2c70*/  ISETP.GT.U32.AND P5, PT, R12, R4, PT ;  /* 0x000000040c00720c */ /* 0x000fe20003fa4070 */
[----:B------:R-:W-:Y:S02]  /*2c80*/  IMAD.MOV.U32 R7, RZ, RZ, R10 ;  /* 0x000000ffff077224 */ /* 0x000fe400078e000a */
[----:B------:R-:W-:Y:S02]  /*2c90*/  @!P6 IMAD.IADD R6, R6, 0x1, -R12 ;  /* 0x000000010606e824 */ /* 0x000fe400078e0a0c */
[----:B------:R-:W-:-:S03]  /*2ca0*/  IMAD.HI.U32 R8, R0, R7, RZ ;  /* 0x0000000700087227 */ /* 0x000fc600078e00ff */
[----:B------:R-:W-:Y:S01]  /*2cb0*/  ISETP.GT.U32.AND P6, PT, R12, R6, PT ;  /* 0x000000060c00720c */ /* 0x000fe20003fc4070 */
[----:B------:R-:W-:-:S04]  /*2cc0*/  IMAD.HI.U32 R10, R0, R5, RZ ;  /* 0x00000005000a7227 */ /* 0x000fc800078e00ff */
[----:B------:R-:W-:Y:S02]  /*2cd0*/  IMAD.MOV R8, RZ, RZ, -R8 ;  /* 0x000000ffff087224 */ /* 0x000fe400078e0a08 */
[----:B------:R-:W-:Y:S02]  /*2ce0*/  IMAD.MOV R10, RZ, RZ, -R10 ;  /* 0x000000ffff0a7224 */ /* 0x000fe400078e0a0a */
[C---:B------:R-:W-:Y:S02]  /*2cf0*/  IMAD R7, R12.reuse, R8, R7 ;  /* 0x000000080c077224 */ /* 0x040fe400078e0207 */
[----:B0-----:R-:W-:Y:S02]  /*2d00*/  IMAD.MOV.U32 R11, RZ, RZ, R3 ;  /* 0x000000ffff0b7224 */ /* 0x001fe400078e0003 */
[----:B------:R-:W-:Y:S02]  /*2d10*/  IMAD R3, R12, R10, R5 ;  /* 0x0000000a0c037224 */ /* 0x000fe400078e0205 */
[--C-:B------:R-:W-:Y:S01]  /*2d20*/  @!P5 IMAD.IADD R4, R4, 0x1, -R12.reuse ;  /* 0x000000010404d824 */ /* 0x100fe200078e0a0c */
[----:B------:R-:W-:Y:S01]  /*2d30*/  ISETP.GT.U32.AND P5, PT, R12, R7, PT ;  /* 0x000000070c00720c */ /* 0x000fe20003fa4070 */
[--C-:B------:R-:W-:Y:S01]  /*2d40*/  @!P2 IMAD.IADD R18, R18, 0x1, -R12.reuse ;  /* 0x000000011212a824 */ /* 0x100fe200078e0a0c */
[----:B------:R-:W-:Y:S01]  /*2d50*/  ISETP.GE.AND P2, PT, R9, RZ, PT ;  /* 0x000000ff0900720c */ /* 0x000fe20003f46270 */
[----:B------:R-:W-:Y:S01]  /*2d60*/  @!P6 IMAD.IADD R6, R6, 0x1, -R12 ;  /* 0x000000010606e824 */ /* 0x000fe200078e0a0c */
[----:B------:R-:W-:Y:S01]  /*2d70*/  IABS R9, R13 ;  /* 0x0000000d00097213 */ /* 0x000fe20000000000 */
[----:B------:R-:W-:Y:S01]  /*2d80*/  @!P1 IMAD.MOV R11, RZ, RZ, -R11 ;  /* 0x000000ffff0b9224 */ /* 0x000fe200078e0a0b */
[----:B------:R-:W-:Y:S01]  /*2d90*/  ISETP.GT.U32.AND P6, PT, R12, R3, PT ;  /* 0x000000030c00720c */ /* 0x000fe20003fc4070 */
[----:B------:R-:W-:Y:S01]  /*2da0*/  VIADD R8, R23, 0x1dc ;  /* 0x000001dc17087836 */ /* 0x000fe20000000000 */
[----:B------:R-:W-:Y:S01]  /*2db0*/  ISETP.GE.AND P1, PT, R2, RZ, PT ;  /* 0x000000ff0200720c */ /* 0x000fe20003f26270 */
[----:B------:R-:W-:Y:S01]  /*2dc0*/  IMAD.HI.U32 R5, R0, R9, RZ ;  /* 0x0000000900057227 */ /* 0x000fe200078e00ff */
[----:B------:R0:W-:Y:S02]  /*2dd0*/  STL [R1+0x768], R11 ;  /* 0x0007680b01007387 */ /* 0x0001e40000100800 */
[----:B------:R-:W-:Y:S01]  /*2de0*/  IABS R16, R8 ;  /* 0x0000000800107213 */ /* 0x000fe20000000000 */
[----:B------:R-:W-:-:S02]  /*2df0*/  IMAD.MOV R5, RZ, RZ, -R5 ;  /* 0x000000ffff057224 */ /* 0x000fc400078e0a05 */
[----:B------:R-:W-:Y:S02]  /*2e00*/  @!P5 IMAD.IADD R7, R7, 0x1, -R12 ;  /* 0x000000010707d824 */ /* 0x000fe400078e0a0c */
[----:B------:R-:W-:Y:S02]  /*2e10*/  VIADD R10, R23, 0x1db ;  /* 0x000001db170a7836 */ /* 0x000fe40000000000 */
[C---:B------:R-:W-:Y:S02]  /*2e20*/  IMAD R9, R12.reuse, R5, R9 ;  /* 0x000000050c097224 */ /* 0x040fe400078e0209 */
[----:B0-----:R-:W-:Y:S01]  /*2e30*/  IMAD.MOV.U32 R11, RZ, RZ, R18 ;  /* 0x000000ffff0b7224 */ /* 0x001fe200078e0012 */
[----:B------:R-:W-:Y:S01]  /*2e40*/  IABS R15, R10 ;  /* 0x0000000a000f7213 */ /* 0x000fe20000000000 */
[----:B------:R-:W-:Y:S01]  /*2e50*/  @!P6 IMAD.IADD R3, R3, 0x1, -R12 ;  /* 0x000000010303e824 */ /* 0x000fe200078e0a0c */
[C---:B------:R-:W-:Y:S01]  /*2e60*/  ISETP.GT.U32.AND P6, PT, R12.reuse, R7, PT ;  /* 0x000000070c00720c */ /* 0x040fe20003fc4070 */
[----:B------:R-:W-:Y:S01]  /*2e70*/  VIADD R2, R23, 0x1da ;  /* 0x000001da17027836 */ /* 0x000fe20000000000 */
[----:B------:R-:W-:Y:S01]  /*2e80*/  ISETP.GT.U32.AND P5, PT, R12, R9, PT ;  /* 0x000000090c00720c */ /* 0x000fe20003fa4070 */
[----:B------:R-:W-:-:S03]  /*2e90*/  IMAD.HI.U32 R19, R0, R16, RZ ;  /* 0x0000001000137227 */ /* 0x000fc600078e00ff */
[----:B------:R-:W-:Y:S01]  /*2ea0*/  IABS R14, R2 ;  /* 0x00000002000e7213 */ /* 0x000fe20000000000 */
[----:B------:R-:W-:Y:S01]  /*2eb0*/  @!P3 IMAD.MOV R11, RZ, RZ, -R11 ;  /* 0x000000ffff0bb224 */ /* 0x000fe200078e0a0b */
[----:B------:R-:W-:Y:S01]  /*2ec0*/  ISETP.GE.AND P3, PT, R13, RZ, PT ;  /* 0x000000ff0d00720c */ /* 0x000fe20003f66270 */
[----:B------:R-:W-:Y:S02]  /*2ed0*/  IMAD.MOV R19, RZ, RZ, -R19 ;  /* 0x000000ffff137224 */ /* 0x000fe400078e0a13 */
[----:B------:R-:W-:Y:S01]  /*2ee0*/  IMAD.HI.U32 R17, R0, R15, RZ ;  /* 0x0000000f00117227 */ /* 0x000fe200078e00ff */
[----:B------:R0:W-:Y:S03]  /*2ef0*/  STL [R1+0x764], R11 ;  /* 0x0007640b01007387 */ /* 0x0001e60000100800 */
[----:B------:R-:W-:Y:S02]  /*2f00*/  IMAD R13, R12, R19, R16 ;  /* 0x000000130c0d7224 */ /* 0x000fe400078e0210 */
[----:B------:R-:W-:-:S02]  /*2f10*/  IMAD.MOV.U32 R18, RZ, RZ, R14 ;  /* 0x000000ffff127224 */ /* 0x000fc400078e000e */
[----:B------:R-:W-:Y:S02]  /*2f20*/  IMAD.MOV R17, RZ, RZ, -R17 ;  /* 0x000000ffff117224 */ /* 0x000fe400078e0a11 */
[----:B------:R-:W-:Y:S01]  /*2f30*/  @!P6 IMAD.IADD R7, R7, 0x1, -R12 ;  /* 0x000000010707e824 */ /* 0x000fe200078e0a0c */
[----:B------:R-:W-:Y:S01]  /*2f40*/  ISETP.GT.U32.AND P6, PT, R12, R13, PT ;  /* 0x0000000d0c00720c */ /* 0x000fe20003fc4070 */
[----:B0-----:R-:W-:Y:S02]  /*2f50*/  IMAD.MOV.U32 R11, RZ, RZ, R4 ;  /* 0x000000ffff0b7224 */ /* 0x001fe400078e0004 */
[----:B------:R-:W-:-:S04]  /*2f60*/  IMAD.HI.U32 R4, R0, R18, RZ ;  /* 0x0000001200047227 */ /* 0x000fc800078e00ff */
[----:B------:R-:W-:Y:S01]  /*2f70*/  @!P4 IMAD.MOV R11, RZ, RZ, -R11 ;  /* 0x000000ffff0bc224 */ /* 0x000fe200078e0a0b */
[C---:B------:R-:W-:Y:S01]  /*2f80*/  ISETP.GT.U32.AND P4, PT, R12.reuse, R3, PT ;  /* 0x000000030c00720c */ /* 0x040fe20003f84070 */
[C---:B------:R-:W-:Y:S02]  /*2f90*/  IMAD R14, R12.reuse, R17, R15 ;  /* 0x000000110c0e7224 */ /* 0x040fe400078e020f */
[----:B------:R-:W-:Y:S01]  /*2fa0*/  @!P5 IMAD.IADD R9, R9, 0x1, -R12 ;  /* 0x000000010909d824 */ /* 0x000fe200078e0a0c */
[----:B------:R0:W-:Y:S01]  /*2fb0*/  STL [R1+0x760], R11 ;  /* 0x0007600b01007387 */ /* 0x0001e20000100800 */
[----:B------:R-:W-:Y:S02]  /*2fc0*/  IMAD.MOV.U32 R15, RZ, RZ, R6 ;  /* 0x000000ffff0f7224 */ /* 0x000fe400078e0006 */
[----:B------:R-:W-:Y:S01]  /*2fd0*/  VIADD R5, R23, 0x1d9 ;  /* 0x000001d917057836 */ /* 0x000fe20000000000 */
[----:B------:R-:W-:Y:S01]  /*2fe0*/  ISETP.GT.U32.AND P5, PT, R12, R9, PT ;  /* 0x000000090c00720c */ /* 0x000fe20003fa4070 */
[----:B------:R-:W-:-:S02]  /*2ff0*/  IMAD.MOV R4, RZ, RZ, -R4 ;  /* 0x000000ffff047224 */ /* 0x000fc400078e0a04 */
[----:B------:R-:W-:Y:S01]  /*3000*/  @!P0 IMAD.MOV R15, RZ, RZ, -R15 ;  /* 0x000000ffff0f8224 */ /* 0x000fe200078e0a0f */
[----:B------:R-:W-:Y:S01]  /*3010*/  ISETP.GE.AND P0, PT, R8, RZ, PT ;  /* 0x000000ff0800720c */ /* 0x000fe20003f06270 */
[C---:B------:R-:W-:Y:S01]  /*3020*/  IMAD R8, R12.reuse, R4, R18 ;  /* 0x000000040c087224 */ /* 0x040fe200078e0212 */
[----:B------:R-:W-:Y:S01]  /*3030*/  IABS R16, R5 ;  /* 0x0000000500107213 */ /* 0x000fe20000000000 */
[----:B0-----:R-:W-:Y:S01]  /*3040*/  IMAD.MOV.U32 R11, RZ, RZ, R7 ;  /* 0x000000ffff0b7224 */ /* 0x001fe200078e0007 */
[----:B------:R0:W-:Y:S01]  /*3050*/  STL [R1+0x75c], R15 ;  /* 0x00075c0f01007387 */ /* 0x0001e20000100800 */
[----:B------:R-:W-:Y:S01]  /*3060*/  @!P6 IMAD.IADD R13, R13, 0x1, -R12 ;  /* 0x000000010d0de824 */ /* 0x000fe200078e0a0c */
[C---:B------:R-:W-:Y:S01]  /*3070*/  ISETP.GT.U32.AND P6, PT, R12.reuse, R8, PT ;  /* 0x000000080c00720c */ /* 0x040fe20003fc4070 */
[----:B------:R-:W-:Y:S01]  /*3080*/  @!P2 IMAD.MOV R11, RZ, RZ, -R11 ;  /* 0x000000ffff0ba224 */ /* 0x000fe200078e0a0b */
[----:B------:R-:W-:Y:S01]  /*3090*/  ISETP.GT.U32.AND P2, PT, R12, R14, PT ;  /* 0x0000000e0c00720c */ /* 0x000fe20003f44070 */
[----:B------:R-:W-:-:S03]  /*30a0*/  IMAD.HI.U32 R6, R0, R16, RZ ;  /* 0x0000001000067227 */ /* 0x000fc600078e00ff */
[----:B------:R-:W-:Y:S01]  /*30b0*/  STL [R1+0x758], R11 ;  /* 0x0007580b01007387 */ /* 0x000fe20000100800 */
[----:B------:R-:W-:Y:S02]  /*30c0*/  IMAD.MOV R6, RZ, RZ, -R6 ;  /* 0x000000ffff067224 */ /* 0x000fe400078e0a06 */
[----:B------:R-:W-:Y:S01]  /*30d0*/  @!P5 IMAD.IADD R9, R9, 0x1, -R12 ;  /* 0x000000010909d824 */ /* 0x000fe200078e0a0c */
[----:B------:R-:W-:Y:S01]  /*30e0*/  ISETP.GE.AND P5, PT, R2, RZ, PT ;  /* 0x000000ff0200720c */ /* 0x000fe20003fa6270 */
[----:B------:R-:W-:Y:S02]  /*30f0*/  IMAD R2, R12, R6, R16 ;  /* 0x000000060c027224 */ /* 0x000fe400078e0210 */
[--C-:B------:R-:W-:Y:S01]  /*3100*/  @!P4 IMAD.IADD R3, R3, 0x1, -R12.reuse ;  /* 0x000000010303c824 */ /* 0x100fe200078e0a0c */
[----:B------:R-:W-:Y:S01]  /*3110*/  ISETP.GE.AND P4, PT, R10, RZ, PT ;  /* 0x000000ff0a00720c */ /* 0x000fe20003f86270 */
[----:B------:R-:W-:Y:S02]  /*3120*/  @!P2 IMAD.IADD R14, R14, 0x1, -R12 ;  /* 0x000000010e0ea824 */ /* 0x000fe400078e0a0c */
[----:B------:R-:W-:-:S02]  /*3130*/  VIADD R6, R23, 0x1d8 ;  /* 0x000001d817067836 */ /* 0x000fc40000000000 */
[----:B------:R-:W-:Y:S01]  /*3140*/  IMAD.MOV.U32 R7, RZ, RZ, R3 ;  /* 0x000000ffff077224 */ /* 0x000fe200078e0003 */
[----:B------:R-:W-:Y:S01]  /*3150*/  ISETP.GT.U32.AND P2, PT, R12, R14, PT ;  /* 0x0000000e0c00720c */ /* 0x000fe20003f44070 */
[----:B------:R-:W-:Y:S01]  /*3160*/  @!P6 IMAD.IADD R8, R8, 0x1, -R12 ;  /* 0x000000010808e824 */ /* 0x000fe200078e0a0c */
[----:B------:R-:W-:Y:S01]  /*3170*/  IABS R16, R6 ;  /* 0x0000000600107213 */ /* 0x000fe20000000000 */
[----:B------:R-:W-:Y:S01]  /*3180*/  @!P1 IMAD.MOV R7, RZ, RZ, -R7 ;  /* 0x000000ffff079224 */ /* 0x000fe200078e0a07 */
[C---:B------:R-:W-:Y:S01]  /*3190*/  ISETP.GT.U32.AND P1, PT, R12.reuse, R13, PT ;  /* 0x0000000d0c00720c */ /* 0x040fe20003f24070 */
[----:B------:R-:W-:Y:S01]  /*31a0*/  VIADD R4, R23, 0x1d7 ;  /* 0x000001d717047836 */ /* 0x000fe20000000000 */
[----:B------:R-:W-:Y:S01]  /*31b0*/  ISETP.GT.U32.AND P6, PT, R12, R8, PT ;  /* 0x000000080c00720c */ /* 0x000fe20003fc4070 */
[----:B------:R-:W-:Y:S01]  /*31c0*/  IMAD.HI.U32 R18, R0, R16, RZ ;  /* 0x0000001000127227 */ /* 0x000fe200078e00ff */
[----:B------:R1:W-:Y:S02]  /*31d0*/  STL [R1+0x754], R7 ;  /* 0x0007540701007387 */ /* 0x0003e40000100800 */
[----:B------:R-:W-:Y:S01]  /*31e0*/  IABS R17, R4 ;  /* 0x0000000400117213 */ /* 0x000fe20000000000 */
[----:B------:R-:W-:-:S02]  /*31f0*/  IMAD.MOV R18, RZ, RZ, -R18 ;  /* 0x000000ffff127224 */ /* 0x000fc400078e0a12 */
[----:B------:R-:W-:Y:S01]  /*3200*/  @!P2 IMAD.IADD R14, R14, 0x1, -R12 ;  /* 0x000000010e0ea824 */ /* 0x000fe200078e0a0c */
[----:B------:R-:W-:Y:S01]  /*3210*/  ISETP.GE.AND P2, PT, R5, RZ, PT ;  /* 0x000000ff0500720c */ /* 0x000fe20003f46270 */
[C---:B------:R-:W-:Y:S02]  /*3220*/  IMAD R5, R12.reuse, R18, R16 ;  /* 0x000000120c057224 */ /* 0x040fe400078e0210 */
[----:B0-----:R-:W-:Y:S02]  /*3230*/  VIADD R15, R23, 0x1d6 ;  /* 0x000001d6170f7836 */ /* 0x001fe40000000000 */
[--C-:B------:R-:W-:Y:S01]  /*3240*/  @!P1 IMAD.IADD R13, R13, 0x1, -R12.reuse ;  /* 0x000000010d0d9824 */ /* 0x100fe200078e0a0c */
[----:B------:R-:W-:Y:S01]  /*3250*/  ISETP.GT.U32.AND P1, PT, R12, R2, PT ;  /* 0x000000020c00720c */ /* 0x000fe20003f24070 */
[----:B------:R-:W-:Y:S01]  /*3260*/  @!P6 IMAD.IADD R8, R8, 0x1, -R12 ;  /* 0x000000010808e824 */ /* 0x000fe200078e0a0c */
[----:B------:R-:W-:Y:S01]  /*3270*/  ISETP.GT.U32.AND P6, PT, R12, R5, PT ;  /* 0x000000050c00720c */ /* 0x000fe20003fc4070 */
[----:B------:R-:W-:Y:S01]  /*3280*/  IMAD.HI.U32 R16, R0, R17, RZ ;  /* 0x0000001100107227 */ /* 0x000fe200078e00ff */
[----:B------:R-:W-:-:S03]  /*3290*/  IABS R3, R15 ;  /* 0x0000000f00037213 */ /* 0x000fc60000000000 */
[----:B------:R-:W-:Y:S02]  /*32a0*/  IMAD.MOV R16, RZ, RZ, -R16 ;  /* 0x000000ffff107224 */ /* 0x000fe400078e0a10 */
[----:B------:R-:W-:-:S04]  /*32b0*/  IMAD.HI.U32 R19, R0, R3, RZ ;  /* 0x0000000300137227 */ /* 0x000fc800078e00ff */
[----:B------:R-:W-:Y:S02]  /*32c0*/  VIADD R10, R23, 0x1d5 ;  /* 0x000001d5170a7836 */ /* 0x000fe40000000000 */
[----:B------:R-:W-:Y:S02]  /*32d0*/  IMAD.MOV R19, RZ, RZ, -R19 ;  /* 0x000000ffff137224 */ /* 0x000fe400078e0a13 */
[----:B------:R-:W-:Y:S01]  /*32e0*/  IMAD R16, R12, R16, R17 ;  /* 0x000000100c107224 */ /* 0x000fe200078e0211 */
[----:B-1----:R-:W-:Y:S01]  /*32f0*/  IABS R7, R10 ;  /* 0x0000000a00077213 */ /* 0x002fe20000000000 */
[----:B------:R-:W-:Y:S02]  /*3300*/  IMAD.MOV.U32 R20, RZ, RZ, R9 ;  /* 0x000000ffff147224 */ /* 0x000fe400078e0009 */
[--C-:B------:R-:W-:Y:S01]  /*3310*/  @!P1 IMAD.IADD R2, R2, 0x1, -R12.reuse ;  /* 0x0000000102029824 */ /* 0x100fe200078e0a0c */
[----:B------:R-:W-:Y:S01]  /*3320*/  ISETP.GE.AND P1, PT, R6, RZ, PT ;  /* 0x000000ff0600720c */ /* 0x000fe20003f26270 */
[----:B------:R-:W-:-:S02]  /*3330*/  @!P6 IMAD.IADD R5, R5, 0x1, -R12 ;  /* 0x000000010505e824 */ /* 0x000fc400078e0a0c */
[----:B------:R-:W-:Y:S01]  /*3340*/  IMAD.MOV.U32 R11, RZ, RZ, R13 ;  /* 0x000000ffff0b7224 */ /* 0x000fe200078e000d */
[C---:B------:R-:W-:Y:S01]  /*3350*/  ISETP.GT.U32.AND P6, PT, R12.reuse, R2, PT ;  /* 0x000000020c00720c */ /* 0x040fe20003fc4070 */
[C---:B------:R-:W-:Y:S02]  /*3360*/  IMAD R3, R12.reuse, R19, R3 ;  /* 0x000000130c037224 */ /* 0x040fe400078e0203 */
[----:B------:R-:W-:Y:S01]  /*3370*/  @!P3 IMAD.MOV R20, RZ, RZ, -R20 ;  /* 0x000000ffff14b224 */ /* 0x000fe200078e0a14 */
[C---:B------:R-:W-:Y:S01]  /*3380*/  ISETP.GT.U32.AND P3, PT, R12.reuse, R16, PT ;  /* 0x000000100c00720c */ /* 0x040fe20003f64070 */
[C---:B------:R-:W-:Y:S02]  /*3390*/  VIADD R6, R23.reuse, 0x1d4 ;  /* 0x000001d417067836 */ /* 0x040fe40000000000 */
[----:B------:R-:W-:Y:S01]  /*33a0*/  @!P0 IMAD.MOV R11, RZ, RZ, -R11 ;  /* 0x000000ffff0b8224 */ /* 0x000fe200078e0a0b */
[----:B------:R-:W-:Y:S01]  /*33b0*/  ISETP.GT.U32.AND P0, PT, R12, R5, PT ;  /* 0x000000050c00720c */ /* 0x000fe20003f04070 */
[----:B------:R-:W-:Y:S01]  /*33c0*/  IMAD.HI.U32 R18, R0, R7, RZ ;  /* 0x0000000700127227 */ /* 0x000fe200078e00ff */
[----:B------:R-:W-:Y:S01]  /*33d0*/  IABS R9, R6 ;  /* 0x0000000600097213 */ /* 0x000fe20000000000 */
[----:B------:R-:W-:Y:S02]  /*33e0*/  STL [R1+0x750], R20 ;  /* 0x0007501401007387 */ /* 0x000fe40000100800 */
[----:B------:R-:W-:Y:S01]  /*33f0*/  @!P4 IMAD.MOV R14, RZ, RZ, -R14 ;  /* 0x000000ffff0ec224 */ /* 0x000fe200078e0a0e */
[----:B------:R-:W-:Y:S01]  /*3400*/  ISETP.GT.U32.AND P4, PT, R12, R3, PT ;  /* 0x000000030c00720c */ /* 0x000fe20003f84070 */
[----:B------:R-:W-:Y:S01]  /*3410*/  IMAD.MOV R18, RZ, RZ, -R18 ;  /* 0x000000ffff127224 */ /* 0x000fe200078e0a12 */
[----:B------:R0:W-:Y:S01]  /*3420*/  STL [R1+0x74c], R11 ;  /* 0x00074c0b01007387 */ /* 0x0001e20000100800 */
[----:B------:R-:W-:-:S02]  /*3430*/  VIADD R17, R23, 0x1d3 ;  /* 0x000001d317117836 */ /* 0x000fc40000000000 */
[----:B------:R-:W-:Y:S01]  /*3440*/  IMAD R7, R12, R18, R7 ;  /* 0x000000120c077224 */ /* 0x000fe200078e0207 */
[----:B------:R-:W-:Y:S01]  /*3450*/  STL [R1+0x748], R14 ;  /* 0x0007480e01007387 */ /* 0x000fe20000100800 */
[--C-:B------:R-:W-:Y:S01]  /*3460*/  @!P3 IMAD.IADD R16, R16, 0x1, -R12.reuse ;  /* 0x000000011010b824 */ /* 0x100fe200078e0a0c */
[----:B------:R-:W-:Y:S01]  /*3470*/  IABS R13, R17 ;  /* 0x00000011000d7213 */ /* 0x000fe20000000000 */
[--C-:B------:R-:W-:Y:S01]  /*3480*/  @!P6 IMAD.IADD R2, R2, 0x1, -R12.reuse ;  /* 0x000000010202e824 */ /* 0x100fe200078e0a0c */
[----:B------:R-:W-:Y:S01]  /*3490*/  ISETP.GT.U32.AND P6, PT, R12, R7, PT ;  /* 0x000000070c00720c */ /* 0x000fe20003fc4070 */
[----:B------:R-:W-:Y:S01]  /*34a0*/  @!P0 IMAD.IADD R5, R5, 0x1, -R12 ;  /* 0x0000000105058824 */ /* 0x000fe200078e0a0c */
[----:B------:R-:W-:Y:S01]  /*34b0*/  ISETP.GE.AND P0, PT, R15, RZ, PT ;  /* 0x000000ff0f00720c */ /* 0x000fe20003f06270 */
[----:B0-----:R-:W-:Y:S01]  /*34c0*/  IMAD.MOV.U32 R11, RZ, RZ, R8 ;  /* 0x000000ffff0b7224 */ /* 0x001fe200078e0008 */
[----:B------:R-:W-:Y:S01]  /*34d0*/  ISETP.GE.AND P3, PT, R10, RZ, PT ;  /* 0x000000ff0a00720c */ /* 0x000fe20003f66270 */
[----:B------:R-:W-:-:S04]  /*34e0*/  IMAD.HI.U32 R8, R0, R9, RZ ;  /* 0x0000000900087227 */ /* 0x000fc800078e00ff */
[----:B------:R-:W-:Y:S02]  /*34f0*/  IMAD.MOV R8, RZ, RZ, -R8 ;  /* 0x000000ffff087224 */ /* 0x000fe400078e0a08 */
[----:B------:R-:W-:Y:S01]  /*3500*/  @!P5 IMAD.MOV R11, RZ, RZ, -R11 ;  /* 0x000000ffff0bd224 */ /* 0x000fe200078e0a0b */
[----:B------:R-:W-:Y:S01]  /*3510*/  ISETP.GE.AND P5, PT, R4, RZ, PT ;  /* 0x000000ff0400720c */ /* 0x000fe20003fa6270 */
[----:B------:R-:W-:Y:S01]  /*3520*/  @!P4 IMAD.IADD R3, R3, 0x1, -R12 ;  /* 0x000000010303c824 */ /* 0x000fe200078e0a0c */
[C---:B------:R-:W-:Y:S01]  /*3530*/  ISETP.GT.U32.AND P4, PT, R12.reuse, R16, PT ;  /* 0x000000100c00720c */ /* 0x040fe20003f84070 */
[----:B------:R-:W-:Y:S01]  /*3540*/  IMAD R9, R12, R8, R9 ;  /* 0x000000080c097224 */ /* 0x000fe200078e0209 */
[----:B------:R0:W-:Y:S01]  /*3550*/  STL [R1+0x744], R11 ;  /* 0x0007440b01007387 */ /* 0x0001e20000100800 */
[----:B------:R-:W-:-:S04]  /*3560*/  IMAD.HI.U32 R4, R0, R13, RZ ;  /* 0x0000000d00047227 */ /* 0x000fc800078e00ff */
[----:B------:R-:W-:Y:S02]  /*3570*/  IMAD.MOV.U32 R8, RZ, RZ, R5 ;  /* 0x000000ffff087224 */ /* 0x000fe400078e0005 */
[----:B------:R-:W-:Y:S02]  /*3580*/  IMAD.MOV R4, RZ, RZ, -R4 ;  /* 0x000000ffff047224 */ /* 0x000fe400078e0a04 */
[----:B------:R-:W-:Y:S01]  /*3590*/  @!P1 IMAD.MOV R8, RZ, RZ, -R8 ;  /* 0x000000ffff089224 */ /* 0x000fe200078e0a08 */
[----:B------:R-:W-:Y:S01]  /*35a0*/  ISETP.GT.U32.AND P1, PT, R12, R9, PT ;  /* 0x000000090c00720c */ /* 0x000fe20003f24070 */
[----:B0-----:R-:W-:Y:S02]  /*35b0*/  IMAD.MOV.U32 R11, RZ, RZ, R2 ;  /* 0x000000ffff0b7224 */ /* 0x001fe400078e0002 */
[----:B------:R-:W-:Y:S02]  /*35c0*/  VIADD R2, R23, 0x1d2 ;  /* 0x000001d217027836 */ /* 0x000fe40000000000 */
[----:B------:R-:W-:-:S02]  /*35d0*/  @!P2 IMAD.MOV R11, RZ, RZ, -R11 ;  /* 0x000000ffff0ba224 */ /* 0x000fc400078e0a0b */
[C---:B------:R-:W-:Y:S01]  /*35e0*/  IMAD R13, R12.reuse, R4, R13 ;  /* 0x000000040c0d7224 */ /* 0x040fe200078e020d */
[----:B------:R-:W-:Y:S01]  /*35f0*/  IABS R5, R2 ;  /* 0x0000000200057213 */ /* 0x000fe20000000000 */
[----:B------:R-:W-:Y:S01]  /*3600*/  VIADD R4, R23, 0x1d1 ;  /* 0x000001d117047836 */ /* 0x000fe20000000000 */
[----:B------:R0:W-:Y:S01]  /*3610*/  STL [R1+0x740], R11 ;  /* 0x0007400b01007387 */ /* 0x0001e20000100800 */
[--C-:B------:R-:W-:Y:S01]  /*3620*/  @!P6 IMAD.IADD R7, R7, 0x1, -R12.reuse ;  /* 0x000000010707e824 */ /* 0x100fe200078e0a0c */
[----:B------:R-:W-:Y:S01]  /*3630*/  ISETP.GT.U32.AND P6, PT, R12, R3, PT ;  /* 0x000000030c00720c */ /* 0x000fe20003fc4070 */
[--C-:B------:R-:W-:Y:S01]  /*3640*/  @!P4 IMAD.IADD R16, R16, 0x1, -R12.reuse ;  /* 0x000000011010c824 */ /* 0x100fe200078e0a0c */
[----:B------:R-:W-:Y:S01]  /*3650*/  ISETP.GE.AND P4, PT, R6, RZ, PT ;  /* 0x000000ff0600720c */ /* 0x000fe20003f86270 */
[----:B------:R1:W-:Y:S01]  /*3660*/  STL [R1+0x73c], R8 ;  /* 0x00073c0801007387 */ /* 0x0003e20000100800 */
[----:B------:R-:W-:Y:S01]  /*3670*/  IMAD.MOV.U32 R6, RZ, RZ, R5 ;  /* 0x000000ffff067224 */ /* 0x000fe200078e0005 */
[----:B------:R-:W-:Y:S01]  /*3680*/  ISETP.GT.U32.AND P2, PT, R12, R7, PT ;  /* 0x000000070c00720c */ /* 0x000fe20003f44070 */
[----:B------:R-:W-:Y:S01]  /*3690*/  @!P1 IMAD.IADD R9, R9, 0x1, -R12 ;  /* 0x0000000109099824 */ /* 0x000fe200078e0a0c */
[----:B------:R-:W-:Y:S01]  /*36a0*/  ISETP.GE.AND P1, PT, R2, RZ, PT ;  /* 0x000000ff0200720c */ /* 0x000fe20003f26270 */
[----:B------:R-:W-:-:S04]  /*36b0*/  IMAD.HI.U32 R14, R0, R6, RZ ;  /* 0x00000006000e7227 */ /* 0x000fc800078e00ff */
[----:B0-----:R-:W-:Y:S01]  /*36c0*/  IMAD.MOV.U32 R11, RZ, RZ, R16 ;  /* 0x000000ffff0b7224 */ /* 0x001fe200078e0010 */
[----:B-1----:R-:W-:Y:S01]  /*36d0*/  IABS R8, R4 ;  /* 0x0000000400087213 */ /* 0x002fe20000000000 */
[----:B------:R-:W-:Y:S02]  /*36e0*/  IMAD.MOV R14, RZ, RZ, -R14 ;  /* 0x000000ffff0e7224 */ /* 0x000fe400078e0a0e */
[----:B------:R-:W-:Y:S01]  /*36f0*/  @!P5 IMAD.MOV R11, RZ, RZ, -R11 ;  /* 0x000000ffff0bd224 */ /* 0x000fe200078e0a0b */
[----:B------:R-:W-:Y:S01]  /*3700*/  ISETP.GT.U32.AND P5, PT, R12, R9, PT ;  /* 0x000000090c00720c */ /* 0x000fe20003fa4070 */
[----:B------:R-:W-:Y:S02]  /*3710*/  IMAD.MOV.U32 R5, RZ, RZ, R8 ;  /* 0x000000ffff057224 */ /* 0x000fe400078e0008 */
[----:B------:R-:W-:Y:S01]  /*3720*/  VIADD R8, R23, 0x1d0 ;  /* 0x000001d017087836 */ /* 0x000fe20000000000 */
[----:B------:R-:W-:Y:S01]  /*3730*/  STL [R1+0x738], R11 ;  /* 0x0007380b01007387 */ /* 0x000fe20000100800 */
[----:B------:R-:W-:-:S03]  /*3740*/  IMAD.HI.U32 R10, R0, R5, RZ ;  /* 0x00000005000a7227 */ /* 0x000fc600078e00ff */
[----:B------:R-:W-:Y:S01]  /*3750*/  IABS R2, R8 ;  /* 0x0000000800027213 */ /* 0x000fe20000000000 */
[----:B------:R-:W-:Y:S01]  /*3760*/  @!P6 IMAD.IADD R3, R3, 0x1, -R12 ;  /* 0x000000010303e824 */ /* 0x000fe200078e0a0c */
[C---:B------:R-:W-:Y:S01]  /*3770*/  ISETP.GT.U32.AND P6, PT, R12.reuse, R13, PT ;  /* 0x0000000d0c00720c */ /* 0x040fe20003fc4070 */
[C---:B------:R-:W-:Y:S02]  /*3780*/  IMAD R6, R12.reuse, R14, R6 ;  /* 0x0000000e0c067224 */ /* 0x040fe400078e0206 */
[----:B------:R-:W-:Y:S02]  /*3790*/  IMAD.MOV R10, RZ, RZ, -R10 ;  /* 0x000000ffff0a7224 */ /* 0x000fe400078e0a0a */
[----:B------:R-:W-:Y:S01]  /*37a0*/  @!P0 IMAD.MOV R3, RZ, RZ, -R3 ;  /* 0x000000ffff038224 */ /* 0x000fe200078e0a03 */
[C---:B------:R-:W-:Y:S01]  /*37b0*/  ISETP.GT.U32.AND P0, PT, R12.reuse, R6, PT ;  /* 0x000000060c00720c */ /* 0x040fe20003f04070 */
[----:B------:R-:W-:Y:S02]  /*37c0*/  IMAD R10, R12, R10, R5 ;  /* 0x0000000a0c0a7224 */ /* 0x000fe400078e0205 */
[----:B------:R-:W-:Y:S01]  /*37d0*/  IMAD.HI.U32 R5, R0, R2, RZ ;  /* 0x0000000200057227 */ /* 0x000fe200078e00ff */
[----:B------:R0:W-:Y:S03]  /*37e0*/  STL [R1+0x734], R3 ;  /* 0x0007340301007387 */ /* 0x0001e60000100800 */
[----:B------:R-:W-:-:S02]  /*37f0*/  IMAD.MOV R5, RZ, RZ, -R5 ;  /* 0x000000ffff057224 */ /* 0x000fc400078e0a05 */
[--C-:B------:R-:W-:Y:S01]  /*3800*/  @!P5 IMAD.IADD R9, R9, 0x1, -R12.reuse ;  /* 0x000000010909d824 */ /* 0x100fe200078e0a0c */
[C---:B------:R-:W-:Y:S01]  /*3810*/  ISETP.GT.U32.AND P5, PT, R12.reuse, R10, PT ;  /* 0x0000000a0c00720c */ /* 0x040fe20003fa4070 */
[----:B------:R-:W-:Y:S02]  /*3820*/  @!P6 IMAD.IADD R13, R13, 0x1, -R12 ;  /* 0x000000010d0de824 */ /* 0x000fe400078e0a0c */
[C---:B------:R-:W-:Y:S02]  /*3830*/  IMAD R5, R12.reuse, R5, R2 ;  /* 0x000000050c057224 */ /* 0x040fe400078e0202 */
[----:B------:R-:W-:Y:S01]  /*3840*/  IMAD.MOV.U32 R14, RZ, RZ, R9 ;  /* 0x000000ffff0e7224 */ /* 0x000fe200078e0009 */
[----:B------:R-:W-:Y:S01]  /*3850*/  ISETP.GT.U32.AND P6, PT, R12, R13, PT ;  /* 0x0000000d0c00720c */ /* 0x000fe20003fc4070 */
[----:B------:R-:W-:Y:S02]  /*3860*/  @!P0 IMAD.IADD R6, R6, 0x1, -R12 ;  /* 0x0000000106068824 */ /* 0x000fe400078e0a0c */
[----:B------:R-:W-:Y:S01]  /*3870*/  @!P4 IMAD.MOV R14, RZ, RZ, -R14 ;  /* 0x000000ffff0ec224 */ /* 0x000fe200078e0a0e */
[C---:B------:R-:W-:Y:S01]  /*3880*/  ISETP.GT.U32.AND P4, PT, R12.reuse, R5, PT ;  /* 0x000000050c00720c */ /* 0x040fe20003f84070 */
[--C-:B------:R-:W-:Y:S01]  /*3890*/  @!P2 IMAD.IADD R7, R7, 0x1, -R12.reuse ;  /* 0x000000010707a824 */ /* 0x100fe200078e0a0c */
[----:B------:R-:W-:Y:S01]  /*38a0*/  ISETP.GT.U32.AND P0, PT, R12, R6, PT ;  /* 0x000000060c00720c */ /* 0x000fe20003f04070 */
[----:B0-----:R-:W-:Y:S01]  /*38b0*/  VIADD R3, R23, 0x1cf ;  /* 0x000001cf17037836 */ /* 0x001fe20000000000 */
[----:B------:R-:W-:Y:S01]  /*38c0*/  ISETP.GE.AND P2, PT, R17, RZ, PT ;  /* 0x000000ff1100720c */ /* 0x000fe20003f46270 */
[----:B------:R-:W-:Y:S01]  /*38d0*/  @!P3 IMAD.MOV R7, RZ, RZ, -R7 ;  /* 0x000000ffff07b224 */ /* 0x000fe200078e0a07 */
[----:B------:R-:W-:Y:S01]  /*38e0*/  ISETP.GE.AND P3, PT, R4, RZ, PT ;  /* 0x000000ff0400720c */ /* 0x000fe20003f66270 */
[----:B------:R-:W-:Y:S01]  /*38f0*/  VIADD R4, R23, 0x1ce ;  /* 0x000001ce17047836 */ /* 0x000fe20000000000 */
[----:B------:R-:W-:Y:S01]  /*3900*/  IABS R19, R3 ;  /* 0x0000000300137213 */ /* 0x000fe20000000000 */
[--C-:B------:R-:W-:Y:S01]  /*3910*/  @!P6 IMAD.IADD R13, R13, 0x1, -R12.reuse ;  /* 0x000000010d0de824 */ /* 0x100fe200078e0a0c */
[----:B------:R-:W-:Y:S01]  /*3920*/  ISETP.GE.AND P6, PT, R8, RZ, PT ;  /* 0x000000ff0800720c */ /* 0x000fe20003fc6270 */
[--C-:B------:R-:W-:Y:S01]  /*3930*/  @!P5 IMAD.IADD R10, R10, 0x1, -R12.reuse ;  /* 0x000000010a0ad824 */ /* 0x100fe200078e0a0c */
[----:B------:R-:W-:Y:S01]  /*3940*/  IABS R20, R4 ;  /* 0x0000000400147213 */ /* 0x000fe20000000000 */
[----:B------:R-:W-:Y:S01]  /*3950*/  IMAD.HI.U32 R8, R0, R19, RZ ;  /* 0x0000001300087227 */ /* 0x000fe200078e00ff */
[----:B------:R0:W-:Y:S02]  /*3960*/  STL [R1+0x730], R7 ;  /* 0x0007300701007387 */ /* 0x0001e40000100800 */
[----:B------:R-:W-:Y:S01]  /*3970*/  ISETP.GT.U32.AND P5, PT, R12, R10, PT ;  /* 0x0000000a0c00720c */ /* 0x000fe20003fa4070 */
[--C-:B------:R-:W-:Y:S01]  /*3980*/  @!P4 IMAD.IADD R5, R5, 0x1, -R12.reuse ;  /* 0x000000010505c824 */ /* 0x100fe200078e0a0c */
[----:B------:R-:W-:Y:S01]  /*3990*/  STL [R1+0x72c], R14 ;  /* 0x00072c0e01007387 */ /* 0x000fe20000100800 */
[----:B------:R-:W-:Y:S01]  /*39a0*/  @!P0 IMAD.IADD R6, R6, 0x1, -R12 ;  /* 0x0000000106068824 */ /* 0x000fe200078e0a0c */
[----:B------:R-:W-:Y:S01]  /*39b0*/  ISETP.GE.AND P0, PT, R4, RZ, PT ;  /* 0x000000ff0400720c */ /* 0x000fe20003f06270 */
[----:B------:R-:W-:Y:S01]  /*39c0*/  IMAD.MOV R8, RZ, RZ, -R8 ;  /* 0x000000ffff087224 */ /* 0x000fe200078e0a08 */
[----:B------:R-:W-:Y:S01]  /*39d0*/  ISETP.GT.U32.AND P4, PT, R12, R5, PT ;  /* 0x000000050c00720c */ /* 0x000fe20003f84070 */
[----:B------:R-:W-:-:S04]  /*39e0*/  IMAD.HI.U32 R9, R0, R20, RZ ;  /* 0x0000001400097227 */ /* 0x000fc800078e00ff */
[----:B------:R-:W-:Y:S02]  /*39f0*/  IMAD.MOV.U32 R11, RZ, RZ, R13 ;  /* 0x000000ffff0b7224 */ /* 0x000fe400078e000d */
[C---:B------:R-:W-:Y:S02]  /*3a00*/  IMAD R19, R12.reuse, R8, R19 ;  /* 0x000000080c137224 */ /* 0x040fe400078e0213 */
[----:B------:R-:W-:Y:S02]  /*3a10*/  IMAD.MOV.U32 R13, RZ, RZ, R6 ;  /* 0x000000ffff0d7224 */ /* 0x000fe400078e0006 */
[----:B0-----:R-:W-:Y:S02]  /*3a20*/  VIADD R7, R23, 0x1cd ;  /* 0x000001cd17077836 */ /* 0x001fe40000000000 */
[----:B------:R-:W-:Y:S02]  /*3a30*/  IMAD.MOV R4, RZ, RZ, -R9 ;  /* 0x000000ffff047224 */ /* 0x000fe400078e0a09 */
[----:B------:R-:W-:Y:S01]  /*3a40*/  @!P1 IMAD.MOV R13, RZ, RZ, -R13 ;  /* 0x000000ffff0d9224 */ /* 0x000fe200078e0a0d */
[C---:B------:R-:W-:Y:S01]  /*3a50*/  ISETP.GT.U32.AND P1, PT, R12.reuse, R19, PT ;  /* 0x000000130c00720c */ /* 0x040fe20003f24070 */
[----:B------:R-:W-:Y:S01]  /*3a60*/  IMAD R20, R12, R4, R20 ;  /* 0x000000040c147224 */ /* 0x000fe200078e0214 */
[----:B------:R-:W-:Y:S01]  /*3a70*/  IABS R2, R7 ;  /* 0x0000000700027213 */ /* 0x000fe20000000000 */
[----:B------:R-:W-:Y:S01]  /*3a80*/  @!P2 IMAD.MOV R11, RZ, RZ, -R11 ;  /* 0x000000ffff0ba224 */ /* 0x000fe200078e0a0b */
[----:B------:R-:W-:Y:S01]  /*3a90*/  ISETP.GE.AND P2, PT, R3, RZ, PT ;  /* 0x000000ff0300720c */ /* 0x000fe20003f46270 */
[--C-:B------:R-:W-:Y:S01]  /*3aa0*/  @!P5 IMAD.IADD R10, R10, 0x1, -R12.reuse ;  /* 0x000000010a0ad824 */ /* 0x100fe200078e0a0c */
[----:B------:R-:W-:Y:S01]  /*3ab0*/  ISETP.GE.AND P5, PT, R7, RZ, PT ;  /* 0x000000ff0700720c */ /* 0x000fe20003fa6270 */
[--C-:B------:R-:W-:Y:S01]  /*3ac0*/  @!P4 IMAD.IADD R5, R5, 0x1, -R12.reuse ;  /* 0x000000010505c824 */ /* 0x100fe200078e0a0c */
[----:B------:R-:W-:Y:S01]  /*3ad0*/  ISETP.GT.U32.AND P4, PT, R12, R20, PT ;  /* 0x000000140c00720c */ /* 0x000fe20003f84070 */
[----:B------:R-:W-:Y:S01]  /*3ae0*/  IMAD.HI.U32 R3, R0, R2, RZ ;  /* 0x0000000200037227 */ /* 0x000fe200078e00ff */
[----:B------:R0:W-:Y:S03]  /*3af0*/  STL [R1+0x728], R11 ;  /* 0x0007280b01007387 */ /* 0x0001e60000100800 */
[----:B------:R-:W-:Y:S01]  /*3b00*/  IMAD.MOV R3, RZ, RZ, -R3 ;  /* 0x000000ffff037224 */ /* 0x000fe200078e0a03 */
[----:B------:R-:W-:Y:S01]  /*3b10*/  STL [R1+0x724], R13 ;  /* 0x0007240d01007387 */ /* 0x000fe20000100800 */
[----:B------:R-:W-:-:S02]  /*3b20*/  @!P1 IMAD.IADD R19, R19, 0x1, -R12 ;  /* 0x0000000113139824 */ /* 0x000fc400078e0a0c */
[C---:B------:R-:W-:Y:S02]  /*3b30*/  IMAD R2, R12.reuse, R3, R2 ;  /* 0x000000030c027224 */ /* 0x040fe400078e0202 */
[C---:B------:R-:W-:Y:S01]  /*3b40*/  VIADD R8, R23.reuse, 0x1cc ;  /* 0x000001cc17087836 */ /* 0x040fe20000000000 */
[----:B------:R-:W-:Y:S01]  /*3b50*/  ISETP.GT.U32.AND P1, PT, R12, R19, PT ;  /* 0x000000130c00720c */ /* 0x000fe20003f24070 */
[----:B0-----:R-:W-:Y:S02]  /*3b60*/  IMAD.MOV.U32 R11, RZ, RZ, R10 ;  /* 0x000000ffff0b7224 */ /* 0x001fe400078e000a */
[C---:B------:R-:W-:Y:S02]  /*3b70*/  VIADD R3, R23.reuse, 0x1cb ;  /* 0x000001cb17037836 */ /* 0x040fe40000000000 */
[----:B------:R-:W-:Y:S01]  /*3b80*/  @!P3 IMAD.MOV R11, RZ, RZ, -R11 ;  /* 0x000000ffff0bb224 */ /* 0x000fe200078e0a0b */
[----:B------:R-:W-:Y:S01]  /*3b90*/  ISETP.GE.AND P3, PT, R8, RZ, PT ;  /* 0x000000ff0800720c */ /* 0x000fe20003f66270 */
[----:B------:R-:W-:Y:S01]  /*3ba0*/  @!P4 IMAD.IADD R20, R20, 0x1, -R12 ;  /* 0x000000011414c824 */ /* 0x000fe200078e0a0c */
[----:B------:R-:W-:Y:S01]  /*3bb0*/  IABS R8, R8 ;  /* 0x0000000800087213 */ /* 0x000fe20000000000 */
[C---:B------:R-:W-:Y:S01]  /*3bc0*/  VIADD R9, R23.reuse, 0x1c9 ;  /* 0x000001c917097836 */ /* 0x040fe20000000000 */
[----:B------:R0:W-:Y:S01]  /*3bd0*/  STL [R1+0x720], R11 ;  /* 0x0007200b01007387 */ /* 0x0001e20000100800 */
[----:B------:R-:W-:Y:S01]  /*3be0*/  IABS R14, R3 ;  /* 0x00000003000e7213 */ /* 0x000fe20000000000 */
[----:B------:R-:W-:Y:S01]  /*3bf0*/  VIADD R16, R23, 0x1ca ;  /* 0x000001ca17107836 */ /* 0x000fe20000000000 */
[----:B------:R-:W-:Y:S01]  /*3c00*/  ISETP.GT.U32.AND P4, PT, R12, R20, PT ;  /* 0x000000140c00720c */ /* 0x000fe20003f84070 */
[----:B------:R-:W-:Y:S01]  /*3c10*/  IMAD.HI.U32 R10, R0, R8, RZ ;  /* 0x00000008000a7227 */ /* 0x000fe200078e00ff */
[----:B------:R-:W-:-:S02]  /*3c20*/  IABS R15, R9 ;  /* 0x00000009000f7213 */ /* 0x000fc40000000000 */
[----:B------:R-:W-:Y:S01]  /*3c30*/  IABS R7, R16 ;  /* 0x0000001000077213 */ /* 0x000fe20000000000 */
[----:B------:R-:W-:-:S04]  /*3c40*/  IMAD.HI.U32 R6, R0, R14, RZ ;  /* 0x0000000e00067227 */ /* 0x000fc800078e00ff */
[----:B0-----:R-:W-:Y:S02]  /*3c50*/  IMAD.MOV.U32 R11, RZ, RZ, R5 ;  /* 0x000000ffff0b7224 */ /* 0x001fe400078e0005 */
[----:B------:R-:W-:Y:S02]  /*3c60*/  IMAD.MOV R10, RZ, RZ, -R10 ;  /* 0x000000ffff0a7224 */ /* 0x000fe400078e0a0a */
[----:B------:R-:W-:Y:S01]  /*3c70*/  @!P6 IMAD.MOV R11, RZ, RZ, -R11 ;  /* 0x000000ffff0be224 */ /* 0x000fe200078e0a0b */
[C---:B------:R-:W-:Y:S01]  /*3c80*/  ISETP.GT.U32.AND P6, PT, R12.reuse, R2, PT ;  /* 0x000000020c00720c */ /* 0x040fe20003fc4070 */
[----:B------:R-:W-:Y:S02]  /*3c90*/  IMAD.MOV R6, RZ, RZ, -R6 ;  /* 0x000000ffff067224 */ /* 0x000fe400078e0a06 */
[----:B------:R-:W-:Y:S01]  /*3ca0*/  @!P1 IMAD.IADD R19, R19, 0x1, -R12 ;  /* 0x0000000113139824 */ /* 0x000fe200078e0a0c */
[----:B------:R-:W-:Y:S01]  /*3cb0*/  ISETP.GE.AND P1, PT, R3, RZ, PT ;  /* 0x000000ff0300720c */ /* 0x000fe20003f26270 */
[C---:B------:R-:W-:Y:S01]  /*3cc0*/  IMAD R3, R12.reuse, R10, R8 ;  /* 0x0000000a0c037224 */ /* 0x040fe200078e0208 */
[----:B------:R0:W-:Y:S01]  /*3cd0*/  STL [R1+0x71c], R11 ;  /* 0x00071c0b01007387 */ /* 0x0001e20000100800 */
[----:B------:R-:W-:-:S02]  /*3ce0*/  IMAD R14, R12, R6, R14 ;  /* 0x000000060c0e7224 */ /* 0x000fc400078e020e */
[--C-:B------:R-:W-:Y:S01]  /*3cf0*/  @!P4 IMAD.IADD R20, R20, 0x1, -R12.reuse ;  /* 0x000000011414c824 */ /* 0x100fe200078e0a0c */
[----:B------:R-:W-:Y:S01]  /*3d00*/  ISETP.GT.U32.AND P4, PT, R12, R3, PT ;  /* 0x000000030c00720c */ /* 0x000fe20003f84070 */
[C---:B------:R-:W-:Y:S02]  /*3d10*/  VIADD R8, R23.reuse, 0x1c8 ;  /* 0x000001c817087836 */ /* 0x040fe40000000000 */
[----:B------:R-:W-:Y:S01]  /*3d20*/  @!P6 IMAD.IADD R2, R2, 0x1, -R12 ;  /* 0x000000010202e824 */ /* 0x000fe200078e0a0c */
[----:B------:R-:W-:Y:S01]  /*3d30*/  ISETP.GT.U32.AND P6, PT, R12, R14, PT ;  /* 0x0000000e0c00720c */ /* 0x000fe20003fc4070 */
[----:B------:R-:W-:Y:S01]  /*3d40*/  VIADD R6, R23, 0x1c7 ;  /* 0x000001c717067836 */ /* 0x000fe20000000000 */
[----:B------:R-:W-:Y:S01]  /*3d50*/  IABS R10, R8 ;  /* 0x00000008000a7213 */ /* 0x000fe20000000000 */
[----:B0-----:R-:W-:Y:S02]  /*3d60*/  IMAD.MOV.U32 R11, RZ, RZ, R19 ;  /* 0x000000ffff0b7224 */ /* 0x001fe400078e0013 */
[----:B------:R-:W-:Y:S01]  /*3d70*/  IMAD.HI.U32 R4, R0, R15, RZ ;  /* 0x0000000f00047227 */ /* 0x000fe200078e00ff */
[----:B------:R-:W-:-:S03]  /*3d80*/  IABS R17, R6 ;  /* 0x0000000600117213 */ /* 0x000fc60000000000 */
[--C-:B------:R-:W-:Y:S01]  /*3d90*/  @!P4 IMAD.IADD R3, R3, 0x1, -R12.reuse ;  /* 0x000000010303c824 */ /* 0x100fe200078e0a0c */
[----:B------:R-:W-:Y:S01]  /*3da0*/  ISETP.GT.U32.AND P4, PT, R12, R2, PT ;  /* 0x000000020c00720c */ /* 0x000fe20003f84070 */
[----:B------:R-:W-:Y:S02]  /*3db0*/  @!P2 IMAD.MOV R11, RZ, RZ, -R11 ;  /* 0x000000ffff0ba224 */ /* 0x000fe400078e0a0b */
[----:B------:R-:W-:Y:S01]  /*3dc0*/  @!P6 IMAD.IADD R14, R14, 0x1, -R12 ;  /* 0x000000010e0ee824 */ /* 0x000fe200078e0a0c */
[----:B------:R-:W-:Y:S01]  /*3dd0*/  ISETP.GT.U32.AND P2, PT, R12, R3, PT ;  /* 0x000000030c00720c */ /* 0x000fe20003f44070 */
[----:B------:R-:W-:Y:S01]  /*3de0*/  IMAD.HI.U32 R13, R0, R7, RZ ;  /* 0x00000007000d7227 */ /* 0x000fe200078e00ff */
[----:B------:R0:W-:Y:S02]  /*3df0*/  STL [R1+0x718], R11 ;  /* 0x0007180b01007387 */ /* 0x0001e40000100800 */
[----:B------:R-:W-:Y:S01]  /*3e00*/  ISETP.GT.U32.AND P6, PT, R12, R14, PT ;  /* 0x0000000e0c00720c */ /* 0x000fe20003fc4070 */
[----:B------:R-:W-:-:S02]  /*3e10*/  IMAD.MOV R4, RZ, RZ, -R4 ;  /* 0x000000ffff047224 */ /* 0x000fc400078e0a04 */
[----:B------:R-:W-:-:S04]  /*3e20*/  IMAD.HI.U32 R21, R0, R10, RZ ;  /* 0x0000000a00157227 */ /* 0x000fc800078e00ff */
[----:B------:R-:W-:-:S04]  /*3e30*/  IMAD.HI.U32 R19, R0, R17, RZ ;  /* 0x0000001100137227 */ /* 0x000fc800078e00ff */
[----:B------:R-:W-:Y:S02]  /*3e40*/  IMAD.MOV R5, RZ, RZ, -R13 ;  /* 0x000000ffff057224 */ /* 0x000fe400078e0a0d */
[C---:B------:R-:W-:Y:S02]  /*3e50*/  IMAD R15, R12.reuse, R4, R15 ;  /* 0x000000040c0f7224 */ /* 0x040fe400078e020f */
[----:B------:R-:W-:Y:S02]  /*3e60*/  IMAD.MOV R21, RZ, RZ, -R21 ;  /* 0x000000ffff157224 */ /* 0x000fe400078e0a15 */
[----:B------:R-:W-:Y:S02]  /*3e70*/  IMAD.MOV R19, RZ, RZ, -R19 ;  /* 0x000000ffff137224 */ /* 0x000fe400078e0a13 */
[----:B------:R-:W-:Y:S02]  /*3e80*/  IMAD R7, R12, R5, R7 ;  /* 0x000000050c077224 */ /* 0x000fe400078e0207 */
[----:B0-----:R-:W-:-:S02]  /*3e90*/  IMAD.MOV.U32 R11, RZ, RZ, R20 ;  /* 0x000000ffff0b7224 */ /* 0x001fc400078e0014 */
[----:B------:R-:W-:Y:S01]  /*3ea0*/  @!P4 IMAD.IADD R2, R2, 0x1, -R12 ;  /* 0x000000010202c824 */ /* 0x000fe200078e0a0c */
[C---:B------:R-:W-:Y:S01]  /*3eb0*/  ISETP.GT.U32.AND P4, PT, R12.reuse, R15, PT ;  /* 0x0000000f0c00720c */ /* 0x040fe20003f84070 */
[C---:B------:R-:W-:Y:S02]  /*3ec0*/  IMAD R10, R12.reuse, R21, R10 ;  /* 0x000000150c0a7224 */ /* 0x040fe400078e020a */
[C---:B------:R-:W-:Y:S02]  /*3ed0*/  IMAD R17, R12.reuse, R19, R17 ;  /* 0x000000130c117224 */ /* 0x040fe400078e0211 */
[----:B------:R-:W-:Y:S01]  /*3ee0*/  @!P0 IMAD.MOV R11, RZ, RZ, -R11 ;  /* 0x000000ffff0b8224 */ /* 0x000fe200078e0a0b */
[C---:B------:R-:W-:Y:S01]  /*3ef0*/  ISETP.GT.U32.AND P0, PT, R12.reuse, R7, PT ;  /* 0x000000070c00720c */ /* 0x040fe20003f04070 */
[--C-:B------:R-:W-:Y:S01]  /*3f00*/  @!P2 IMAD.IADD R3, R3, 0x1, -R12.reuse ;  /* 0x000000010303a824 */ /* 0x100fe200078e0a0c */
[----:B------:R-:W-:Y:S01]  /*3f10*/  ISETP.GT.U32.AND P2, PT, R12, R10, PT ;  /* 0x0000000a0c00720c */ /* 0x000fe20003f44070 */
[--C-:B------:R-:W-:Y:S01]  /*3f20*/  @!P6 IMAD.IADD R14, R14, 0x1, -R12.reuse ;  /* 0x000000010e0ee824 */ /* 0x100fe200078e0a0c */
[----:B------:R-:W-:Y:S01]  /*3f30*/  ISETP.GT.U32.AND P6, PT, R12, R17, PT ;  /* 0x000000110c00720c */ /* 0x000fe20003fc4070 */
[----:B------:R-:W-:Y:S01]  /*3f40*/  VIADD R13, R23, 0x1c5 ;  /* 0x000001c5170d7836 */ /* 0x000fe20000000000 */
[----:B------:R0:W-:Y:S01]  /*3f50*/  STL [R1+0x714], R11 ;  /* 0x0007140b01007387 */ /* 0x0001e20000100800 */
[----:B------:R-:W-:Y:S01]  /*3f60*/  @!P4 IMAD.IADD R15, R15, 0x1, -R12 ;  /* 0x000000010f0fc824 */ /* 0x000fe200078e0a0c */
[----:B------:R-:W-:Y:S01]  /*3f70*/  ISETP.GE.AND P4, PT, R9, RZ, PT ;  /* 0x000000ff0900720c */ /* 0x000fe20003f86270 */
[----:B------:R-:W-:Y:S01]  /*3f80*/  IMAD.MOV.U32 R22, RZ, RZ, R2 ;  /* 0x000000ffff167224 */ /* 0x000fe200078e0002 */
[----:B------:R-:W-:Y:S01]  /*3f90*/  IABS R5, R13 ;  /* 0x0000000d00057213 */ /* 0x000fe20000000000 */
[----:B------:R-:W-:-:S02]  /*3fa0*/  VIADD R4, R23, 0x1c6 ;  /* 0x000001c617047836 */ /* 0x000fc40000000000 */
[--C-:B------:R-:W-:Y:S01]  /*3fb0*/  @!P0 IMAD.IADD R7, R7, 0x1, -R12.reuse ;  /* 0x0000000107078824 */ /* 0x100fe200078e0a0c */
[----:B------:R-:W-:Y:S01]  /*3fc0*/  ISETP.GE.AND P0, PT, R16, RZ, PT ;  /* 0x000000ff1000720c */ /* 0x000fe20003f06270 */
[--C-:B------:R-:W-:Y:S01]  /*3fd0*/  @!P2 IMAD.IADD R10, R10, 0x1, -R12.reuse ;  /* 0x000000010a0aa824 */ /* 0x100fe200078e0a0c */
[----:B------:R-:W-:Y:S01]  /*3fe0*/  IABS R18, R4 ;  /* 0x0000000400127213 */ /* 0x000fe20000000000 */
[----:B------:R-:W-:Y:S01]  /*3ff0*/  @!P6 IMAD.IADD R17, R17, 0x1, -R12 ;  /* 0x000000011111e824 */ /* 0x000fe200078e0a0c */
[----:B------:R-:W-:Y:S01]  /*4000*/  ISETP.GT.U32.AND P6, PT, R12, R15, PT ;  /* 0x0000000f0c00720c */ /* 0x000fe20003fc4070 */
[----:B------:R-:W-:Y:S01]  /*4010*/  IMAD.HI.U32 R21, R0, R5, RZ ;  /* 0x0000000500157227 */ /* 0x000fe200078e00ff */
[----:B------:R-:W-:-:S03]  /*4020*/  ISETP.GT.U32.AND P2, PT, R12, R7, PT ;  /* 0x000000070c00720c */ /* 0x000fc60003f44070 */
[----:B0-----:R-:W-:Y:S02]  /*4030*/  IMAD.MOV.U32 R11, RZ, RZ, R3 ;  /* 0x000000ffff0b7224 */ /* 0x001fe400078e0003 */
[----:B------:R-:W-:Y:S01]  /*4040*/  @!P5 IMAD.MOV R22, RZ, RZ, -R22 ;  /* 0x000000ffff16d224 */ /* 0x000fe200078e0a16 */
[C---:B------:R-:W-:Y:S01]  /*4050*/  ISETP.GT.U32.AND P5, PT, R12.reuse, R10, PT ;  /* 0x0000000a0c00720c */ /* 0x040fe20003fa4070 */
[----:B------:R-:W-:Y:S02]  /*4060*/  IMAD.MOV R21, RZ, RZ, -R21 ;  /* 0x000000ffff157224 */ /* 0x000fe400078e0a15 */
[----:B------:R-:W-:Y:S01]  /*4070*/  @!P3 IMAD.MOV R11, RZ, RZ, -R11 ;  /* 0x000000ffff0bb224 */ /* 0x000fe200078e0a0b */
[C---:B------:R-:W-:Y:S01]  /*4080*/  ISETP.GT.U32.AND P3, PT, R12.reuse, R17, PT ;  /* 0x000000110c00720c */ /* 0x040fe20003f64070 */
[----:B------:R-:W-:Y:S01]  /*4090*/  IMAD R5, R12, R21, R5 ;  /* 0x000000150c057224 */ /* 0x000fe200078e0205 */
[----:B------:R-:W-:Y:S01]  /*40a0*/  STL [R1+0x710], R22 ;  /* 0x0007101601007387 */ /* 0x000fe20000100800 */
[----:B------:R-:W-:-:S02]  /*40b0*/  VIADD R9, R23, 0x1c4 ;  /* 0x000001c417097836 */ /* 0x000fc40000000000 */
[----:B------:R-:W-:Y:S01]  /*40c0*/  IMAD.HI.U32 R20, R0, R18, RZ ;  /* 0x0000001200147227 */ /* 0x000fe200078e00ff */
[----:B------:R0:W-:Y:S02]  /*40d0*/  STL [R1+0x70c], R11 ;  /* 0x00070c0b01007387 */ /* 0x0001e40000100800 */
[----:B------:R-:W-:Y:S01]  /*40e0*/  IABS R2, R9 ;  /* 0x0000000900027213 */ /* 0x000fe20000000000 */
[----:B------:R-:W-:Y:S02]  /*40f0*/  VIADD R16, R23, 0x1c3 ;  /* 0x000001c317107836 */ /* 0x000fe40000000000 */
[----:B------:R-:W-:Y:S01]  /*4100*/  @!P6 IMAD.IADD R15, R15, 0x1, -R12 ;  /* 0x000000010f0fe824 */ /* 0x000fe200078e0a0c */
[----:B------:R-:W-:Y:S01]  /*4110*/  ISETP.GT.U32.AND P6, PT, R12, R5, PT ;  /* 0x000000050c00720c */ /* 0x000fe20003fc4070 */
[----:B------:R-:W-:Y:S01]  /*4120*/  IMAD.MOV R20, RZ, RZ, -R20 ;  /* 0x000000ffff147224 */ /* 0x000fe200078e0a14 */
[----:B------:R-:W-:Y:S01]  /*4130*/  IABS R3, R16 ;  /* 0x0000001000037213 */ /* 0x000fe20000000000 */
[----:B------:R-:W-:Y:S01]  /*4140*/  @!P2 IMAD.IADD R7, R7, 0x1, -R12 ;  /* 0x000000010707a824 */ /* 0x000fe200078e0a0c */
[----:B------:R-:W-:Y:S01]  /*4150*/  ISETP.GE.AND P2, PT, R8, RZ, PT ;  /* 0x000000ff0800720c */ /* 0x000fe20003f46270 */
[----:B0-----:R-:W-:-:S02]  /*4160*/  IMAD.MOV.U32 R11, RZ, RZ, R14 ;  /* 0x000000ffff0b7224 */ /* 0x001fc400078e000e */
[----:B------:R-:W-:Y:S01]  /*4170*/  @!P5 IMAD.IADD R10, R10, 0x1, -R12 ;  /* 0x000000010a0ad824 */ /* 0x000fe200078e0a0c */
[----:B------:R-:W-:Y:S01]  /*4180*/  ISETP.GE.AND P5, PT, R6, RZ, PT ;  /* 0x000000ff0600720c */ /* 0x000fe20003fa6270 */
[----:B------:R-:W-:-:S04]  /*4190*/  IMAD.HI.U32 R6, R0, R2, RZ ;  /* 0x0000000200067227 */ /* 0x000fc800078e00ff */
[----:B------:R-:W-:Y:S02]  /*41a0*/  IMAD R18, R12, R20, R18 ;  /* 0x000000140c127224 */ /* 0x000fe400078e0212 */
[----:B------:R-:W-:Y:S02]  /*41b0*/  @!P1 IMAD.MOV R11, RZ, RZ, -R11 ;  /* 0x000000ffff0b9224 */ /* 0x000fe400078e0a0b */
[----:B------:R-:W-:Y:S01]  /*41c0*/  @!P3 IMAD.IADD R17, R17, 0x1, -R12 ;  /* 0x000000011111b824 */ /* 0x000fe200078e0a0c */
[----:B------:R-:W-:Y:S01]  /*41d0*/  ISETP.GE.AND P3, PT, R4, RZ, PT ;  /* 0x000000ff0400720c */ /* 0x000fe20003f66270 */
[----:B------:R-:W-:Y:S01]  /*41e0*/  IMAD.HI.U32 R4, R0, R3, RZ ;  /* 0x0000000300047227 */ /* 0x000fe200078e00ff */
[----:B------:R-:W-:Y:S01]  /*41f0*/  ISETP.GT.U32.AND P1, PT, R12, R18, PT ;  /* 0x000000120c00720c */ /* 0x000fe20003f24070 */
[----:B------:R0:W-:Y:S02]  /*4200*/  STL [R1+0x708], R11 ;  /* 0x0007080b01007387 */ /* 0x0001e40000100800 */
[----:B------:R-:W-:-:S02]  /*4210*/  IMAD.MOV R6, RZ, RZ, -R6 ;  /* 0x000000ffff067224 */ /* 0x000fc400078e0a06 */
[----:B------:R-:W-:Y:S02]  /*4220*/  IMAD.MOV R4, RZ, RZ, -R4 ;  /* 0x000000ffff047224 */ /* 0x000fe400078e0a04 */
[----:B------:R-:W-:Y:S01]  /*4230*/  @!P6 IMAD.IADD R5, R5, 0x1, -R12 ;  /* 0x000000010505e824 */ /* 0x000fe200078e0a0c */
[----:B------:R-:W-:Y:S01]  /*4240*/  ISETP.GE.AND P6, PT, R9, RZ, PT ;  /* 0x000000ff0900720c */ /* 0x000fe20003fc6270 */
[----:B------:R-:W-:Y:S02]  /*4250*/  IMAD R2, R12, R6, R2 ;  /* 0x000000060c027224 */ /* 0x000fe400078e0202 */
[----:B0-----:R-:W-:Y:S02]  /*4260*/  IMAD.MOV.U32 R11, RZ, RZ, R15 ;  /* 0x000000ffff0b7224 */ /* 0x001fe400078e000f */
[----:B------:R-:W-:Y:S02]  /*4270*/  IMAD.MOV.U32 R8, RZ, RZ, R10 ;  /* 0x000000ffff087224 */ /* 0x000fe400078e000a */
[----:B------:R-:W-:-:S02]  /*4280*/  IMAD.MOV.U32 R14, RZ, RZ, R7 ;  /* 0x000000ffff0e7224 */ /* 0x000fc400078e0007 */
[----:B------:R-:W-:Y:S01]  /*4290*/  @!P4 IMAD.MOV R11, RZ, RZ, -R11 ;  /* 0x000000ffff0bc224 */ /* 0x000fe200078e0a0b */
[C---:B------:R-:W-:Y:S01]  /*42a0*/  ISETP.GT.U32.AND P4, PT, R12.reuse, R5, PT ;  /* 0x000000050c00720c */ /* 0x040fe20003f84070 */
[C---:B------:R-:W-:Y:S02]  /*42b0*/  IMAD R4, R12.reuse, R4, R3 ;  /* 0x000000040c047224 */ /* 0x040fe400078e0203 */
[----:B------:R-:W-:Y:S02]  /*42c0*/  IMAD.MOV.U32 R7, RZ, RZ, R17 ;  /* 0x000000ffff077224 */ /* 0x000fe400078e0011 */
[----:B------:R-:W-:Y:S01]  /*42d0*/  @!P2 IMAD.MOV R8, RZ, RZ, -R8 ;  /* 0x000000ffff08a224 */ /* 0x000fe200078e0a08 */
[C---:B------:R-:W-:Y:S01]  /*42e0*/  ISETP.GT.U32.AND P2, PT, R12.reuse, R2, PT ;  /* 0x000000020c00720c */ /* 0x040fe20003f44070 */
[----:B------:R-:W-:Y:S02]  /*42f0*/  @!P0 IMAD.MOV R14, RZ, RZ, -R14 ;  /* 0x000000ffff0e8224 */ /* 0x000fe400078e0a0e */
[----:B------:R-:W-:Y:S01]  /*4300*/  @!P5 IMAD.MOV R7, RZ, RZ, -R7 ;  /* 0x000000ffff07d224 */ /* 0x000fe200078e0a07 */
[----:B------:R-:W-:Y:S01]  /*4310*/  ISETP.GT.U32.AND P5, PT, R12, R4, PT ;  /* 0x000000040c00720c */ /* 0x000fe20003fa4070 */
[----:B------:R-:W-:Y:S01]  /*4320*/  VIADD R6, R23, 0x1c2 ;  /* 0x000001c217067836 */ /* 0x000fe20000000000 */
[----:B------:R0:W-:Y:S01]  /*4330*/  STL [R1+0x704], R14 ;  /* 0x0007040e01007387 */ /* 0x0001e20000100800 */
[--C-:B------:R-:W-:Y:S01]  /*4340*/  @!P1 IMAD.IADD R18, R18, 0x1, -R12.reuse ;  /* 0x0000000112129824 */ /* 0x100fe200078e0a0c */
[----:B------:R-:W-:Y:S01]  /*4350*/  ISETP.GE.AND P1, PT, R13, RZ, PT ;  /* 0x000000ff0d00720c */ /* 0x000fe20003f26270 */
[----:B------:R-:W-:Y:S01]  /*4360*/  VIADD R3, R23, 0x1c1 ;  /* 0x000001c117037836 */ /* 0x000fe20000000000 */
[----:B------:R-:W-:Y:S01]  /*4370*/  STL [R1+0x700], R11 ;  /* 0x0007000b01007387 */ /* 0x000fe20000100800 */
[--C-:B------:R-:W-:Y:S01]  /*4380*/  @!P4 IMAD.IADD R5, R5, 0x1, -R12.reuse ;  /* 0x000000010505c824 */ /* 0x100fe200078e0a0c */
[----:B------:R-:W-:Y:S01]  /*4390*/  ISETP.GT.U32.AND P0, PT, R12, R18, PT ;  /* 0x000000120c00720c */ /* 0x000fe20003f04070 */
[--C-:B------:R-:W-:Y:S01]  /*43a0*/  @!P2 IMAD.IADD R2, R2, 0x1, -R12.reuse ;  /* 0x000000010202a824 */ /* 0x100fe200078e0a0c */
[----:B------:R-:W-:Y:S01]  /*43b0*/  STL [R1+0x6fc], R8 ;  /* 0x0006fc0801007387 */ /* 0x000fe20000100800 */
[----:B------:R-:W-:Y:S01]  /*43c0*/  ISETP.GE.AND P4, PT, R6, RZ, PT ;  /* 0x000000ff0600720c */ /* 0x000fe20003f86270 */
[----:B------:R-:W-:Y:S01]  /*43d0*/  IMAD.MOV.U32 R9, RZ, RZ, R5 ;  /* 0x000000ffff097224 */ /* 0x000fe200078e0005 */
[----:B0-----:R-:W-:Y:S01]  /*43e0*/  IABS R14, R3 ;  /* 0x00000003000e7213 */ /* 0x001fe20000000000 */
[----:B------:R0:W-:Y:S01]  /*43f0*/  STL [R1+0x6f8], R7 ;  /* 0x0006f80701007387 */ /* 0x0001e20000100800 */
[----:B------:R-:W-:Y:S01]  /*4400*/  @!P5 IMAD.IADD R4, R4, 0x1, -R12 ;  /* 0x000000010404d824 */ /* 0x000fe200078e0a0c */
[----:B------:R-:W-:Y:S01]  /*4410*/  ISETP.GE.AND P2, PT, R3, RZ, PT ;  /* 0x000000ff0300720c */ /* 0x000fe20003f46270 */
[----:B------:R-:W-:Y:S01]  /*4420*/  @!P1 IMAD.MOV R9, RZ, RZ, -R9 ;  /* 0x000000ffff099224 */ /* 0x000fe200078e0a09 */
[----:B------:R-:W-:Y:S01]  /*4430*/  ISETP.GT.U32.AND P5, PT, R12, R2, PT ;  /* 0x000000020c00720c */ /* 0x000fe20003fa4070 */
[----:B------:R-:W-:-:S02]  /*4440*/  VIADD R10, R23, 0x1bd ;  /* 0x000001bd170a7836 */ /* 0x000fc40000000000 */
[----:B------:R-:W-:Y:S01]  /*4450*/  @!P0 IMAD.IADD R18, R18, 0x1, -R12 ;  /* 0x0000000112128824 */ /* 0x000fe200078e0a0c */
[----:B------:R-:W-:Y:S01]  /*4460*/  ISETP.GE.AND P0, PT, R16, RZ, PT ;  /* 0x000000ff1000720c */ /* 0x000fe20003f06270 */
[C---:B------:R-:W-:Y:S01]  /*4470*/  VIADD R15, R23.reuse, 0x1bb ;  /* 0x000001bb170f7836 */ /* 0x040fe20000000000 */
[----:B0-----:R-:W-:Y:S01]  /*4480*/  IABS R7, R6 ;  /* 0x0000000600077213 */ /* 0x001fe20000000000 */
[----:B------:R-:W-:Y:S02]  /*4490*/  IMAD.MOV.U32 R8, RZ, RZ, R18 ;  /* 0x000000ffff087224 */ /* 0x000fe400078e0012 */
[----:B------:R-:W-:Y:S01]  /*44a0*/  VIADD R16, R23, 0x1bc ;  /* 0x000001bc17107836 */ /* 0x000fe20000000000 */
[----:B------:R-:W-:Y:S01]  /*44b0*/  IABS R13, R15 ;  /* 0x0000000f000d7213 */ /* 0x000fe20000000000 */
[----:B------:R-:W-:Y:S02]  /*44c0*/  IMAD.MOV.U32 R6, RZ, RZ, R7 ;  /* 0x000000ffff067224 */ /* 0x000fe400078e0007 */
[----:B------:R-:W-:-:S04]  /*44d0*/  IMAD.HI.U32 R7, R0, R14, RZ ;  /* 0x0000000e00077227 */ /* 0x000fc800078e00ff */
[----:B------:R-:W-:-:S04]  /*44e0*/  IMAD.HI.U32 R3, R0, R6, RZ ;  /* 0x0000000600037227 */ /* 0x000fc800078e00ff */
[----:B------:R-:W-:Y:S02]  /*44f0*/  IMAD.MOV R3, RZ, RZ, -R3 ;  /* 0x000000ffff037224 */ /* 0x000fe400078e0a03 */
[----:B------:R-:W-:Y:S02]  /*4500*/  @!P5 IMAD.IADD R2, R2, 0x1, -R12 ;  /* 0x000000010202d824 */ /* 0x000fe400078e0a0c */
[C---:B------:R-:W-:Y:S02]  /*4510*/  IMAD R3, R12.reuse, R3, R6 ;  /* 0x000000030c037224 */ /* 0x040fe400078e0206 */
[----:B------:R-:W-:Y:S01]  /*4520*/  @!P3 IMAD.MOV R8, RZ, RZ, -R8 ;  /* 0x000000ffff08b224 */ /* 0x000fe200078e0a08 */
[C---:B------:R-:W-:Y:S01]  /*4530*/  ISETP.GT.U32.AND P3, PT, R12.reuse, R4, PT ;  /* 0x000000040c00720c */ /* 0x040fe20003f64070 */
[----:B------:R-:W-:Y:S01]  /*4540*/  IMAD.MOV R5, RZ, RZ, -R7 ;  /* 0x000000ffff057224 */ /* 0x000fe200078e0a07 */
[C---:B------:R-:W-:Y:S01]  /*4550*/  ISETP.GT.U32.AND P5, PT, R12.reuse, R3, PT ;  /* 0x000000030c00720c */ /* 0x040fe20003fa4070 */
[----:B------:R-:W-:Y:S01]  /*4560*/  IMAD.MOV.U32 R11, RZ, RZ, R2 ;  /* 0x000000ffff0b7224 */ /* 0x000fe200078e0002 */
[----:B------:R0:W-:Y:S01]  /*4570*/  STL [R1+0x6f4], R8 ;  /* 0x0006f40801007387 */ /* 0x0001e20000100800 */
[----:B------:R-:W-:-:S02]  /*4580*/  IMAD R14, R12, R5, R14 ;  /* 0x000000050c0e7224 */ /* 0x000fc400078e020e */
[----:B------:R-:W-:Y:S01]  /*4590*/  @!P6 IMAD.MOV R11, RZ, RZ, -R11 ;  /* 0x000000ffff0be224 */ /* 0x000fe200078e0a0b */
[----:B------:R1:W-:Y:S01]  /*45a0*/  STL [R1+0x6f0], R9 ;  /* 0x0006f00901007387 */ /* 0x0003e20000100800 */
[C---:B------:R-:W-:Y:S01]  /*45b0*/  VIADD R5, R23.reuse, 0x1bf ;  /* 0x000001bf17057836 */ /* 0x040fe20000000000 */
[----:B------:R-:W-:Y:S01]  /*45c0*/  ISETP.GT.U32.AND P6, PT, R12, R14, PT ;  /* 0x0000000e0c00720c */ /* 0x000fe20003fc4070 */
[----:B------:R-:W-:Y:S01]  /*45d0*/  IMAD.HI.U32 R17, R0, R13, RZ ;  /* 0x0000000d00117227 */ /* 0x000fe200078e00ff */
[----:B------:R-:W-:Y:S03]  /*45e0*/  STL [R1+0x6ec], R11 ;  /* 0x0006ec0b01007387 */ /* 0x000fe60000100800 */
[----:B0-----:R-:W-:Y:S02]  /*45f0*/  VIADD R8, R23, 0x1c0 ;  /* 0x000001c017087836 */ /* 0x001fe40000000000 */
[----:B------:R-:W-:-:S02]  /*4600*/  @!P5 IMAD.IADD R3, R3, 0x1, -R12 ;  /* 0x000000010303d824 */ /* 0x000fc400078e0a0c */
[----:B------:R-:W-:Y:S01]  /*4610*/  @!P3 IMAD.IADD R4, R4, 0x1, -R12 ;  /* 0x000000010404b824 */ /* 0x000fe200078e0a0c */
[----:B------:R-:W-:Y:S01]  /*4620*/  IABS R7, R8 ;  /* 0x0000000800077213 */ /* 0x000fe20000000000 */
[----:B------:R-:W-:Y:S01]  /*4630*/  IMAD.MOV R17, RZ, RZ, -R17 ;  /* 0x000000ffff117224 */ /* 0x000fe200078e0a11 */
[----:B------:R-:W-:Y:S01]  /*4640*/  ISETP.GE.AND P1, PT, R8, RZ, PT ;  /* 0x000000ff0800720c */ /* 0x000fe20003f26270 */
[----:B------:R-:W-:Y:S01]  /*4650*/  VIADD R8, R23, 0x1be ;  /* 0x000001be17087836 */ /* 0x000fe20000000000 */
[----:B------:R-:W-:Y:S01]  /*4660*/  ISETP.GE.AND P3, PT, R5, RZ, PT ;  /* 0x000000ff0500720c */ /* 0x000fe20003f66270 */
[----:B------:R-:W-:Y:S01]  /*4670*/  IMAD.HI.U32 R6, R0, R7, RZ ;  /* 0x0000000700067227 */ /* 0x000fe200078e00ff */
[----:B------:R-:W-:Y:S02]  /*4680*/  ISETP.GT.U32.AND P5, PT, R12, R3, PT ;  /* 0x000000030c00720c */ /* 0x000fe40003fa4070 */
[----:B------:R-:W-:Y:S01]  /*4690*/  IABS R5, R5 ;  /* 0x0000000500057213 */ /* 0x000fe20000000000 */
[----:B-1----:R-:W-:Y:S01]  /*46a0*/  IMAD.MOV.U32 R9, RZ, RZ, R4 ;  /* 0x000000ffff097224 */ /* 0x002fe200078e0004 */
[----:B------:R-:W-:Y:S01]  /*46b0*/  IABS R4, R8 ;  /* 0x0000000800047213 */ /* 0x000fe20000000000 */
[----:B------:R-:W-:-:S02]  /*46c0*/  IMAD.MOV R2, RZ, RZ, -R6 ;  /* 0x000000ffff027224 */ /* 0x000fc400078e0a06 */
[----:B------:R-:W-:Y:S01]  /*46d0*/  @!P0 IMAD.MOV R9, RZ, RZ, -R9 ;  /* 0x000000ffff098224 */ /* 0x000fe200078e0a09 */
[----:B------:R-:W-:Y:S01]  /*46e0*/  ISETP.GE.AND P0, PT, R8, RZ, PT ;  /* 0x000000ff0800720c */ /* 0x000fe20003f06270 */
[----:B------:R-:W-:Y:S01]  /*46f0*/  @!P6 IMAD.IADD R14, R14, 0x1, -R12 ;  /* 0x000000010e0ee824 */ /* 0x000fe200078e0a0c */
[----:B------:R-:W-:Y:S01]  /*4700*/  IABS R8, R16 ;  /* 0x0000001000087213 */ /* 0x000fe20000000000 */
[----:B------:R-:W-:Y:S01]  /*4710*/  IMAD.HI.U32 R6, R0, R5, RZ ;  /* 0x0000000500067227 */ /* 0x000fe200078e00ff */
[----:B------:R0:W-:Y:S02]  /*4720*/  STL [R1+0x6e8], R9 ;  /* 0x0006e80901007387 */ /* 0x0001e40000100800 */
[C---:B------:R-:W-:Y:S01]  /*4730*/  ISETP.GT.U32.AND P6, PT, R12.reuse, R14, PT ;  /* 0x0000000e0c00720c */ /* 0x040fe20003fc4070 */
[----:B------:R-:W-:Y:S01]  /*4740*/  IMAD R7, R12, R2, R7 ;  /* 0x000000020c077224 */ /* 0x000fe200078e0207 */
[----:B------:R-:W-:Y:S01]  /*4750*/  IABS R2, R10 ;  /* 0x0000000a00027213 */ /* 0x000fe20000000000 */
[----:B------:R-:W-:-:S02]  /*4760*/  IMAD.MOV R6, RZ, RZ, -R6 ;  /* 0x000000ffff067224 */ /* 0x000fc400078e0a06 */
[----:B------:R-:W-:Y:S01]  /*4770*/  @!P5 IMAD.IADD R3, R3, 0x1, -R12 ;  /* 0x000000010303d824 */ /* 0x000fe200078e0a0c */
[C---:B------:R-:W-:Y:S01]  /*4780*/  ISETP.GT.U32.AND P5, PT, R12.reuse, R7, PT ;  /* 0x000000070c00720c */ /* 0x040fe20003fa4070 */
[----:B------:R-:W-:Y:S02]  /*4790*/  IMAD R5, R12, R6, R5 ;  /* 0x000000060c057224 */ /* 0x000fe400078e0205 */
[----:B0-----:R-:W-:-:S04]  /*47a0*/  IMAD.HI.U32 R9, R0, R4, RZ ;  /* 0x0000000400097227 */ /* 0x001fc800078e00ff */
[----:B------:R-:W-:-:S04]  /*47b0*/  IMAD.HI.U32 R6, R0, R2, RZ ;  /* 0x0000000200067227 */ /* 0x000fc800078e00ff */
[----:B------:R-:W-:Y:S02]  /*47c0*/  IMAD.MOV R9, RZ, RZ, -R9 ;  /* 0x000000ffff097224 */ /* 0x000fe400078e0a09 */
[----:B------:R-:W-:Y:S02]  /*47d0*/  IMAD.MOV.U32 R11, RZ, RZ, R3 ;  /* 0x000000ffff0b7224 */ /* 0x000fe400078e0003 */
[----:B------:R-:W-:Y:S02]  /*47e0*/  IMAD.MOV R6, RZ, RZ, -R6 ;  /* 0x000000ffff067224 */ /* 0x000fe400078e0a06 */
[C---:B------:R-:W-:Y:S02]  /*47f0*/  IMAD R3, R12.reuse, R9, R4 ;  /* 0x000000090c037224 */ /* 0x040fe400078e0204 */
[----:B------:R-:W-:Y:S02]  /*4800*/  IMAD R2, R12, R6, R2 ;  /* 0x000000060c027224 */ /* 0x000fe400078e0202 */
[--C-:B------:R-:W-:Y:S01]  /*4810*/  @!P6 IMAD.IADD R14, R14, 0x1, -R12.reuse ;  /* 0x000000010e0ee824 */ /* 0x100fe200078e0a0c */
[C---:B------:R-:W-:Y:S01]  /*4820*/  ISETP.GT.U32.AND P6, PT, R12.reuse, R3, PT ;  /* 0x000000030c00720c */ /* 0x040fe20003fc4070 */
[----:B------:R-:W-:Y:S01]  /*4830*/  @!P5 IMAD.IADD R7, R7, 0x1, -R12 ;  /* 0x000000010707d824 */ /* 0x000fe200078e0a0c */
[C---:B------:R-:W-:Y:S01]  /*4840*/  ISETP.GT.U32.AND P5, PT, R12.reuse, R2, PT ;  /* 0x000000020c00720c */ /* 0x040fe20003fa4070 */
[----:B------:R-:W-:Y:S01]  /*4850*/  @!P4 IMAD.MOV R11, RZ, RZ, -R11 ;  /* 0x000000ffff0bc224 */ /* 0x000fe200078e0a0b */
[----:B------:R-:W-:Y:S01]  /*4860*/  ISETP.GT.U32.AND P4, PT, R12, R5, PT ;  /* 0x000000050c00720c */ /* 0x000fe20003f84070 */
[----:B------:R-:W-:-:S03]  /*4870*/  IMAD.HI.U32 R4, R0, R8, RZ ;  /* 0x0000000800047227 */ /* 0x000fc600078e00ff */
[----:B------:R0:W-:Y:S01]  /*4880*/  STL [R1+0x6e4], R11 ;  /* 0x0006e40b01007387 */ /* 0x0001e20000100800 */
[----:B------:R-:W-:Y:S02]  /*4890*/  IMAD R13, R12, R17, R13 ;  /* 0x000000110c0d7224 */ /* 0x000fe400078e020d */
[----:B------:R-:W-:Y:S02]  /*48a0*/  IMAD.MOV R6, RZ, RZ, -R4 ;  /* 0x000000ffff067224 */ /* 0x000fe400078e0a04 */
[--C-:B------:R-:W-:Y:S02]  /*48b0*/  @!P6 IMAD.IADD R3, R3, 0x1, -R12.reuse ;  /* 0x000000010303e824 */ /* 0x100fe400078e0a0c */
[--C-:B------:R-:W-:Y:S02]  /*48c0*/  @!P5 IMAD.IADD R2, R2, 0x1, -R12.reuse ;  /* 0x000000010202d824 */ /* 0x100fe400078e0a0c */
[----:B------:R-:W-:Y:S01]  /*48d0*/  @!P4 IMAD.IADD R5, R5, 0x1, -R12 ;  /* 0x000000010505c824 */ /* 0x000fe200078e0a0c */
[C---:B------:R-:W-:Y:S01]  /*48e0*/  ISETP.GT.U32.AND P5, PT, R12.reuse, R3, PT ;  /* 0x000000030c00720c */ /* 0x040fe20003fa4070 */
[----:B0-----:R-:W-:Y:S01]  /*48f0*/  IMAD.MOV.U32 R11, RZ, RZ, R14 ;  /* 0x000000ffff0b7224 */ /* 0x001fe200078e000e */
[C---:B------:R-:W-:Y:S01]  /*4900*/  ISETP.GT.U32.AND P4, PT, R12.reuse, R7, PT ;  /* 0x000000070c00720c */ /* 0x040fe20003f84070 */
[C---:B------:R-:W-:Y:S01]  /*4910*/  IMAD R8, R12.reuse, R6, R8 ;  /* 0x000000060c087224 */ /* 0x040fe200078e0208 */
[C---:B------:R-:W-:Y:S01]  /*4920*/  ISETP.GT.U32.AND P6, PT, R12.reuse, R5, PT ;  /* 0x000000050c00720c */ /* 0x040fe20003fc4070 */
[----:B------:R-:W-:Y:S01]  /*4930*/  @!P2 IMAD.MOV R11, RZ, RZ, -R11 ;  /* 0x000000ffff0ba224 */ /* 0x000fe200078e0a0b */
[----:B------:R-:W-:Y:S01]  /*4940*/  ISETP.GT.U32.AND P2, PT, R12, R2, PT ;  /* 0x000000020c00720c */ /* 0x000fe20003f44070 */
[----:B------:R-:W-:-:S02]  /*4950*/  VIADD R4, R23, 0x1ba ;  /* 0x000001ba17047836 */ /* 0x000fc40000000000 */
[----:B------:R-:W-:Y:S01]  /*4960*/  VIADD R6, R23, 0x1b9 ;  /* 0x000001b917067836 */ /* 0x000fe20000000000 */
[----:B------:R0:W-:Y:S02]  /*4970*/  STL [R1+0x6e0], R11 ;  /* 0x0006e00b01007387 */ /* 0x0001e40000100800 */
[----:B------:R-:W-:Y:S01]  /*4980*/  IABS R9, R4 ;  /* 0x0000000400097213 */ /* 0x000fe20000000000 */
[--C-:B------:R-:W-:Y:S01]  /*4990*/  @!P5 IMAD.IADD R3, R3, 0x1, -R12.reuse ;  /* 0x000000010303d824 */ /* 0x100fe200078e0a0c */
[C---:B------:R-:W-:Y:S01]  /*49a0*/  ISETP.GT.U32.AND P5, PT, R12.reuse, R13, PT ;  /* 0x0000000d0c00720c */ /* 0x040fe20003fa4070 */
[--C-:B------:R-:W-:Y:S01]  /*49b0*/  @!P4 IMAD.IADD R7, R7, 0x1, -R12.reuse ;  /* 0x000000010707c824 */ /* 0x100fe200078e0a0c */
[----:B------:R-:W-:Y:S01]  /*49c0*/  ISETP.GT.U32.AND P4, PT, R12, R8, PT ;  /* 0x000000080c00720c */ /* 0x000fe20003f84070 */
[--C-:B------:R-:W-:Y:S01]  /*49d0*/  @!P6 IMAD.IADD R5, R5, 0x1, -R12.reuse ;  /* 0x000000010505e824 */ /* 0x100fe200078e0a0c */
[----:B------:R-:W-:Y:S01]  /*49e0*/  ISETP.GE.AND P6, PT, R10, RZ, PT ;  /* 0x000000ff0a00720c */ /* 0x000fe20003fc6270 */
[----:B------:R-:W-:Y:S01]  /*49f0*/  VIADD R10, R23, 0x1b8 ;  /* 0x000001b8170a7836 */ /* 0x000fe20000000000 */
[----:B------:R-:W-:Y:S01]  /*4a00*/  IABS R14, R6 ;  /* 0x00000006000e7213 */ /* 0x000fe20000000000 */
[----:B------:R-:W-:Y:S01]  /*4a10*/  @!P2 IMAD.IADD R2, R2, 0x1, -R12 ;  /* 0x000000010202a824 */ /* 0x000fe200078e0a0c */
[----:B------:R-:W-:Y:S01]  /*4a20*/  ISETP.GE.AND P2, PT, R16, RZ, PT ;  /* 0x000000ff1000720c */ /* 0x000fe20003f46270 */
[----:B------:R-:W-:Y:S01]  /*4a30*/  IMAD.HI.U32 R17, R0, R9, RZ ;  /* 0x0000000900117227 */ /* 0x000fe200078e00ff */
[----:B------:R-:W-:-:S03]  /*4a40*/  IABS R16, R10 ;  /* 0x0000000a00107213 */ /* 0x000fc60000000000 */
[--C-:B------:R-:W-:Y:S02]  /*4a50*/  @!P5 IMAD.IADD R13, R13, 0x1, -R12.reuse ;  /* 0x000000010d0dd824 */ /* 0x100fe400078e0a0c */
[----:B------:R-:W-:Y:S02]  /*4a60*/  IMAD.MOV.U32 R19, RZ, RZ, R7 ;  /* 0x000000ffff137224 */ /* 0x000fe400078e0007 */
[----:B------:R-:W-:Y:S01]  /*4a70*/  @!P4 IMAD.IADD R8, R8, 0x1, -R12 ;  /* 0x000000010808c824 */ /* 0x000fe200078e0a0c */
[----:B------:R-:W-:Y:S01]  /*4a80*/  ISETP.GT.U32.AND P5, PT, R12, R13, PT ;  /* 0x0000000d0c00720c */ /* 0x000fe20003fa4070 */
[----:B------:R-:W-:Y:S01]  /*4a90*/  IMAD.HI.U32 R7, R0, R16, RZ ;  /* 0x0000001000077227 */ /* 0x000fe200078e00ff */
[----:B------:R-:W-:-:S03]  /*4aa0*/  ISETP.GE.AND P4, PT, R15, RZ, PT ;  /* 0x000000ff0f00720c */ /* 0x000fc60003f86270 */
[----:B------:R-:W-:Y:S02]  /*4ab0*/  IMAD.MOV R17, RZ, RZ, -R17 ;  /* 0x000000ffff117224 */ /* 0x000fe400078e0a11 */
[----:B------:R-:W-:Y:S01]  /*4ac0*/  @!P1 IMAD.MOV R19, RZ, RZ, -R19 ;  /* 0x000000ffff139224 */ /* 0x000fe200078e0a13 */
[C---:B------:R-:W-:Y:S01]  /*4ad0*/  ISETP.GT.U32.AND P1, PT, R12.reuse, R8, PT ;  /* 0x000000080c00720c */ /* 0x040fe20003f24070 */
[----:B------:R-:W-:Y:S02]  /*4ae0*/  IMAD.MOV R7, RZ, RZ, -R7 ;  /* 0x000000ffff077224 */ /* 0x000fe400078e0a07 */
[C---:B------:R-:W-:Y:S01]  /*4af0*/  IMAD R9, R12.reuse, R17, R9 ;  /* 0x000000110c097224 */ /* 0x040fe200078e0209 */
[----:B------:R-:W-:Y:S01]  /*4b00*/  STL [R1+0x6dc], R19 ;  /* 0x0006dc1301007387 */ /* 0x000fe20000100800 */
[----:B0-----:R-:W-:Y:S02]  /*4b10*/  IMAD.MOV.U32 R11, RZ, RZ, R5 ;  /* 0x000000ffff0b7224 */ /* 0x001fe400078e0005 */
[----:B------:R-:W-:-:S02]  /*4b20*/  IMAD R16, R12, R7, R16 ;  /* 0x000000070c107224 */ /* 0x000fc400078e0210 */
[----:B------:R-:W-:-:S04]  /*4b30*/  IMAD.HI.U32 R18, R0, R14, RZ ;  /* 0x0000000e00127227 */ /* 0x000fc800078e00ff */
[----:B------:R-:W-:Y:S01]  /*4b40*/  @!P3 IMAD.MOV R11, RZ, RZ, -R11 ;  /* 0x000000ffff0bb224 */ /* 0x000fe200078e0a0b */
[C---:B------:R-:W-:Y:S01]  /*4b50*/  ISETP.GT.U32.AND P3, PT, R12.reuse, R9, PT ;  /* 0x000000090c00720c */ /* 0x040fe20003f64070 */
[----:B------:R-:W-:Y:S01]  /*4b60*/  @!P5 IMAD.IADD R13, R13, 0x1, -R12 ;  /* 0x000000010d0dd824 */ /* 0x000fe200078e0a0c */
[----:B------:R-:W-:Y:S01]  /*4b70*/  ISETP.GT.U32.AND P5, PT, R12, R16, PT ;  /* 0x000000100c00720c */ /* 0x000fe20003fa4070 */
[----:B------:R-:W-:Y:S01]  /*4b80*/  IMAD.MOV R18, RZ, RZ, -R18 ;  /* 0x000000ffff127224 */ /* 0x000fe200078e0a12 */
[----:B------:R-:W-:Y:S01]  /*4b90*/  STL [R1+0x6d8], R11 ;  /* 0x0006d80b01007387 */ /* 0x000fe20000100800 */
[----:B------:R-:W-:Y:S01]  /*4ba0*/  @!P0 IMAD.MOV R3, RZ, RZ, -R3 ;  /* 0x000000ffff038224 */ /* 0x000fe200078e0a03 */
[----:B------:R-:W-:Y:S01]  /*4bb0*/  ISETP.GE.AND P0, PT, R4, RZ, PT ;  /* 0x000000ff0400720c */ /* 0x000fe20003f06270 */
[----:B------:R-:W-:Y:S02]  /*4bc0*/  @!P6 IMAD.MOV R2, RZ, RZ, -R2 ;  /* 0x000000ffff02e224 */ /* 0x000fe400078e0a02 */
[----:B------:R-:W-:Y:S01]  /*4bd0*/  IMAD R14, R12, R18, R14 ;  /* 0x000000120c0e7224 */ /* 0x000fe200078e020e */
[----:B------:R-:W-:Y:S01]  /*4be0*/  STL [R1+0x6d4], R3 ;  /* 0x0006d40301007387 */ /* 0x000fe20000100800 */
[--C-:B------:R-:W-:Y:S01]  /*4bf0*/  @!P1 IMAD.IADD R8, R8, 0x1, -R12.reuse ;  /* 0x0000000108089824 */ /* 0x100fe200078e0a0c */
[----:B------:R-:W-:Y:S01]  /*4c00*/  ISETP.GE.AND P1, PT, R6, RZ, PT ;  /* 0x000000ff0600720c */ /* 0x000fe20003f26270 */
[----:B------:R-:W-:Y:S01]  /*4c10*/  @!P3 IMAD.IADD R9, R9, 0x1, -R12 ;  /* 0x000000010909b824 */ /* 0x000fe200078e0a0c */
[----:B------:R0:W-:Y:S01]  /*4c20*/  STL [R1+0x6d0], R2 ;  /* 0x0006d00201007387 */ /* 0x0001e20000100800 */
[----:B------:R-:W-:Y:S01]  /*4c30*/  ISETP.GT.U32.AND P6, PT, R12, R14, PT ;  /* 0x0000000e0c00720c */ /* 0x000fe20003fc4070 */
[----:B------:R-:W-:Y:S01]  /*4c40*/  IMAD.MOV.U32 R5, RZ, RZ, R8 ;  /* 0x000000ffff057224 */ /* 0x000fe200078e0008 */
[----:B------:R-:W-:Y:S01]  /*4c50*/  ISETP.GE.AND P3, PT, R10, RZ, PT ;  /* 0x000000ff0a00720c */ /* 0x000fe20003f66270 */
[----:B------:R-:W-:-:S02]  /*4c60*/  @!P5 IMAD.IADD R16, R16, 0x1, -R12 ;  /* 0x000000011010d824 */ /* 0x000fc400078e0a0c */
[----:B------:R-:W-:Y:S02]  /*4c70*/  @!P2 IMAD.MOV R5, RZ, RZ, -R5 ;  /* 0x000000ffff05a224 */ /* 0x000fe400078e0a05 */
[C---:B------:R-:W-:Y:S01]  /*4c80*/  VIADD R15, R23.reuse, 0x1b7 ;  /* 0x000001b7170f7836 */ /* 0x040fe20000000000 */
[----:B------:R-:W-:Y:S01]  /*4c90*/  ISETP.GT.U32.AND P5, PT, R12, R16, PT ;  /* 0x000000100c00720c */ /* 0x000fe20003fa4070 */
[C---:B0-----:R-:W-:Y:S01]  /*4ca0*/  VIADD R2, R23.reuse, 0x1b6 ;  /* 0x000001b617027836 */ /* 0x041fe20000000000 */
[----:B------:R0:W-:Y:S01]  /*4cb0*/  STL [R1+0x6cc], R5 ;  /* 0x0006cc0501007387 */ /* 0x0001e20000100800 */
[C---:B------:R-:W-:Y:S01]  /*4cc0*/  VIADD R7, R23.reuse, 0x1b4 ;  /* 0x000001b417077836 */ /* 0x040fe20000000000 */
[----:B------:R-:W-:Y:S01]  /*4cd0*/  IABS R4, R15 ;  /* 0x0000000f00047213 */ /* 0x000fe20000000000 */
[----:B------:R-:W-:Y:S01]  /*4ce0*/  @!P6 IMAD.IADD R14, R14, 0x1, -R12 ;  /* 0x000000010e0ee824 */ /* 0x000fe200078e0a0c */
[----:B------:R-:W-:Y:S01]  /*4cf0*/  IABS R10, R2 ;  /* 0x00000002000a7213 */ /* 0x000fe20000000000 */
[----:B------:R-:W-:Y:S01]  /*4d00*/  VIADD R3, R23, 0x1b5 ;  /* 0x000001b517037836 */ /* 0x000fe20000000000 */
[----:B------:R-:W-:Y:S01]  /*4d10*/  ISETP.GT.U32.AND P6, PT, R12, R9, PT ;  /* 0x000000090c00720c */ /* 0x000fe20003fc4070 */
[----:B------:R-:W-:Y:S01]  /*4d20*/  IMAD.HI.U32 R8, R0, R4, RZ ;  /* 0x0000000400087227 */ /* 0x000fe200078e00ff */
[----:B------:R-:W-:-:S02]  /*4d30*/  ISETP.GT.U32.AND P2, PT, R12, R14, PT ;  /* 0x0000000e0c00720c */ /* 0x000fc40003f44070 */
[----:B------:R-:W-:Y:S01]  /*4d40*/  IABS R6, R3 ;  /* 0x0000000300067213 */ /* 0x000fe20000000000 */
[----:B0-----:R-:W-:-:S04]  /*4d50*/  IMAD.HI.U32 R5, R0, R10, RZ ;  /* 0x0000000a00057227 */ /* 0x001fc800078e00ff */
[----:B------:R-:W-:Y:S02]  /*4d60*/  IMAD.MOV R17, RZ, RZ, -R5 ;  /* 0x000000ffff117224 */ /* 0x000fe400078e0a05 */
[----:B------:R-:W-:Y:S02]  /*4d70*/  IMAD.MOV R8, RZ, RZ, -R8 ;  /* 0x000000ffff087224 */ /* 0x000fe400078e0a08 */
[----:B------:R-:W-:Y:S02]  /*4d80*/  IMAD R10, R12, R17, R10 ;  /* 0x000000110c0a7224 */ /* 0x000fe400078e020a */
[----:B------:R-:W-:Y:S02]  /*4d90*/  @!P5 IMAD.IADD R16, R16, 0x1, -R12 ;  /* 0x000000011010d824 */ /* 0x000fe400078e0a0c */
[C---:B------:R-:W-:Y:S01]  /*4da0*/  IMAD R4, R12.reuse, R8, R4 ;  /* 0x000000080c047224 */ /* 0x040fe200078e0204 */
[----:B------:R-:W-:Y:S01]  /*4db0*/  ISETP.GT.U32.AND P5, PT, R12, R10, PT ;  /* 0x0000000a0c00720c */ /* 0x000fe20003fa4070 */
[--C-:B------:R-:W-:Y:S01]  /*4dc0*/  @!P6 IMAD.IADD R9, R9, 0x1, -R12.reuse ;  /* 0x000000010909e824 */ /* 0x100fe200078e0a0c */
[----:B------:R-:W-:Y:S01]  /*4dd0*/  IABS R8, R7 ;  /* 0x0000000700087213 */ /* 0x000fe20000000000 */
[----:B------:R-:W-:Y:S01]  /*4de0*/  @!P2 IMAD.IADD R14, R14, 0x1, -R12 ;  /* 0x000000010e0ea824 */ /* 0x000fe200078e0a0c */
[----:B------:R-:W-:Y:S01]  /*4df0*/  ISETP.GT.U32.AND P6, PT, R12, R4, PT ;  /* 0x000000040c00720c */ /* 0x000fe20003fc4070 */
[----:B------:R-:W-:Y:S01]  /*4e00*/  IMAD.MOV.U32 R11, RZ, RZ, R13 ;  /* 0x000000ffff0b7224 */ /* 0x000fe200078e000d */
[----:B------:R-:W-:Y:S01]  /*4e10*/  ISETP.GE.AND P2, PT, R15, RZ, PT ;  /* 0x000000ff0f00720c */ /* 0x000fe20003f46270 */
[----:B------:R-:W-:-:S02]  /*4e20*/  IMAD.MOV.U32 R5, RZ, RZ, R8 ;  /* 0x000000ffff057224 */ /* 0x000fc400078e0008 */
[----:B------:R-:W-:Y:S02]  /*4e30*/  VIADD R8, R23, 0x1b3 ;  /* 0x000001b317087836 */ /* 0x000fe40000000000 */
[----:B------:R-:W-:Y:S02]  /*4e40*/  @!P4 IMAD.MOV R11, RZ, RZ, -R11 ;  /* 0x000000ffff0bc224 */ /* 0x000fe400078e0a0b */
[--C-:B------:R-:W-:Y:S01]  /*4e50*/  @!P5 IMAD.IADD R10, R10, 0x1, -R12.reuse ;  /* 0x000000010a0ad824 */ /* 0x100fe200078e0a0c */
[----:B------:R-:W-:Y:S01]  /*4e60*/  IABS R15, R8 ;  /* 0x00000008000f7213 */ /* 0x000fe20000000000 */
[----:B------:R-:W-:Y:S01]  /*4e70*/  IMAD.HI.U32 R17, R0, R6, RZ ;  /* 0x0000000600117227 */ /* 0x000fe200078e00ff */
[----:B------:R0:W-:Y:S02]  /*4e80*/  STL [R1+0x6c8], R11 ;  /* 0x0006c80b01007387 */ /* 0x0001e40000100800 */
[----:B------:R-:W-:Y:S01]  /*4e90*/  ISETP.GT.U32.AND P4, PT, R12, R10, PT ;  /* 0x0000000a0c00720c */ /* 0x000fe20003f84070 */
[----:B------:R-:W-:Y:S01]  /*4ea0*/  @!P6 IMAD.IADD R4, R4, 0x1, -R12 ;  /* 0x000000010404e824 */ /* 0x000fe200078e0a0c */
[----:B------:R-:W-:Y:S01]  /*4eb0*/  ISETP.GE.AND P6, PT, R2, RZ, PT ;  /* 0x000000ff0200720c */ /* 0x000fe20003fc6270 */
[----:B------:R-:W-:-:S03]  /*4ec0*/  IMAD.HI.U32 R13, R0, R15, RZ ;  /* 0x0000000f000d7227 */ /* 0x000fc600078e00ff */
[----:B------:R-:W-:Y:S01]  /*4ed0*/  ISETP.GT.U32.AND P5, PT, R12, R4, PT ;  /* 0x000000040c00720c */ /* 0x000fe20003fa4070 */
[----:B------:R-:W-:Y:S02]  /*4ee0*/  IMAD.MOV R17, RZ, RZ, -R17 ;  /* 0x000000ffff117224 */ /* 0x000fe400078e0a11 */
[----:B------:R-:W-:Y:S02]  /*4ef0*/  IMAD.MOV R13, RZ, RZ, -R13 ;  /* 0x000000ffff0d7224 */ /* 0x000fe400078e0a0d */
[----:B------:R-:W-:-:S04]  /*4f00*/  IMAD.HI.U32 R18, R0, R5, RZ ;  /* 0x0000000500127227 */ /* 0x000fc800078e00ff */
[C---:B------:R-:W-:Y:S02]  /*4f10*/  IMAD R6, R12.reuse, R17, R6 ;  /* 0x000000110c067224 */ /* 0x040fe400078e0206 */
[----:B------:R-:W-:Y:S02]  /*4f20*/  IMAD.MOV.U32 R19, RZ, RZ, R9 ;  /* 0x000000ffff137224 */ /* 0x000fe400078e0009 */
[C---:B------:R-:W-:Y:S02]  /*4f30*/  IMAD R13, R12.reuse, R13, R15 ;  /* 0x0000000d0c0d7224 */ /* 0x040fe400078e020f */
[----:B------:R-:W-:Y:S02]  /*4f40*/  IMAD.MOV R18, RZ, RZ, -R18 ;  /* 0x000000ffff127224 */ /* 0x000fe400078e0a12 */
[----:B0-----:R-:W-:Y:S02]  /*4f50*/  IMAD.MOV.U32 R11, RZ, RZ, R14 ;  /* 0x000000ffff0b7224 */ /* 0x001fe400078e000e */
[----:B------:R-:W-:Y:S01]  /*4f60*/  @!P0 IMAD.MOV R19, RZ, RZ, -R19 ;  /* 0x000000ffff138224 */ /* 0x000fe200078e0a13 */
[----:B------:R-:W-:Y:S01]  /*4f70*/  ISETP.GT.U32.AND P0, PT, R12, R6, PT ;  /* 0x000000060c00720c */ /* 0x000fe20003f04070 */
[----:B------:R-:W-:-:S02]  /*4f80*/  IMAD.MOV.U32 R9, RZ, RZ, R16 ;  /* 0x000000ffff097224 */ /* 0x000fc400078e0010 */
[--C-:B------:R-:W-:Y:S01]  /*4f90*/  @!P4 IMAD.IADD R10, R10, 0x1, -R12.reuse ;  /* 0x000000010a0ac824 */ /* 0x100fe200078e0a0c */
[C---:B------:R-:W-:Y:S01]  /*4fa0*/  ISETP.GT.U32.AND P4, PT, R12.reuse, R13, PT ;  /* 0x0000000d0c00720c */ /* 0x040fe20003f84070 */
[C---:B------:R-:W-:Y:S01]  /*4fb0*/  IMAD R5, R12.reuse, R18, R5 ;  /* 0x000000120c057224 */ /* 0x040fe200078e0205 */
[----:B------:R-:W-:Y:S01]  /*4fc0*/  STL [R1+0x6c4], R19 ;  /* 0x0006c41301007387 */ /* 0x000fe20000100800 */
[----:B------:R-:W-:Y:S01]  /*4fd0*/  @!P1 IMAD.MOV R11, RZ, RZ, -R11 ;  /* 0x000000ffff0b9224 */ /* 0x000fe200078e0a0b */
[----:B------:R-:W-:Y:S01]  /*4fe0*/  ISETP.GE.AND P1, PT, R3, RZ, PT ;  /* 0x000000ff0300720c */ /* 0x000fe20003f26270 */
[----:B------:R-:W-:Y:S01]  /*4ff0*/  @!P3 IMAD.MOV R9, RZ, RZ, -R9 ;  /* 0x000000ffff09b224 */ /* 0x000fe200078e0a09 */
[----:B------:R-:W-:Y:S01]  /*5000*/  ISETP.GT.U32.AND P3, PT, R12, R5, PT ;  /* 0x000000050c00720c */ /* 0x000fe20003f64070 */
[--C-:B------:R-:W-:Y:S01]  /*5010*/  @!P5 IMAD.IADD R4, R4, 0x1, -R12.reuse ;  /* 0x000000010404d824 */ /* 0x100fe200078e0a0c */
[----:B------:R0:W-:Y:S01]  /*5020*/  STL [R1+0x6c0], R11 ;  /* 0x0006c00b01007387 */ /* 0x0001e20000100800 */
[----:B------:R-:W-:Y:S01]  /*5030*/  VIADD R2, R23, 0x1b2 ;  /* 0x000001b217027836 */ /* 0x000fe20000000000 */
[----:B------:R-:W-:Y:S01]  /*5040*/  ISETP.GE.AND P5, PT, R7, RZ, PT ;  /* 0x000000ff0700720c */ /* 0x000fe20003fa6270 */
[--C-:B------:R-:W-:Y:S01]  /*5050*/  @!P0 IMAD.IADD R6, R6, 0x1, -R12.reuse ;  /* 0x0000000106068824 */ /* 0x100fe200078e0a0c */
[----:B------:R1:W-:Y:S01]  /*5060*/  STL [R1+0x6bc], R9 ;  /* 0x0006bc0901007387 */ /* 0x0003e20000100800 */
[----:B------:R-:W-:Y:S01]  /*5070*/  ISETP.GE.AND P0, PT, R8, RZ, PT ;  /* 0x000000ff0800720c */ /* 0x000fe20003f06270 */
[----:B------:R-:W-:Y:S01]  /*5080*/  @!P4 IMAD.IADD R13, R13, 0x1, -R12 ;  /* 0x000000010d0dc824 */ /* 0x000fe200078e0a0c */
[----:B------:R-:W-:Y:S01]  /*5090*/  IABS R17, R2 ;  /* 0x0000000200117213 */ /* 0x000fe20000000000 */
[----:B------:R-:W-:-:S02]  /*50a0*/  VIADD R7, R23, 0x1b0 ;  /* 0x000001b017077836 */ /* 0x000fc40000000000 */
[----:B0-----:R-:W-:Y:S01]  /*50b0*/  IMAD.MOV.U32 R11, RZ, RZ, R4 ;  /* 0x000000ffff0b7224 */ /* 0x001fe200078e0004 */
[C---:B------:R-:W-:Y:S01]  /*50c0*/  ISETP.GT.U32.AND P4, PT, R12.reuse, R13, PT ;  /* 0x0000000d0c00720c */ /* 0x040fe20003f84070 */
[----:B------:R-:W-:Y:S01]  /*50d0*/  @!P3 IMAD.IADD R5, R5, 0x1, -R12 ;  /* 0x000000010505b824 */ /* 0x000fe200078e0a0c */
[C---:B------:R-:W-:Y:S01]  /*50e0*/  ISETP.GT.U32.AND P3, PT, R12.reuse, R6, PT ;  /* 0x000000060c00720c */ /* 0x040fe20003f64070 */
[----:B-1----:R-:W-:Y:S01]  /*50f0*/  VIADD R9, R23, 0x1b1 ;  /* 0x000001b117097836 */ /* 0x002fe20000000000 */
[----:B------:R-:W-:Y:S01]  /*5100*/  IABS R4, R7 ;  /* 0x0000000700047213 */ /* 0x000fe20000000000 */
[----:B------:R-:W-:Y:S01]  /*5110*/  @!P2 IMAD.MOV R11, RZ, RZ, -R11 ;  /* 0x000000ffff0ba224 */ /* 0x000fe200078e0a0b */
[----:B------:R-:W-:Y:S01]  /*5120*/  ISETP.GT.U32.AND P2, PT, R12, R5, PT ;  /* 0x000000050c00720c */ /* 0x000fe20003f44070 */
[----:B------:R-:W-:Y:S01]  /*5130*/  IMAD.HI.U32 R3, R0, R17, RZ ;  /* 0x0000001100037227 */ /* 0x000fe200078e00ff */
[----:B------:R-:W-:Y:S02]  /*5140*/  IABS R8, R9 ;  /* 0x0000000900087213 */ /* 0x000fe40000000000 */
[----:B------:R0:W-:Y:S01]  /*5150*/  STL [R1+0x6b8], R11 ;  /* 0x0006b80b01007387 */ /* 0x0001e20000100800 */
[----:B------:R-:W-:-:S02]  /*5160*/  IMAD.MOV R3, RZ, RZ, -R3 ;  /* 0x000000ffff037224 */ /* 0x000fc400078e0a03 */
[--C-:B------:R-:W-:Y:S02]  /*5170*/  @!P4 IMAD.IADD R13, R13, 0x1, -R12.reuse ;  /* 0x000000010d0dc824 */ /* 0x100fe400078e0a0c */
[----:B------:R-:W-:Y:S02]  /*5180*/  IMAD R3, R12, R3, R17 ;  /* 0x000000030c037224 */ /* 0x000fe400078e0211 */
[--C-:B------:R-:W-:Y:S02]  /*5190*/  @!P3 IMAD.IADD R6, R6, 0x1, -R12.reuse ;  /* 0x000000010606b824 */ /* 0x100fe400078e0a0c */
[----:B------:R-:W-:Y:S01]  /*51a0*/  @!P2 IMAD.IADD R5, R5, 0x1, -R12 ;  /* 0x000000010505a824 */ /* 0x000fe200078e0a0c */
[----:B------:R-:W-:Y:S01]  /*51b0*/  ISETP.GT.U32.AND P3, PT, R12, R3, PT ;  /* 0x000000030c00720c */ /* 0x000fe20003f64070 */
[----:B0-----:R-:W-:Y:S01]  /*51c0*/  IMAD.MOV.U32 R11, RZ, RZ, R10 ;  /* 0x000000ffff0b7224 */ /* 0x001fe200078e000a */
[----:B------:R-:W-:Y:S01]  /*51d0*/  ISETP.GE.AND P2, PT, R9, RZ, PT ;  /* 0x000000ff0900720c */ /* 0x000fe20003f46270 */
[----:B------:R-:W-:-:S04]  /*51e0*/  IMAD.HI.U32 R10, R0, R8, RZ ;  /* 0x00000008000a7227 */ /* 0x000fc800078e00ff */
[----:B------:R-:W-:Y:S02]  /*51f0*/  IMAD.MOV R10, RZ, RZ, -R10 ;  /* 0x000000ffff0a7224 */ /* 0x000fe400078e0a0a */
[----:B------:R-:W-:Y:S01]  /*5200*/  @!P6 IMAD.MOV R11, RZ, RZ, -R11 ;  /* 0x000000ffff0be224 */ /* 0x000fe200078e0a0b */
[----:B------:R-:W-:Y:S01]  /*5210*/  ISETP.GE.AND P6, PT, R2, RZ, PT ;  /* 0x000000ff0200720c */ /* 0x000fe20003fc6270 */
[----:B------:R-:W-:Y:S02]  /*5220*/  IMAD R2, R12, R10, R8 ;  /* 0x0000000a0c027224 */ /* 0x000fe400078e0208 */
[----:B------:R-:W-:Y:S01]  /*5230*/  VIADD R8, R23, 0x1af ;  /* 0x000001af17087836 */ /* 0x000fe20000000000 */
[----:B------:R0:W-:Y:S01]  /*5240*/  STL [R1+0x6b4], R11 ;  /* 0x0006b40b01007387 */ /* 0x0001e20000100800 */
[----:B------:R-:W-:Y:S01]  /*5250*/  IMAD.HI.U32 R10, R0, R4, RZ ;  /* 0x00000004000a7227 */ /* 0x000fe200078e00ff */
[----:B------:R-:W-:Y:S02]  /*5260*/  ISETP.GT.U32.AND P4, PT, R12, R2, PT ;  /* 0x000000020c00720c */ /* 0x000fe40003f84070 */
[----:B------:R-:W-:Y:S01]  /*5270*/  IABS R14, R8 ;  /* 0x00000008000e7213 */ /* 0x000fe20000000000 */
[----:B------:R-:W-:Y:S01]  /*5280*/  @!P3 IMAD.IADD R3, R3, 0x1, -R12 ;  /* 0x000000010303b824 */ /* 0x000fe200078e0a0c */
[----:B------:R-:W-:Y:S01]  /*5290*/  ISETP.GE.AND P3, PT, R7, RZ, PT ;  /* 0x000000ff0700720c */ /* 0x000fe20003f66270 */
[----:B------:R-:W-:-:S02]  /*52a0*/  IMAD.MOV R10, RZ, RZ, -R10 ;  /* 0x000000ffff0a7224 */ /* 0x000fc400078e0a0a */
[----:B------:R-:W-:Y:S02]  /*52b0*/  VIADD R9, R23, 0x1ae ;  /* 0x000001ae17097836 */ /* 0x000fe40000000000 */
[----:B0-----:R-:W-:Y:S02]  /*52c0*/  IMAD.MOV.U32 R11, RZ, RZ, R6 ;  /* 0x000000ffff0b7224 */ /* 0x001fe400078e0006 */
[----:B------:R-:W-:Y:S01]  /*52d0*/  IMAD.HI.U32 R6, R0, R14, RZ ;  /* 0x0000000e00067227 */ /* 0x000fe200078e00ff */
[----:B------:R-:W-:-:S03]  /*52e0*/  IABS R15, R9 ;  /* 0x00000009000f7213 */ /* 0x000fc60000000000 */
[----:B------:R-:W-:Y:S02]  /*52f0*/  @!P4 IMAD.IADD R2, R2, 0x1, -R12 ;  /* 0x000000010202c824 */ /* 0x000fe400078e0a0c */
[----:B------:R-:W-:Y:S01]  /*5300*/  @!P1 IMAD.MOV R11, RZ, RZ, -R11 ;  /* 0x000000ffff0b9224 */ /* 0x000fe200078e0a0b */
[C---:B------:R-:W-:Y:S01]  /*5310*/  ISETP.GT.U32.AND P1, PT, R12.reuse, R3, PT ;  /* 0x000000030c00720c */ /* 0x040fe20003f24070 */
[C---:B------:R-:W-:Y:S01]  /*5320*/  IMAD R4, R12.reuse, R10, R4 ;  /* 0x0000000a0c047224 */ /* 0x040fe200078e0204 */
[C---:B------:R-:W-:Y:S01]  /*5330*/  ISETP.GT.U32.AND P4, PT, R12.reuse, R2, PT ;  /* 0x000000020c00720c */ /* 0x040fe20003f84070 */
[----:B------:R-:W-:Y:S01]  /*5340*/  IMAD.MOV.U32 R16, RZ, RZ, R5 ;  /* 0x000000ffff107224 */ /* 0x000fe200078e0005 */
[----:B------:R0:W-:Y:S01]  /*5350*/  STL [R1+0x6b0], R11 ;  /* 0x0006b00b01007387 */ /* 0x0001e20000100800 */
[----:B------:R-:W-:Y:S02]  /*5360*/  IMAD.MOV R6, RZ, RZ, -R6 ;  /* 0x000000ffff067224 */ /* 0x000fe400078e0a06 */
[----:B------:R-:W-:Y:S01]  /*5370*/  @!P5 IMAD.MOV R16, RZ, RZ, -R16 ;  /* 0x000000ffff10d224 */ /* 0x000fe200078e0a10 */
[C---:B------:R-:W-:Y:S01]  /*5380*/  ISETP.GT.U32.AND P5, PT, R12.reuse, R4, PT ;  /* 0x000000040c00720c */ /* 0x040fe20003fa4070 */
[----:B------:R-:W-:-:S02]  /*5390*/  IMAD R14, R12, R6, R14 ;  /* 0x000000060c0e7224 */ /* 0x000fc400078e020e */
[----:B------:R-:W-:Y:S01]  /*53a0*/  IMAD.HI.U32 R5, R0, R15, RZ ;  /* 0x0000000f00057227 */ /* 0x000fe200078e00ff */
[----:B------:R-:W-:Y:S03]  /*53b0*/  STL [R1+0x6ac], R16 ;  /* 0x0006ac1001007387 */ /* 0x000fe60000100800 */
[--C-:B------:R-:W-:Y:S01]  /*53c0*/  @!P4 IMAD.IADD R2, R2, 0x1, -R12.reuse ;  /* 0x000000010202c824 */ /* 0x100fe200078e0a0c */
[----:B------:R-:W-:Y:S01]  /*53d0*/  ISETP.GT.U32.AND P4, PT, R12, R14, PT ;  /* 0x0000000e0c00720c */ /* 0x000fe20003f84070 */
[----:B------:R-:W-:Y:S02]  /*53e0*/  IMAD.MOV R7, RZ, RZ, -R5 ;  /* 0x000000ffff077224 */ /* 0x000fe400078e0a05 */
[----:B------:R-:W-:Y:S01]  /*53f0*/  @!P1 IMAD.IADD R3, R3, 0x1, -R12 ;  /* 0x0000000103039824 */ /* 0x000fe200078e0a0c */
[----:B------:R-:W-:Y:S01]  /*5400*/  ISETP.GE.AND P1, PT, R9, RZ, PT ;  /* 0x000000ff0900720c */ /* 0x000fe20003f26270 */
[----:B0-----:R-:W-:-:S02]  /*5410*/  IMAD.MOV.U32 R11, RZ, RZ, R13 ;  /* 0x000000ffff0b7224 */ /* 0x001fc400078e000d */
[----:B------:R-:W-:Y:S02]  /*5420*/  IMAD R9, R12, R7, R15 ;  /* 0x000000070c097224 */ /* 0x000fe400078e020f */
[----:B------:R-:W-:Y:S02]  /*5430*/  IMAD.MOV.U32 R13, RZ, RZ, R3 ;  /* 0x000000ffff0d7224 */ /* 0x000fe400078e0003 */
[--C-:B------:R-:W-:Y:S02]  /*5440*/  @!P5 IMAD.IADD R4, R4, 0x1, -R12.reuse ;  /* 0x000000010404d824 */ /* 0x100fe400078e0a0c */
[----:B------:R-:W-:Y:S01]  /*5450*/  @!P6 IMAD.MOV R13, RZ, RZ, -R13 ;  /* 0x000000ffff0de224 */ /* 0x000fe200078e0a0d */
[----:B------:R-:W-:Y:S01]  /*5460*/  ISETP.GT.U32.AND P6, PT, R12, R9, PT ;  /* 0x000000090c00720c */ /* 0x000fe20003fc4070 */
[----:B------:R-:W-:Y:S01]  /*5470*/  @!P4 IMAD.IADD R14, R14, 0x1, -R12 ;  /* 0x000000010e0ec824 */ /* 0x000fe200078e0a0c */
[----:B------:R-:W-:Y:S01]  /*5480*/  ISETP.GT.U32.AND P5, PT, R12, R4, PT ;  /* 0x000000040c00720c */ /* 0x000fe20003fa4070 */
[----:B------:R-:W-:-:S02]  /*5490*/  VIADD R5, R23, 0x1ad ;  /* 0x000001ad17057836 */ /* 0x000fc40000000000 */
[C---:B------:R-:W-:Y:S01]  /*54a0*/  VIADD R7, R23.reuse, 0x1ac ;  /* 0x000001ac17077836 */ /* 0x040fe20000000000 */
[----:B------:R-:W-:Y:S01]  /*54b0*/  ISETP.GT.U32.AND P4, PT, R12, R14, PT ;  /* 0x0000000e0c00720c */ /* 0x000fe20003f84070 */
[----:B------:R-:W-:Y:S01]  /*54c0*/  @!P0 IMAD.MOV R11, RZ, RZ, -R11 ;  /* 0x000000ffff0b8224 */ /* 0x000fe200078e0a0b */
[----:B------:R-:W-:Y:S01]  /*54d0*/  ISETP.GE.AND P0, PT, R8, RZ, PT ;  /* 0x000000ff0800720c */ /* 0x000fe20003f06270 */
[C---:B------:R-:W-:Y:S01]  /*54e0*/  VIADD R6, R23.reuse, 0x1ab ;  /* 0x000001ab17067836 */ /* 0x040fe20000000000 */
[----:B------:R-:W-:Y:S01]  /*54f0*/  IABS R8, R5 ;  /* 0x0000000500087213 */ /* 0x000fe20000000000 */
[----:B------:R-:W-:Y:S01]  /*5500*/  VIADD R15, R23, 0x1aa ;  /* 0x000001aa170f7836 */ /* 0x000fe20000000000 */
[----:B------:R-:W-:Y:S01]  /*5510*/  IABS R10, R7 ;  /* 0x00000007000a7213 */ /* 0x000fe20000000000 */
[----:B------:R0:W-:Y:S01]  /*5520*/  STL [R1+0x6a8], R11 ;  /* 0x0006a80b01007387 */ /* 0x0001e20000100800 */
[--C-:B------:R-:W-:Y:S01]  /*5530*/  @!P6 IMAD.IADD R9, R9, 0x1, -R12.reuse ;  /* 0x000000010909e824 */ /* 0x100fe200078e0a0c */
[----:B------:R-:W-:Y:S01]  /*5540*/  IABS R3, R6 ;  /* 0x0000000600037213 */ /* 0x000fe20000000000 */
[----:B------:R-:W-:Y:S01]  /*5550*/  @!P5 IMAD.IADD R4, R4, 0x1, -R12 ;  /* 0x000000010404d824 */ /* 0x000fe200078e0a0c */
[----:B------:R-:W-:Y:S01]  /*5560*/  ISETP.GE.AND P5, PT, R7, RZ, PT ;  /* 0x000000ff0700720c */ /* 0x000fe20003fa6270 */
[----:B------:R-:W-:Y:S01]  /*5570*/  IMAD.HI.U32 R7, R0, R10, RZ ;  /* 0x0000000a00077227 */ /* 0x000fe200078e00ff */
[----:B------:R-:W-:Y:S01]  /*5580*/  ISETP.GT.U32.AND P6, PT, R12, R9, PT ;  /* 0x000000090c00720c */ /* 0x000fe20003fc4070 */
[----:B------:R1:W-:Y:S02]  /*5590*/  STL [R1+0x6a4], R13 ;  /* 0x0006a40d01007387 */ /* 0x0003e40000100800 */
[----:B------:R-:W-:-:S02]  /*55a0*/  IMAD.MOV R7, RZ, RZ, -R7 ;  /* 0x000000ffff077224 */ /* 0x000fc400078e0a07 */
[----:B0-----:R-:W-:Y:S02]  /*55b0*/  IMAD.MOV.U32 R11, RZ, RZ, R2 ;  /* 0x000000ffff0b7224 */ /* 0x001fe400078e0002 */
[----:B------:R-:W-:-:S04]  /*55c0*/  IMAD.HI.U32 R2, R0, R8, RZ ;  /* 0x0000000800027227 */ /* 0x000fc800078e00ff */
[----:B------:R-:W-:Y:S01]  /*55d0*/  @!P2 IMAD.MOV R11, RZ, RZ, -R11 ;  /* 0x000000ffff0ba224 */ /* 0x000fe200078e0a0b */
[----:B------:R-:W-:Y:S01]  /*55e0*/  ISETP.GE.AND P2, PT, R5, RZ, PT ;  /* 0x000000ff0500720c */ /* 0x000fe20003f46270 */
[----:B------:R-:W-:Y:S02]  /*55f0*/  IMAD.MOV R2, RZ, RZ, -R2 ;  /* 0x000000ffff027224 */ /* 0x000fe400078e0a02 */
[----:B------:R-:W-:Y:S01]  /*5600*/  @!P4 IMAD.IADD R14, R14, 0x1, -R12 ;  /* 0x000000010e0ec824 */ /* 0x000fe200078e0a0c */
[----:B------:R0:W-:Y:S01]  /*5610*/  STL [R1+0x6a0], R11 ;  /* 0x0006a00b01007387 */ /* 0x0001e20000100800 */
[----:B------:R-:W-:Y:S02]  /*5620*/  IMAD.MOV.U32 R5, RZ, RZ, R3 ;  /* 0x000000ffff057224 */ /* 0x000fe400078e0003 */
[----:B------:R-:W-:Y:S02]  /*5630*/  IMAD R3, R12, R2, R8 ;  /* 0x000000020c037224 */ /* 0x000fe400078e0208 */
[----:B------:R-:W-:-:S02]  /*5640*/  IMAD.MOV.U32 R2, RZ, RZ, R14 ;  /* 0x000000ffff027224 */ /* 0x000fc400078e000e */
[----:B-1----:R-:W-:Y:S01]  /*5650*/  IMAD.HI.U32 R13, R0, R5, RZ ;  /* 0x00000005000d7227 */ /* 0x002fe200078e00ff */
[----:B------:R-:W-:-:S03]  /*5660*/  ISETP.GT.U32.AND P4, PT, R12, R3, PT ;  /* 0x000000030c00720c */ /* 0x000fc60003f84070 */
[----:B0-----:R-:W-:Y:S02]  /*5670*/  IMAD.MOV.U32 R11, RZ, RZ, R4 ;  /* 0x000000ffff0b7224 */ /* 0x001fe400078e0004 */
[----:B------:R-:W-:Y:S02]  /*5680*/  IMAD R4, R12, R7, R10 ;  /* 0x000000070c047224 */ /* 0x000fe400078e020a */
[----:B------:R-:W-:Y:S01]  /*5690*/  @!P3 IMAD.MOV R11, RZ, RZ, -R11 ;  /* 0x000000ffff0bb224 */ /* 0x000fe200078e0a0b */
[----:B------:R-:W-:Y:S01]  /*56a0*/  ISETP.GE.AND P3, PT, R6, RZ, PT ;  /* 0x000000ff0600720c */ /* 0x000fe20003f66270 */
[----:B------:R-:W-:Y:S01]  /*56b0*/  @!P0 IMAD.MOV R2, RZ, RZ, -R2 ;  /* 0x000000ffff028224 */ /* 0x000fe200078e0a02 */
[C---:B------:R-:W-:Y:S01]  /*56c0*/  ISETP.GT.U32.AND P0, PT, R12.reuse, R4, PT ;  /* 0x000000040c00720c */ /* 0x040fe20003f04070 */
[----:B------:R-:W-:Y:S01]  /*56d0*/  IMAD.MOV R13, RZ, RZ, -R13 ;  /* 0x000000ffff0d7224 */ /* 0x000fe200078e0a0d */
[----:B------:R0:W-:Y:S01]  /*56e0*/  STL [R1+0x69c], R11 ;  /* 0x00069c0b01007387 */ /* 0x0001e20000100800 */
[--C-:B------:R-:W-:Y:S01]  /*56f0*/  @!P6 IMAD.IADD R9, R9, 0x1, -R12.reuse ;  /* 0x000000010909e824 */ /* 0x100fe200078e0a0c */
[----:B------:R-:W-:Y:S01]  /*5700*/  ISETP.GE.AND P6, PT, R15, RZ, PT ;  /* 0x000000ff0f00720c */ /* 0x000fe20003fc6270 */
[----:B------:R-:W-:Y:S01]  /*5710*/  IMAD R7, R12, R13, R5 ;  /* 0x0000000d0c077224 */ /* 0x000fe200078e0205 */
[----:B------:R-:W-:Y:S01]  /*5720*/  IABS R15, R15 ;  /* 0x0000000f000f7213 */ /* 0x000fe20000000000 */
[----:B------:R-:W-:Y:S01]  /*5730*/  @!P4 IMAD.IADD R3, R3, 0x1, -R12 ;  /* 0x000000010303c824 */ /* 0x000fe200078e0a0c */
[----:B------:R1:W-:Y:S01]  /*5740*/  STL [R1+0x698], R2 ;  /* 0x0006980201007387 */ /* 0x0003e20000100800 */
[----:B------:R-:W-:-:S02]  /*5750*/  VIADD R10, R23, 0x1a9 ;  /* 0x000001a9170a7836 */ /* 0x000fc40000000000 */
[----:B------:R-:W-:Y:S01]  /*5760*/  IMAD.HI.U32 R16, R0, R15, RZ ;  /* 0x0000000f00107227 */ /* 0x000fe200078e00ff */
[----:B------:R-:W-:Y:S02]  /*5770*/  ISETP.GT.U32.AND P4, PT, R12, R3, PT ;  /* 0x000000030c00720c */ /* 0x000fe40003f84070 */
[----:B------:R-:W-:Y:S01]  /*5780*/  IABS R13, R10 ;  /* 0x0000000a000d7213 */ /* 0x000fe20000000000 */
[----:B0-----:R-:W-:Y:S02]  /*5790*/  IMAD.MOV.U32 R11, RZ, RZ, R9 ;  /* 0x000000ffff0b7224 */ /* 0x001fe400078e0009 */
[----:B------:R-:W-:Y:S02]  /*57a0*/  @!P0 IMAD.IADD R4, R4, 0x1, -R12 ;  /* 0x0000000104048824 */ /* 0x000fe400078e0a0c */
[----:B------:R-:W-:Y:S01]  /*57b0*/  @!P1 IMAD.MOV R11, RZ, RZ, -R11 ;  /* 0x000000ffff0b9224 */ /* 0x000fe200078e0a0b */
[C---:B------:R-:W-:Y:S01]  /*57c0*/  ISETP.GT.U32.AND P1, PT, R12.reuse, R7, PT ;  /* 0x000000070c00720c */ /* 0x040fe20003f24070 */
[C---:B------:R-:W-:Y:S01]  /*57d0*/  VIADD R5, R23.reuse, 0x1a8 ;  /* 0x000001a817057836 */ /* 0x040fe20000000000 */
[----:B------:R-:W-:Y:S01]  /*57e0*/  ISETP.GT.U32.AND P0, PT, R12, R4, PT ;  /* 0x000000040c00720c */ /* 0x000fe20003f04070 */
[----:B------:R-:W-:Y:S01]  /*57f0*/  VIADD R8, R23, 0x1a7 ;  /* 0x000001a717087836 */ /* 0x000fe20000000000 */
[----:B------:R0:W-:Y:S01]  /*5800*/  STL [R1+0x694], R11 ;  /* 0x0006940b01007387 */ /* 0x0001e20000100800 */
[----:B------:R-:W-:Y:S01]  /*5810*/  IMAD.HI.U32 R14, R0, R13, RZ ;  /* 0x0000000d000e7227 */ /* 0x000fe200078e00ff */
[----:B------:R-:W-:-:S02]  /*5820*/  IABS R6, R5 ;  /* 0x0000000500067213 */ /* 0x000fc40000000000 */
[----:B-1----:R-:W-:Y:S01]  /*5830*/  IABS R2, R8 ;  /* 0x0000000800027213 */ /* 0x002fe20000000000 */
[----:B------:R-:W-:Y:S02]  /*5840*/  IMAD.MOV R16, RZ, RZ, -R16 ;  /* 0x000000ffff107224 */ /* 0x000fe400078e0a10 */
[--C-:B------:R-:W-:Y:S01]  /*5850*/  @!P4 IMAD.IADD R3, R3, 0x1, -R12.reuse ;  /* 0x000000010303c824 */ /* 0x100fe200078e0a0c */
[----:B------:R-:W-:Y:S01]  /*5860*/  ISETP.GE.AND P4, PT, R10, RZ, PT ;  /* 0x000000ff0a00720c */ /* 0x000fe20003f86270 */
[----:B------:R-:W-:Y:S02]  /*5870*/  @!P1 IMAD.IADD R7, R7, 0x1, -R12 ;  /* 0x0000000107079824 */ /* 0x000fe400078e0a0c */
[----:B------:R-:W-:Y:S02]  /*5880*/  IMAD.MOV R14, RZ, RZ, -R14 ;  /* 0x000000ffff0e7224 */ /* 0x000fe400078e0a0e */
[C---:B------:R-:W-:Y:S01]  /*5890*/  IMAD R10, R12.reuse, R16, R15 ;  /* 0x000000100c0a7224 */ /* 0x040fe200078e020f */
[----:B------:R-:W-:Y:S01]  /*58a0*/  ISETP.GT.U32.AND P1, PT, R12, R7, PT ;  /* 0x000000070c00720c */ /* 0x000fe20003f24070 */
[----:B------:R-:W-:-:S02]  /*58b0*/  @!P0 IMAD.IADD R4, R4, 0x1, -R12 ;  /* 0x0000000104048824 */ /* 0x000fc400078e0a0c */
[----:B------:R-:W-:Y:S01]  /*58c0*/  IMAD.MOV.U32 R17, RZ, RZ, R3 ;  /* 0x000000ffff117224 */ /* 0x000fe200078e0003 */
[C---:B------:R-:W-:Y:S01]  /*58d0*/  ISETP.GT.U32.AND P0, PT, R12.reuse, R10, PT ;  /* 0x0000000a0c00720c */ /* 0x040fe20003f04070 */
[----:B------:R-:W-:Y:S02]  /*58e0*/  IMAD R13, R12, R14, R13 ;  /* 0x0000000e0c0d7224 */ /* 0x000fe400078e020d */
[----:B0-----:R-:W-:Y:S02]  /*58f0*/  IMAD.MOV.U32 R11, RZ, RZ, R4 ;  /* 0x000000ffff0b7224 */ /* 0x001fe400078e0004 */
[----:B------:R-:W-:-:S04]  /*5900*/  IMAD.HI.U32 R9, R0, R6, RZ ;  /* 0x0000000600097227 */ /* 0x000fc800078e00ff */
[----:B------:R-:W-:-:S04]  /*5910*/  IMAD.HI.U32 R15, R0, R2, RZ ;  /* 0x00000002000f7227 */ /* 0x000fc800078e00ff */
[----:B------:R-:W-:Y:S01]  /*5920*/  @!P2 IMAD.MOV R17, RZ, RZ, -R17 ;  /* 0x000000ffff11a224 */ /* 0x000fe200078e0a11 */
[C---:B------:R-:W-:Y:S01]  /*5930*/  ISETP.GT.U32.AND P2, PT, R12.reuse, R13, PT ;  /* 0x0000000d0c00720c */ /* 0x040fe20003f44070 */
[----:B------:R-:W-:Y:S01]  /*5940*/  @!P5 IMAD.MOV R11, RZ, RZ, -R11 ;  /* 0x000000ffff0bd224 */ /* 0x000fe200078e0a0b */
[----:B------:R-:W-:Y:S01]  /*5950*/  ISETP.GE.AND P5, PT, R5, RZ, PT ;  /* 0x000000ff0500720c */ /* 0x000fe20003fa6270 */
[----:B------:R-:W-:Y:S01]  /*5960*/  IMAD.MOV R14, RZ, RZ, -R9 ;  /* 0x000000ffff0e7224 */ /* 0x000fe200078e0a09 */
[----:B------:R-:W-:Y:S01]  /*5970*/  STL [R1+0x690], R17 ;  /* 0x0006901101007387 */ /* 0x000fe20000100800 */
[----:B------:R-:W-:Y:S02]  /*5980*/  IMAD.MOV R9, RZ, RZ, -R15 ;  /* 0x000000ffff097224 */ /* 0x000fe400078e0a0f */
[----:B------:R-:W-:Y:S01]  /*5990*/  @!P1 IMAD.IADD R7, R7, 0x1, -R12 ;  /* 0x0000000107079824 */ /* 0x000fe200078e0a0c */
[----:B------:R0:W-:Y:S01]  /*59a0*/  STL [R1+0x68c], R11 ;  /* 0x00068c0b01007387 */ /* 0x0001e20000100800 */
[----:B------:R-:W-:-:S02]  /*59b0*/  IMAD R2, R12, R9, R2 ;  /* 0x000000090c027224 */ /* 0x000fc400078e0202 */
[----:B------:R-:W-:Y:S02]  /*59c0*/  IMAD R3, R12, R14, R6 ;  /* 0x0000000e0c037224 */ /* 0x000fe400078e0206 */
[----:B------:R-:W-:Y:S02]  /*59d0*/  VIADD R4, R23, 0x1a6 ;  /* 0x000001a617047836 */ /* 0x000fe40000000000 */
[--C-:B------:R-:W-:Y:S01]  /*59e0*/  @!P0 IMAD.IADD R10, R10, 0x1, -R12.reuse ;  /* 0x000000010a0a8824 */ /* 0x100fe200078e0a0c */
[C---:B------:R-:W-:Y:S01]  /*59f0*/  ISETP.GT.U32.AND P1, PT, R12.reuse, R3, PT ;  /* 0x000000030c00720c */ /* 0x040fe20003f24070 */
[----:B------:R-:W-:Y:S01]  /*5a00*/  @!P2 IMAD.IADD R13, R13, 0x1, -R12 ;  /* 0x000000010d0da824 */ /* 0x000fe200078e0a0c */
[----:B------:R-:W-:Y:S01]  /*5a10*/  IABS R14, R4 ;  /* 0x00000004000e7213 */ /* 0x000fe20000000000 */
[----:B0-----:R-:W-:Y:S01]  /*5a20*/  IMAD.MOV.U32 R11, RZ, RZ, R7 ;  /* 0x000000ffff0b7224 */ /* 0x001fe200078e0007 */
[C---:B------:R-:W-:Y:S01]  /*5a30*/  ISETP.GT.U32.AND P0, PT, R12.reuse, R10, PT ;  /* 0x0000000a0c00720c */ /* 0x040fe20003f04070 */
[----:B------:R-:W-:Y:S01]  /*5a40*/  VIADD R5, R23, 0x1a5 ;  /* 0x000001a517057836 */ /* 0x000fe20000000000 */
[C---:B------:R-:W-:Y:S01]  /*5a50*/  ISETP.GT.U32.AND P2, PT, R12.reuse, R13, PT ;  /* 0x0000000d0c00720c */ /* 0x040fe20003f44070 */
[----:B------:R-:W-:Y:S01]  /*5a60*/  @!P3 IMAD.MOV R11, RZ, RZ, -R11 ;  /* 0x000000ffff0bb224 */ /* 0x000fe200078e0a0b */
[----:B------:R-:W-:Y:S01]  /*5a70*/  ISETP.GT.U32.AND P3, PT, R12, R2, PT ;  /* 0x000000020c00720c */ /* 0x000fe20003f64070 */
[----:B------:R-:W-:Y:S01]  /*5a80*/  IMAD.HI.U32 R15, R0, R14, RZ ;  /* 0x0000000e000f7227 */ /* 0x000fe200078e00ff */
[----:B------:R-:W-:-:S02]  /*5a90*/  IABS R9, R5 ;  /* 0x0000000500097213 */ /* 0x000fc40000000000 */
[----:B------:R0:W-:Y:S01]  /*5aa0*/  STL [R1+0x670], R11 ;  /* 0x0006700b01007387 */ /* 0x0001e20000100800 */
[----:B------:R-:W-:Y:S02]  /*5ab0*/  IMAD.MOV R15, RZ, RZ, -R15 ;  /* 0x000000ffff0f7224 */ /* 0x000fe400078e0a0f */
[--C-:B------:R-:W-:Y:S02]  /*5ac0*/  @!P1 IMAD.IADD R3, R3, 0x1, -R12.reuse ;  /* 0x0000000103039824 */ /* 0x100fe400078e0a0c */
[----:B------:R-:W-:Y:S01]  /*5ad0*/  @!P0 IMAD.IADD R10, R10, 0x1, -R12 ;  /* 0x000000010a0a8824 */ /* 0x000fe200078e0a0c */
[----:B------:R-:W-:Y:S01]  /*5ae0*/  ISETP.GE.AND P0, PT, R8, RZ, PT ;  /* 0x000000ff0800720c */ /* 0x000fe20003f06270 */
[C---:B------:R-:W-:Y:S01]  /*5af0*/  IMAD R14, R12.reuse, R15, R14 ;  /* 0x0000000f0c0e7224 */ /* 0x040fe200078e020e */
[----:B------:R-:W-:Y:S01]  /*5b00*/  ISETP.GT.U32.AND P1, PT, R12, R3, PT ;  /* 0x000000030c00720c */ /* 0x000fe20003f24070 */
[----:B------:R-:W-:Y:S02]  /*5b10*/  @!P3 IMAD.IADD R2, R2, 0x1, -R12 ;  /* 0x000000010202b824 */ /* 0x000fe400078e0a0c */
[----:B------:R-:W-:-:S03]  /*5b20*/  IMAD.HI.U32 R8, R0, R9, RZ ;  /* 0x0000000900087227 */ /* 0x000fc600078e00ff */
[C---:B------:R-:W-:Y:S01]  /*5b30*/  ISETP.GT.U32.AND P3, PT, R12.reuse, R2, PT ;  /* 0x000000020c00720c */ /* 0x040fe20003f64070 */
[----:B------:R-:W-:Y:S01]  /*5b40*/  @!P2 IMAD.IADD R13, R13, 0x1, -R12 ;  /* 0x000000010d0da824 */ /* 0x000fe200078e0a0c */
[C---:B------:R-:W-:Y:S01]  /*5b50*/  ISETP.GT.U32.AND P2, PT, R12.reuse, R14, PT ;  /* 0x0000000e0c00720c */ /* 0x040fe20003f44070 */
[----:B------:R-:W-:Y:S02]  /*5b60*/  IMAD.MOV R8, RZ, RZ, -R8 ;  /* 0x000000ffff087224 */ /* 0x000fe400078e0a08 */
[----:B------:R-:W-:Y:S02]  /*5b70*/  VIADD R6, R23, 0x1a4 ;  /* 0x000001a417067836 */ /* 0x000fe40000000000 */
[----:B------:R-:W-:Y:S02]  /*5b80*/  IMAD R9, R12, R8, R9 ;  /* 0x000000080c097224 */ /* 0x000fe400078e0209 */
[----:B------:R-:W-:Y:S01]  /*5b90*/  @!P1 IMAD.IADD R3, R3, 0x1, -R12 ;  /* 0x0000000103039824 */ /* 0x000fe200078e0a0c */
[----:B------:R-:W-:Y:S01]  /*5ba0*/  IABS R7, R6 ;  /* 0x0000000600077213 */ /* 0x000fe20000000000 */
[----:B------:R-:W-:Y:S01]  /*5bb0*/  IMAD.MOV.U32 R16, RZ, RZ, R10 ;  /* 0x000000ffff107224 */ /* 0x000fe200078e000a */
[----:B------:R-:W-:Y:S01]  /*5bc0*/  ISETP.GE.AND P1, PT, R6, RZ, PT ;  /* 0x000000ff0600720c */ /* 0x000fe20003f26270 */
[----:B------:R-:W-:Y:S01]  /*5bd0*/  @!P3 IMAD.IADD R2, R2, 0x1, -R12 ;  /* 0x000000010202b824 */ /* 0x000fe200078e0a0c */
[----:B------:R-:W-:Y:S01]  /*5be0*/  ISETP.GT.U32.AND P3, PT, R12, R9, PT ;  /* 0x000000090c00720c */ /* 0x000fe20003f64070 */
[----:B0-----:R-:W-:-:S02]  /*5bf0*/  IMAD.MOV.U32 R11, RZ, RZ, R13 ;  /* 0x000000ffff0b7224 */ /* 0x001fc400078e000d */
[----:B------:R-:W-:Y:S02]  /*5c00*/  @!P2 IMAD.IADD R14, R14, 0x1, -R12 ;  /* 0x000000010e0ea824 */ /* 0x000fe400078e0a0c */
[----:B------:R-:W-:Y:S02]  /*5c10*/  IMAD.MOV.U32 R13, RZ, RZ, R3 ;  /* 0x000000ffff0d7224 */ /* 0x000fe400078e0003 */
[----:B------:R-:W-:Y:S01]  /*5c20*/  @!P6 IMAD.MOV R16, RZ, RZ, -R16 ;  /* 0x000000ffff10e224 */ /* 0x000fe200078e0a10 */
[----:B------:R-:W-:Y:S01]  /*5c30*/  ISETP.GE.AND P6, PT, R4, RZ, PT ;  /* 0x000000ff0400720c */ /* 0x000fe20003fc6270 */
[----:B------:R-:W-:Y:S01]  /*5c40*/  @!P4 IMAD.MOV R11, RZ, RZ, -R11 ;  /* 0x000000ffff0bc224 */ /* 0x000fe200078e0a0b */
[----:B------:R-:W-:Y:S01]  /*5c50*/  ISETP.GT.U32.AND P2, PT, R12, R14, PT ;  /* 0x0000000e0c00720c */ /* 0x000fe20003f44070 */
[----:B------:R-:W-:Y:S01]  /*5c60*/  VIADD R3, R23, 0x1a2 ;  /* 0x000001a217037836 */ /* 0x000fe20000000000 */
[----:B------:R-:W-:Y:S01]  /*5c70*/  STL [R1+0x674], R16 ;  /* 0x0006741001007387 */ /* 0x000fe20000100800 */
[----:B------:R-:W-:Y:S01]  /*5c80*/  @!P5 IMAD.MOV R13, RZ, RZ, -R13 ;  /* 0x000000ffff0dd224 */ /* 0x000fe200078e0a0d */
[----:B------:R-:W-:Y:S01]  /*5c90*/  ISETP.GE.AND P4, PT, R5, RZ, PT ;  /* 0x000000ff0500720c */ /* 0x000fe20003f86270 */
[----:B------:R-:W-:Y:S01]  /*5ca0*/  IMAD.HI.U32 R10, R0, R7, RZ ;  /* 0x00000007000a7227 */ /* 0x000fe200078e00ff */
[----:B------:R0:W-:Y:S01]  /*5cb0*/  STL [R1+0x680], R11 ;  /* 0x0006800b01007387 */ /* 0x0001e20000100800 */
[----:B------:R-:W-:-:S02]  /*5cc0*/  IABS R6, R3 ;  /* 0x0000000300067213 */ /* 0x000fc40000000000 */
[----:B------:R-:W-:Y:S01]  /*5cd0*/  VIADD R4, R23, 0x1a3 ;  /* 0x000001a317047836 */ /* 0x000fe20000000000 */
[----:B------:R1:W-:Y:S01]  /*5ce0*/  STL [R1+0x684], R13 ;  /* 0x0006840d01007387 */ /* 0x0003e20000100800 */
[----:B------:R-:W-:Y:S02]  /*5cf0*/  IMAD.MOV R10, RZ, RZ, -R10 ;  /* 0x000000ffff0a7224 */ /* 0x000fe400078e0a0a */
[----:B------:R-:W-:Y:S01]  /*5d00*/  @!P3 IMAD.IADD R9, R9, 0x1, -R12 ;  /* 0x000000010909b824 */ /* 0x000fe200078e0a0c */
[----:B------:R-:W-:Y:S01]  /*5d10*/  ISETP.GE.AND P5, PT, R4, RZ, PT ;  /* 0x000000ff0400720c */ /* 0x000fe20003fa6270 */
[C---:B------:R-:W-:Y:S02]  /*5d20*/  IMAD R7, R12.reuse, R10, R7 ;  /* 0x0000000a0c077224 */ /* 0x040fe400078e0207 */
[----:B0-----:R-:W-:Y:S01]  /*5d30*/  IMAD.MOV.U32 R11, RZ, RZ, R2 ;  /* 0x000000ffff0b7224 */ /* 0x001fe200078e0002 */
[----:B------:R-:W-:Y:S01]  /*5d40*/  ISETP.GT.U32.AND P3, PT, R12, R9, PT ;  /* 0x000000090c00720c */ /* 0x000fe20003f64070 */
[----:B------:R-:W-:Y:S01]  /*5d50*/  IMAD.HI.U32 R2, R0, R6, RZ ;  /* 0x0000000600027227 */ /* 0x000fe200078e00ff */
[----:B-1----:R-:W-:-:S03]  /*5d60*/  IABS R13, R4 ;  /* 0x00000004000d7213 */ /* 0x002fc60000000000 */
[----:B------:R-:W-:Y:S01]  /*5d70*/  @!P2 IMAD.IADD R14, R14, 0x1, -R12 ;  /* 0x000000010e0ea824 */ /* 0x000fe200078e0a0c */
[----:B------:R-:W-:Y:S01]  /*5d80*/  ISETP.GT.U32.AND P2, PT, R12, R7, PT ;  /* 0x000000070c00720c */ /* 0x000fe20003f44070 */
[----:B------:R-:W-:-:S04]  /*5d90*/  IMAD.HI.U32 R5, R0, R13, RZ ;  /* 0x0000000d00057227 */ /* 0x000fc800078e00ff */
[----:B------:R-:W-:Y:S02]  /*5da0*/  IMAD.MOV R2, RZ, RZ, -R2 ;  /* 0x000000ffff027224 */ /* 0x000fe400078e0a02 */
[----:B------:R-:W-:Y:S02]  /*5db0*/  IMAD.MOV R5, RZ, RZ, -R5 ;  /* 0x000000ffff057224 */ /* 0x000fe400078e0a05 */
[C---:B------:R-:W-:Y:S02]  /*5dc0*/  IMAD R6, R12.reuse, R2, R6 ;  /* 0x000000020c067224 */ /* 0x040fe400078e0206 */
[----:B------:R-:W-:Y:S02]  /*5dd0*/  IMAD.MOV.U32 R15, RZ, RZ, R14 ;  /* 0x000000ffff0f7224 */ /* 0x000fe400078e000e */
[C---:B------:R-:W-:Y:S02]  /*5de0*/  IMAD R13, R12.reuse, R5, R13 ;  /* 0x000000050c0d7224 */ /* 0x040fe400078e020d */
[----:B------:R-:W-:Y:S01]  /*5df0*/  @!P6 IMAD.MOV R15, RZ, RZ, -R15 ;  /* 0x000000ffff0fe224 */ /* 0x000fe200078e0a0f */
[C---:B------:R-:W-:Y:S01]  /*5e00*/  ISETP.GT.U32.AND P6, PT, R12.reuse, R6, PT ;  /* 0x000000060c00720c */ /* 0x040fe20003fc4070 */
[--C-:B------:R-:W-:Y:S01]  /*5e10*/  @!P3 IMAD.IADD R9, R9, 0x1, -R12.reuse ;  /* 0x000000010909b824 */ /* 0x100fe200078e0a0c */
[----:B------:R-:W-:Y:S01]  /*5e20*/  ISETP.GT.U32.AND P3, PT, R12, R13, PT ;  /* 0x0000000d0c00720c */ /* 0x000fe20003f64070 */
[----:B------:R-:W-:-:S02]  /*5e30*/  @!P2 IMAD.IADD R7, R7, 0x1, -R12 ;  /* 0x000000010707a824 */ /* 0x000fc400078e0a0c */
[----:B------:R-:W-:Y:S01]  /*5e40*/  @!P0 IMAD.MOV R11, RZ, RZ, -R11 ;  /* 0x000000ffff0b8224 */ /* 0x000fe200078e0a0b */
[----:B------:R-:W-:Y:S01]  /*5e50*/  ISETP.GE.AND P0, PT, R3, RZ, PT ;  /* 0x000000ff0300720c */ /* 0x000fe20003f06270 */
[C---:B------:R-:W-:Y:S01]  /*5e60*/  VIADD R4, R23.reuse, 0x1a0 ;  /* 0x000001a017047836 */ /* 0x040fe20000000000 */
[----:B------:R-:W-:Y:S01]  /*5e70*/  ISETP.GT.U32.AND P2, PT, R12, R7, PT ;  /* 0x000000070c00720c */ /* 0x000fe20003f44070 */
[C---:B------:R-:W-:Y:S01]  /*5e80*/  VIADD R3, R23.reuse, 0x1a1 ;  /* 0x000001a117037836 */ /* 0x040fe20000000000 */
[----:B------:R0:W-:Y:S01]  /*5e90*/  STL [R1+0x688], R11 ;  /* 0x0006880b01007387 */ /* 0x0001e20000100800 */
[----:B------:R-:W-:Y:S01]  /*5ea0*/  VIADD R17, R23, 0x19d ;  /* 0x0000019d17117836 */ /* 0x000fe20000000000 */
[----:B------:R-:W-:Y:S01]  /*5eb0*/  IABS R10, R4 ;  /* 0x00000004000a7213 */ /* 0x000fe20000000000 */
[--C-:B------:R-:W-:Y:S01]  /*5ec0*/  @!P6 IMAD.IADD R6, R6, 0x1, -R12.reuse ;  /* 0x000000010606e824 */ /* 0x100fe200078e0a0c */
[----:B------:R-:W-:Y:S01]  /*5ed0*/  IABS R8, R3 ;  /* 0x0000000300087213 */ /* 0x000fe20000000000 */
[----:B------:R-:W-:Y:S01]  /*5ee0*/  @!P3 IMAD.IADD R13, R13, 0x1, -R12 ;  /* 0x000000010d0db824 */ /* 0x000fe200078e0a0c */
[----:B------:R-:W-:Y:S01]  /*5ef0*/  STL [R1+0x678], R15 ;  /* 0x0006780f01007387 */ /* 0x000fe20000100800 */
[----:B------:R-:W-:Y:S01]  /*5f00*/  IMAD.HI.U32 R2, R0, R10, RZ ;  /* 0x0000000a00027227 */ /* 0x000fe200078e00ff */
[----:B------:R-:W-:-:S02]  /*5f10*/  ISETP.GT.U32.AND P6, PT, R12, R6, PT ;  /* 0x000000060c00720c */ /* 0x000fc40003fc4070 */
[----:B------:R-:W-:Y:S01]  /*5f20*/  ISETP.GT.U32.AND P3, PT, R12, R13, PT ;  /* 0x0000000d0c00720c */ /* 0x000fe20003f64070 */
[----:B------:R-:W-:Y:S01]  /*5f30*/  IMAD.HI.U32 R5, R0, R8, RZ ;  /* 0x0000000800057227 */ /* 0x000fe200078e00ff */
[----:B------:R-:W-:-:S03]  /*5f40*/  IABS R18, R17 ;  /* 0x0000001100127213 */ /* 0x000fc60000000000 */
[----:B0-----:R-:W-:Y:S02]  /*5f50*/  IMAD.MOV.U32 R11, RZ, RZ, R9 ;  /* 0x000000ffff0b7224 */ /* 0x001fe400078e0009 */
[----:B------:R-:W-:Y:S01]  /*5f60*/  @!P2 IMAD.IADD R7, R7, 0x1, -R12 ;  /* 0x000000010707a824 */ /* 0x000fe200078e0a0c */
[----:B------:R-:W-:Y:S01]  /*5f70*/  ISETP.GE.AND P2, PT, R4, RZ, PT ;  /* 0x000000ff0400720c */ /* 0x000fe20003f46270 */
[----:B------:R-:W-:Y:S02]  /*5f80*/  IMAD.MOV R2, RZ, RZ, -R2 ;  /* 0x000000ffff027224 */ /* 0x000fe400078e0a02 */
[C---:B------:R-:W-:Y:S02]  /*5f90*/  VIADD R9, R23.reuse, 0x19e ;  /* 0x0000019e17097836 */ /* 0x040fe40000000000 */
[----:B------:R-:W-:Y:S02]  /*5fa0*/  IMAD.MOV R5, RZ, RZ, -R5 ;  /* 0x000000ffff057224 */ /* 0x000fe400078e0a05 */
[----:B------:R-:W-:Y:S01]  /*5fb0*/  VIADD R4, R23, 0x19f ;  /* 0x0000019f17047836 */ /* 0x000fe20000000000 */
[----:B------:R-:W-:Y:S01]  /*5fc0*/  IABS R14, R9 ;  /* 0x00000009000e7213 */ /* 0x000fe20000000000 */
[----:B------:R-:W-:Y:S01]  /*5fd0*/  @!P4 IMAD.MOV R11, RZ, RZ, -R11 ;  /* 0x000000ffff0bc224 */ /* 0x000fe200078e0a0b */
[----:B------:R-:W-:Y:S01]  /*5fe0*/  ISETP.GE.AND P4, PT, R3, RZ, PT ;  /* 0x000000ff0300720c */ /* 0x000fe20003f86270 */
[C---:B------:R-:W-:Y:S01]  /*5ff0*/  IMAD R10, R12.reuse, R2, R10 ;  /* 0x000000020c0a7224 */ /* 0x040fe200078e020a */
[----:B------:R-:W-:Y:S01]  /*6000*/  IABS R3, R4 ;  /* 0x0000000400037213 */ /* 0x000fe20000000000 */
[----:B------:R-:W-:Y:S01]  /*6010*/  IMAD R8, R12, R5, R8 ;  /* 0x000000050c087224 */ /* 0x000fe200078e0208 */
[----:B------:R0:W-:Y:S01]  /*6020*/  STL [R1+0x67c], R11 ;  /* 0x00067c0b01007387 */ /* 0x0001e20000100800 */
[--C-:B------:R-:W-:Y:S01]  /*6030*/  @!P6 IMAD.IADD R6, R6, 0x1, -R12.reuse ;  /* 0x000000010606e824 */ /* 0x100fe200078e0a0c */
[C---:B------:R-:W-:Y:S01]  /*6040*/  ISETP.GT.U32.AND P6, PT, R12.reuse, R10, PT ;  /* 0x0000000a0c00720c */ /* 0x040fe20003fc4070 */
[----:B------:R-:W-:Y:S01]  /*6050*/  @!P3 IMAD.IADD R13, R13, 0x1, -R12 ;  /* 0x000000010d0db824 */ /* 0x000fe200078e0a0c */
[----:B------:R-:W-:Y:S01]  /*6060*/  ISETP.GT.U32.AND P3, PT, R12, R8, PT ;  /* 0x000000080c00720c */ /* 0x000fe20003f64070 */
[----:B------:R-:W-:-:S04]  /*6070*/  IMAD.HI.U32 R20, R0, R14, RZ ;  /* 0x0000000e00147227 */ /* 0x000fc800078e00ff */
[----:B------:R-:W-:-:S04]  /*6080*/  IMAD.HI.U32 R19, R0, R3, RZ ;  /* 0x0000000300137227 */ /* 0x000fc800078e00ff */
[----:B------:R-:W-:Y:S02]  /*6090*/  IMAD.MOV R20, RZ, RZ, -R20 ;  /* 0x000000ffff147224 */ /* 0x000fe400078e0a14 */
[----:B------:R-:W-:Y:S02]  /*60a0*/  IMAD.MOV R19, RZ, RZ, -R19 ;  /* 0x000000ffff137224 */ /* 0x000fe400078e0a13 */
[C---:B------:R-:W-:Y:S02]  /*60b0*/  IMAD R14, R12.reuse, R20, R14 ;  /* 0x000000140c0e7224 */ /* 0x040fe400078e020e */
[----:B------:R-:W-:Y:S02]  /*60c0*/  IMAD R3, R12, R19, R3 ;  /* 0x000000130c037224 */ /* 0x000fe400078e0203 */
[--C-:B------:R-:W-:Y:S01]  /*60d0*/  @!P6 IMAD.IADD R10, R10, 0x1, -R12.reuse ;  /* 0x000000010a0ae824 */ /* 0x100fe200078e0a0c */
[----:B------:R-:W-:Y:S01]  /*60e0*/  ISETP.GT.U32.AND P6, PT, R12, R14, PT ;  /* 0x0000000e0c00720c */ /* 0x000fe20003fc4070 */
[----:B------:R-:W-:Y:S01]  /*60f0*/  @!P3 IMAD.IADD R8, R8, 0x1, -R12 ;  /* 0x000000010808b824 */ /* 0x000fe200078e0a0c */
[----:B------:R-:W-:Y:S01]  /*6100*/  ISETP.GT.U32.AND P3, PT, R12, R3, PT ;  /* 0x000000030c00720c */ /* 0x000fe20003f64070 */
[----:B0-----:R-:W-:-:S02]  /*6110*/  IMAD.MOV.U32 R11, RZ, RZ, R7 ;  /* 0x000000ffff0b7224 */ /* 0x001fc400078e0007 */
[C---:B------:R-:W-:Y:S02]  /*6120*/  VIADD R16, R23.reuse, 0x19c ;  /* 0x0000019c17107836 */ /* 0x040fe40000000000 */
[----:B------:R-:W-:Y:S01]  /*6130*/  @!P1 IMAD.MOV R11, RZ, RZ, -R11 ;  /* 0x000000ffff0b9224 */ /* 0x000fe200078e0a0b */
[----:B------:R-:W-:Y:S01]  /*6140*/  ISETP.GT.U32.AND P1, PT, R12, R8, PT ;  /* 0x000000080c00720c */ /* 0x000fe20003f24070 */
[----:B------:R-:W-:Y:S01]  /*6150*/  VIADD R2, R23, 0x19b ;  /* 0x0000019b17027836 */ /* 0x000fe20000000000 */
[----:B------:R-:W-:Y:S01]  /*6160*/  IABS R15, R16 ;  /* 0x00000010000f7213 */ /* 0x000fe20000000000 */
[----:B------:R-:W-:Y:S01]  /*6170*/  IMAD.HI.U32 R22, R0, R18, RZ ;  /* 0x0000001200167227 */ /* 0x000fe200078e00ff */
[----:B------:R0:W-:Y:S02]  /*6180*/  STL [R1+0x66c], R11 ;  /* 0x00066c0b01007387 */ /* 0x0001e40000100800 */
[----:B------:R-:W-:Y:S01]  /*6190*/  IABS R5, R2 ;  /* 0x0000000200057213 */ /* 0x000fe20000000000 */
[----:B------:R-:W-:-:S02]  /*61a0*/  @!P6 IMAD.IADD R14, R14, 0x1, -R12 ;  /* 0x000000010e0ee824 */ /* 0x000fc400078e0a0c */
[----:B------:R-:W-:Y:S02]  /*61b0*/  IMAD.MOV R22, RZ, RZ, -R22 ;  /* 0x000000ffff167224 */ /* 0x000fe400078e0a16 */
[----:B------:R-:W-:Y:S01]  /*61c0*/  @!P3 IMAD.IADD R3, R3, 0x1, -R12 ;  /* 0x000000010303b824 */ /* 0x000fe200078e0a0c */
[----:B------:R-:W-:Y:S01]  /*61d0*/  ISETP.GT.U32.AND P3, PT, R12, R10, PT ;  /* 0x0000000a0c00720c */ /* 0x000fe20003f64070 */
[----:B------:R-:W-:Y:S01]  /*61e0*/  IMAD.HI.U32 R19, R0, R15, RZ ;  /* 0x0000000f00137227 */ /* 0x000fe200078e00ff */
[----:B------:R-:W-:-:S03]  /*61f0*/  ISETP.GT.U32.AND P6, PT, R12, R14, PT ;  /* 0x0000000e0c00720c */ /* 0x000fc60003fc4070 */
[----:B0-----:R-:W-:Y:S02]  /*6200*/  IMAD.MOV.U32 R11, RZ, RZ, R13 ;  /* 0x000000ffff0b7224 */ /* 0x001fe400078e000d */
[C---:B------:R-:W-:Y:S02]  /*6210*/  IMAD R18, R12.reuse, R22, R18 ;  /* 0x000000160c127224 */ /* 0x040fe400078e0212 */
[----:B------:R-:W-:Y:S01]  /*6220*/  @!P5 IMAD.MOV R11, RZ, RZ, -R11 ;  /* 0x000000ffff0bd224 */ /* 0x000fe200078e0a0b */
[----:B------:R-:W-:Y:S01]  /*6230*/  ISETP.GT.U32.AND P5, PT, R12, R3, PT ;  /* 0x000000030c00720c */ /* 0x000fe20003fa4070 */
[----:B------:R-:W-:-:S03]  /*6240*/  IMAD.HI.U32 R21, R0, R5, RZ ;  /* 0x0000000500157227 */ /* 0x000fc600078e00ff */
[----:B------:R-:W-:Y:S01]  /*6250*/  STL [R1+0x668], R11 ;  /* 0x0006680b01007387 */ /* 0x000fe20000100800 */
[----:B------:R-:W-:Y:S02]  /*6260*/  IMAD.MOV R19, RZ, RZ, -R19 ;  /* 0x000000ffff137224 */ /* 0x000fe400078e0a13 */
[----:B------:R-:W-:Y:S01]  /*6270*/  @!P0 IMAD.MOV R6, RZ, RZ, -R6 ;  /* 0x000000ffff068224 */ /* 0x000fe200078e0a06 */
[C---:B------:R-:W-:Y:S01]  /*6280*/  ISETP.GT.U32.AND P0, PT, R12.reuse, R18, PT ;  /* 0x000000120c00720c */ /* 0x040fe20003f04070 */
[----:B------:R-:W-:Y:S02]  /*6290*/  IMAD.MOV R21, RZ, RZ, -R21 ;  /* 0x000000ffff157224 */ /* 0x000fe400078e0a15 */
[C---:B------:R-:W-:Y:S01]  /*62a0*/  IMAD R15, R12.reuse, R19, R15 ;  /* 0x000000130c0f7224 */ /* 0x040fe200078e020f */
[----:B------:R0:W-:Y:S01]  /*62b0*/  STL [R1+0x664], R6 ;  /* 0x0006640601007387 */ /* 0x0001e20000100800 */
[----:B------:R-:W-:Y:S02]  /*62c0*/  VIADD R19, R23, 0x19a ;  /* 0x0000019a17137836 */ /* 0x000fe40000000000 */
[----:B------:R-:W-:-:S02]  /*62d0*/  IMAD R5, R12, R21, R5 ;  /* 0x000000150c057224 */ /* 0x000fc400078e0205 */
[--C-:B------:R-:W-:Y:S01]  /*62e0*/  @!P3 IMAD.IADD R10, R10, 0x1, -R12.reuse ;  /* 0x000000010a0ab824 */ /* 0x100fe200078e0a0c */
[----:B------:R-:W-:Y:S01]  /*62f0*/  ISETP.GE.AND P3, PT, R4, RZ, PT ;  /* 0x000000ff0400720c */ /* 0x000fe20003f66270 */
[--C-:B------:R-:W-:Y:S01]  /*6300*/  @!P6 IMAD.IADD R14, R14, 0x1, -R12.reuse ;  /* 0x000000010e0ee824 */ /* 0x100fe200078e0a0c */
[----:B------:R-:W-:Y:S01]  /*6310*/  IABS R20, R19 ;  /* 0x0000001300147213 */ /* 0x000fe20000000000 */
[----:B------:R-:W-:Y:S01]  /*6320*/  VIADD R7, R23, 0x199 ;  /* 0x0000019917077836 */ /* 0x000fe20000000000 */
[----:B------:R-:W-:Y:S01]  /*6330*/  ISETP.GE.AND P6, PT, R9, RZ, PT ;  /* 0x000000ff0900720c */ /* 0x000fe20003fc6270 */
[--C-:B------:R-:W-:Y:S01]  /*6340*/  @!P1 IMAD.IADD R8, R8, 0x1, -R12.reuse ;  /* 0x0000000108089824 */ /* 0x100fe200078e0a0c */
[C---:B------:R-:W-:Y:S01]  /*6350*/  ISETP.GT.U32.AND P1, PT, R12.reuse, R15, PT ;  /* 0x0000000f0c00720c */ /* 0x040fe20003f24070 */
[--C-:B------:R-:W-:Y:S01]  /*6360*/  @!P5 IMAD.IADD R3, R3, 0x1, -R12.reuse ;  /* 0x000000010303d824 */ /* 0x100fe200078e0a0c */
[----:B------:R-:W-:Y:S01]  /*6370*/  ISETP.GT.U32.AND P5, PT, R12, R5, PT ;  /* 0x000000050c00720c */ /* 0x000fe20003fa4070 */
[----:B------:R-:W-:Y:S01]  /*6380*/  @!P0 IMAD.IADD R18, R18, 0x1, -R12 ;  /* 0x0000000112128824 */ /* 0x000fe200078e0a0c */
[----:B------:R-:W-:Y:S01]  /*6390*/  IABS R13, R7 ;  /* 0x00000007000d7213 */ /* 0x000fe20000000000 */
[----:B------:R-:W-:Y:S01]  /*63a0*/  IMAD.MOV.U32 R21, RZ, RZ, R8 ;  /* 0x000000ffff157224 */ /* 0x000fe200078e0008 */
[----:B------:R-:W-:Y:S01]  /*63b0*/  ISETP.GE.AND P0, PT, R17, RZ, PT ;  /* 0x000000ff1100720c */ /* 0x000fe20003f06270 */
[----:B0-----:R-:W-:-:S04]  /*63c0*/  IMAD.HI.U32 R6, R0, R20, RZ ;  /* 0x0000001400067227 */ /* 0x001fc800078e00ff */
[----:B------:R-:W-:Y:S02]  /*63d0*/  IMAD.MOV.U32 R11, RZ, RZ, R10 ;  /* 0x000000ffff0b7224 */ /* 0x000fe400078e000a */
[----:B------:R-:W-:Y:S01]  /*63e0*/  @!P4 IMAD.MOV R21, RZ, RZ, -R21 ;  /* 0x000000ffff15c224 */ /* 0x000fe200078e0a15 */
[----:B------:R-:W-:Y:S01]  /*63f0*/  ISETP.GT.U32.AND P4, PT, R12, R18, PT ;  /* 0x000000120c00720c */ /* 0x000fe20003f84070 */
[----:B------:R-:W-:Y:S02]  /*6400*/  IMAD.MOV.U32 R10, RZ, RZ, R3 ;  /* 0x000000ffff0a7224 */ /* 0x000fe400078e0003 */
[----:B------:R-:W-:Y:S01]  /*6410*/  IMAD.MOV R6, RZ, RZ, -R6 ;  /* 0x000000ffff067224 */ /* 0x000fe200078e0a06 */
[----:B------:R-:W-:Y:S01]  /*6420*/  STL [R1+0x660], R21 ;  /* 0x0006601501007387 */ /* 0x000fe20000100800 */
[----:B------:R-:W-:Y:S02]  /*6430*/  IMAD.MOV.U32 R9, RZ, RZ, R14 ;  /* 0x000000ffff097224 */ /* 0x000fe400078e000e */
[----:B------:R-:W-:-:S04]  /*6440*/  IMAD.HI.U32 R4, R0, R13, RZ ;  /* 0x0000000d00047227 */ /* 0x000fc800078e00ff */
[----:B------:R-:W-:Y:S02]  /*6450*/  @!P2 IMAD.MOV R11, RZ, RZ, -R11 ;  /* 0x000000ffff0ba224 */ /* 0x000fe400078e0a0b */
[----:B------:R-:W-:Y:S02]  /*6460*/  @!P3 IMAD.MOV R10, RZ, RZ, -R10 ;  /* 0x000000ffff0ab224 */ /* 0x000fe400078e0a0a */
[----:B------:R-:W-:Y:S01]  /*6470*/  IMAD R6, R12, R6, R20 ;  /* 0x000000060c067224 */ /* 0x000fe200078e0214 */
[----:B------:R-:W-:Y:S01]  /*6480*/  STL [R1+0x65c], R11 ;  /* 0x00065c0b01007387 */ /* 0x000fe20000100800 */
[----:B------:R-:W-:Y:S01]  /*6490*/  @!P6 IMAD.MOV R9, RZ, RZ, -R9 ;  /* 0x000000ffff09e224 */ /* 0x000fe200078e0a09 */
[----:B------:R-:W-:Y:S01]  /*64a0*/  ISETP.GE.AND P6, PT, R2, RZ, PT ;  /* 0x000000ff0200720c */ /* 0x000fe20003fc6270 */
[----:B------:R-:W-:Y:S01]  /*64b0*/  IMAD.MOV R4, RZ, RZ, -R4 ;  /* 0x000000ffff047224 */ /* 0x000fe200078e0a04 */
[----:B------:R-:W-:Y:S01]  /*64c0*/  STL [R1+0x658], R10 ;  /* 0x0006580a01007387 */ /* 0x000fe20000100800 */
[----:B------:R-:W-:Y:S01]  /*64d0*/  VIADD R8, R23, 0x198 ;  /* 0x0000019817087836 */ /* 0x000fe20000000000 */
[C---:B------:R-:W-:Y:S01]  /*64e0*/  ISETP.GT.U32.AND P3, PT, R12.reuse, R6, PT ;  /* 0x000000060c00720c */ /* 0x040fe20003f64070 */
[----:B------:R-:W-:Y:S01]  /*64f0*/  @!P5 IMAD.IADD R5, R5, 0x1, -R12 ;  /* 0x000000010505d824 */ /* 0x000fe200078e0a0c */
[----:B------:R0:W-:Y:S01]  /*6500*/  STL [R1+0x320], R9 ;  /* 0x0003200901007387 */ /* 0x0001e20000100800 */
[----:B------:R-:W-:-:S02]  /*6510*/  IMAD R4, R12, R4, R13 ;  /* 0x000000040c047224 */ /* 0x000fc400078e020d */
[--C-:B------:R-:W-:Y:S01]  /*6520*/  @!P1 IMAD.IADD R15, R15, 0x1, -R12.reuse ;  /* 0x000000010f0f9824 */ /* 0x100fe200078e0a0c */
[----:B------:R-:W-:Y:S01]  /*6530*/  ISETP.GT.U32.AND P5, PT, R12, R5, PT ;  /* 0x000000050c00720c */ /* 0x000fe20003fa4070 */
[----:B------:R-:W-:Y:S01]  /*6540*/  @!P4 IMAD.IADD R18, R18, 0x1, -R12 ;  /* 0x000000011212c824 */ /* 0x000fe200078e0a0c */
[C---:B------:R-:W-:Y:S01]  /*6550*/  ISETP.GT.U32.AND P4, PT, R12.reuse, R4, PT ;  /* 0x000000040c00720c */ /* 0x040fe20003f84070 */
[----:B------:R-:W-:Y:S01]  /*6560*/  VIADD R3, R23, 0x197 ;  /* 0x0000019717037836 */ /* 0x000fe20000000000 */
[----:B------:R-:W-:Y:S01]  /*6570*/  ISETP.GT.U32.AND P2, PT, R12, R15, PT ;  /* 0x0000000f0c00720c */ /* 0x000fe20003f44070 */
[----:B------:R-:W-:Y:S01]  /*6580*/  IMAD.MOV.U32 R13, RZ, RZ, R18 ;  /* 0x000000ffff0d7224 */ /* 0x000fe200078e0012 */
[----:B0-----:R-:W-:Y:S01]  /*6590*/  IABS R9, R8 ;  /* 0x0000000800097213 */ /* 0x001fe20000000000 */
[----:B------:R-:W-:Y:S01]  /*65a0*/  @!P3 IMAD.IADD R6, R6, 0x1, -R12 ;  /* 0x000000010606b824 */ /* 0x000fe200078e0a0c */
[----:B------:R-:W-:Y:S01]  /*65b0*/  ISETP.GE.AND P1, PT, R16, RZ, PT ;  /* 0x000000ff1000720c */ /* 0x000fe20003f26270 */
[----:B------:R-:W-:Y:S01]  /*65c0*/  @!P0 IMAD.MOV R13, RZ, RZ, -R13 ;  /* 0x000000ffff0d8224 */ /* 0x000fe200078e0a0d */
[----:B------:R-:W-:Y:S01]  /*65d0*/  IABS R2, R3 ;  /* 0x0000000300027213 */ /* 0x000fe20000000000 */
[----:B------:R-:W-:Y:S01]  /*65e0*/  IMAD.HI.U32 R10, R0, R9, RZ ;  /* 0x00000009000a7227 */ /* 0x000fe200078e00ff */
[----:B------:R-:W-:-:S02]  /*65f0*/  ISETP.GT.U32.AND P0, PT, R12, R6, PT ;  /* 0x000000060c00720c */ /* 0x000fc40003f04070 */
[----:B------:R0:W-:Y:S01]  /*6600*/  STL [R1+0x2cc], R13 ;  /* 0x0002cc0d01007387 */ /* 0x0001e20000100800 */
[----:B------:R-:W-:Y:S01]  /*6610*/  IMAD.MOV R10, RZ, RZ, -R10 ;  /* 0x000000ffff0a7224 */ /* 0x000fe200078e0a0a */
[----:B------:R-:W-:Y:S01]  /*6620*/  ISETP.GE.AND P3, PT, R8, RZ, PT ;  /* 0x000000ff0800720c */ /* 0x000fe20003f66270 */
[--C-:B------:R-:W-:Y:S01]  /*6630*/  @!P5 IMAD.IADD R5, R5, 0x1, -R12.reuse ;  /* 0x000000010505d824 */ /* 0x100fe200078e0a0c */
[----:B------:R-:W-:Y:S01]  /*6640*/  ISETP.GE.AND P5, PT, R7, RZ, PT ;  /* 0x000000ff0700720c */ /* 0x000fe20003fa6270 */
[----:B------:R-:W-:Y:S02]  /*6650*/  IMAD R9, R12, R10, R9 ;  /* 0x0000000a0c097224 */ /* 0x000fe400078e0209 */
[--C-:B------:R-:W-:Y:S02]  /*6660*/  @!P4 IMAD.IADD R4, R4, 0x1, -R12.reuse ;  /* 0x000000010404c824 */ /* 0x100fe400078e0a0c */
[----:B------:R-:W-:Y:S01]  /*6670*/  @!P6 IMAD.MOV R5, RZ, RZ, -R5 ;  /* 0x000000ffff05e224 */ /* 0x000fe200078e0a05 */
[C---:B------:R-:W-:Y:S01]  /*6680*/  ISETP.GT.U32.AND P6, PT, R12.reuse, R9, PT ;  /* 0x000000090c00720c */ /* 0x040fe20003fc4070 */
[----:B------:R-:W-:Y:S01]  /*6690*/  @!P2 IMAD.IADD R15, R15, 0x1, -R12 ;  /* 0x000000010f0fa824 */ /* 0x000fe200078e0a0c */
[----:B------:R-:W-:Y:S01]  /*66a0*/  ISETP.GT.U32.AND P4, PT, R12, R4, PT ;  /* 0x000000040c00720c */ /* 0x000fe20003f84070 */
[----:B------:R-:W-:Y:S01]  /*66b0*/  IMAD.HI.U32 R7, R0, R2, RZ ;  /* 0x0000000200077227 */ /* 0x000fe200078e00ff */
[----:B------:R-:W-:-:S03]  /*66c0*/  ISETP.GE.AND P2, PT, R19, RZ, PT ;  /* 0x000000ff1300720c */ /* 0x000fc60003f46270 */
[----:B------:R-:W-:Y:S02]  /*66d0*/  IMAD.MOV.U32 R11, RZ, RZ, R15 ;  /* 0x000000ffff0b7224 */ /* 0x000fe400078e000f */
[----:B------:R-:W-:Y:S02]  /*66e0*/  VIADD R10, R23, 0x196 ;  /* 0x00000196170a7836 */ /* 0x000fe40000000000 */
[----:B------:R-:W-:Y:S02]  /*66f0*/  IMAD.MOV R7, RZ, RZ, -R7 ;  /* 0x000000ffff077224 */ /* 0x000fe400078e0a07 */
[----:B------:R-:W-:Y:S01]  /*6700*/  @!P1 IMAD.MOV R11, RZ, RZ, -R11 ;  /* 0x000000ffff0b9224 */ /* 0x000fe200078e0a0b */
[----:B------:R-:W-:Y:S01]  /*6710*/  ISETP.GE.AND P1, PT, R3, RZ, PT ;  /* 0x000000ff0300720c */ /* 0x000fe20003f26270 */
[----:B------:R-:W-:Y:S01]  /*6720*/  @!P0 IMAD.IADD R6, R6, 0x1, -R12 ;  /* 0x0000000106068824 */ /* 0x000fe200078e0a0c */
[----:B------:R-:W-:Y:S01]  /*6730*/  ISETP.GE.AND P0, PT, R10, RZ, PT ;  /* 0x000000ff0a00720c */ /* 0x000fe20003f06270 */
[----:B------:R-:W-:Y:S01]  /*6740*/  IMAD R15, R12, R7, R2 ;  /* 0x000000070c0f7224 */ /* 0x000fe200078e0202 */
[----:B------:R-:W-:Y:S01]  /*6750*/  IABS R10, R10 ;  /* 0x0000000a000a7213 */ /* 0x000fe20000000000 */
[--C-:B------:R-:W-:Y:S01]  /*6760*/  @!P6 IMAD.IADD R9, R9, 0x1, -R12.reuse ;  /* 0x000000010909e824 */ /* 0x100fe200078e0a0c */
[----:B------:R-:W-:Y:S01]  /*6770*/  STL [R1+0x2bc], R11 ;  /* 0x0002bc0b01007387 */ /* 0x000fe20000100800 */
[----:B------:R-:W-:Y:S01]  /*6780*/  @!P4 IMAD.IADD R4, R4, 0x1, -R12 ;  /* 0x000000010404c824 */ /* 0x000fe200078e0a0c */
[C---:B------:R-:W-:Y:S01]  /*6790*/  ISETP.GT.U32.AND P4, PT, R12.reuse, R15, PT ;  /* 0x0000000f0c00720c */ /* 0x040fe20003f84070 */
[C---:B------:R-:W-:Y:S01]  /*67a0*/  VIADD R2, R23.reuse, 0x194 ;  /* 0x0000019417027836 */ /* 0x040fe20000000000 */
[----:B------:R1:W-:Y:S01]  /*67b0*/  STL [R1+0x2a0], R5 ;  /* 0x0002a00501007387 */ /* 0x0003e20000100800 */
[----:B------:R-:W-:Y:S01]  /*67c0*/  ISETP.GT.U32.AND P6, PT, R12, R9, PT ;  /* 0x000000090c00720c */ /* 0x000fe20003fc4070 */
[----:B------:R-:W-:-:S02]  /*67d0*/  VIADD R3, R23, 0x195 ;  /* 0x0000019517037836 */ /* 0x000fc40000000000 */
[----:B------:R-:W-:Y:S01]  /*67e0*/  IABS R7, R2 ;  /* 0x0000000200077213 */ /* 0x000fe20000000000 */
[----:B------:R-:W-:Y:S01]  /*67f0*/  @!P5 IMAD.MOV R4, RZ, RZ, -R4 ;  /* 0x000000ffff04d224 */ /* 0x000fe200078e0a04 */
[----:B------:R-:W-:Y:S01]  /*6800*/  ISETP.GE.AND P5, PT, R2, RZ, PT ;  /* 0x000000ff0200720c */ /* 0x000fe20003fa6270 */
[C---:B------:R-:W-:Y:S01]  /*6810*/  VIADD R2, R23.reuse, 0x193 ;  /* 0x0000019317027836 */ /* 0x040fe20000000000 */
[----:B------:R-:W-:Y:S01]  /*6820*/  IABS R8, R3 ;  /* 0x0000000300087213 */ /* 0x000fe20000000000 */
[----:B0-----:R-:W-:Y:S02]  /*6830*/  VIADD R13, R23, 0x192 ;  /* 0x00000192170d7836 */ /* 0x001fe40000000000 */
[----:B-1----:R-:W-:Y:S02]  /*6840*/  IMAD.MOV.U32 R5, RZ, RZ, R6 ;  /* 0x000000ffff057224 */ /* 0x002fe400078e0006 */
[----:B------:R-:W-:Y:S01]  /*6850*/  IMAD.HI.U32 R6, R0, R10, RZ ;  /* 0x0000000a00067227 */ /* 0x000fe200078e00ff */
[----:B------:R-:W-:-:S03]  /*6860*/  IABS R16, R13 ;  /* 0x0000000d00107213 */ /* 0x000fc60000000000 */
[----:B------:R-:W-:Y:S02]  /*6870*/  IMAD.MOV R6, RZ, RZ, -R6 ;  /* 0x000000ffff067224 */ /* 0x000fe400078e0a06 */
[----:B------:R-:W-:Y:S01]  /*6880*/  @!P2 IMAD.MOV R5, RZ, RZ, -R5 ;  /* 0x000000ffff05a224 */ /* 0x000fe200078e0a05 */
[----:B------:R-:W-:Y:S01]  /*6890*/  ISETP.GE.AND P2, PT, R3, RZ, PT ;  /* 0x000000ff0300720c */ /* 0x000fe20003f46270 */
[C---:B------:R-:W-:Y:S02]  /*68a0*/  IMAD R10, R12.reuse, R6, R10 ;  /* 0x000000060c0a7224 */ /* 0x040fe400078e020a */
[--C-:B------:R-:W-:Y:S01]  /*68b0*/  @!P4 IMAD.IADD R15, R15, 0x1, -R12.reuse ;  /* 0x000000010f0fc824 */ /* 0x100fe200078e0a0c */
[----:B------:R0:W-:Y:S01]  /*68c0*/  STL [R1+0x260], R5 ;  /* 0x0002600501007387 */ /* 0x0001e20000100800 */
[----:B------:R-:W-:Y:S01]  /*68d0*/  @!P6 IMAD.IADD R9, R9, 0x1, -R12 ;  /* 0x000000010909e824 */ /* 0x000fe200078e0a0c */
[----:B------:R-:W-:Y:S01]  /*68e0*/  ISETP.GT.U32.AND P6, PT, R12, R10, PT ;  /* 0x0000000a0c00720c */ /* 0x000fe20003fc4070 */
[----:B------:R-:W-:Y:S01]  /*68f0*/  IMAD.HI.U32 R3, R0, R7, RZ ;  /* 0x0000000700037227 */ /* 0x000fe200078e00ff */
[----:B------:R-:W-:Y:S01]  /*6900*/  ISETP.GT.U32.AND P4, PT, R12, R15, PT ;  /* 0x0000000f0c00720c */ /* 0x000fe20003f84070 */
[----:B------:R1:W-:Y:S02]  /*6910*/  STL [R1+0x24c], R4 ;  /* 0x00024c0401007387 */ /* 0x0003e40000100800 */
[----:B------:R-:W-:-:S02]  /*6920*/  IMAD.MOV R3, RZ, RZ, -R3 ;  /* 0x000000ffff037224 */ /* 0x000fc400078e0a03 */
[----:B------:R-:W-:Y:S02]  /*6930*/  IMAD.MOV.U32 R11, RZ, RZ, R9 ;  /* 0x000000ffff0b7224 */ /* 0x000fe400078e0009 */
[----:B0-----:R-:W-:-:S04]  /*6940*/  IMAD.HI.U32 R5, R0, R8, RZ ;  /* 0x0000000800057227 */ /* 0x001fc800078e00ff */
[----:B------:R-:W-:Y:S02]  /*6950*/  IMAD.MOV R5, RZ, RZ, -R5 ;  /* 0x000000ffff057224 */ /* 0x000fe400078e0a05 */
[C---:B------:R-:W-:Y:S02]  /*6960*/  IMAD R7, R12.reuse, R3, R7 ;  /* 0x000000030c077224 */ /* 0x040fe400078e0207 */
[----:B------:R-:W-:Y:S01]  /*6970*/  IMAD R8, R12, R5, R8 ;  /* 0x000000050c087224 */ /* 0x000fe200078e0208 */
[----:B------:R-:W-:Y:S01]  /*6980*/  IABS R5, R2 ;  /* 0x0000000200057213 */ /* 0x000fe20000000000 */
[--C-:B------:R-:W-:Y:S01]  /*6990*/  @!P6 IMAD.IADD R10, R10, 0x1, -R12.reuse ;  /* 0x000000010a0ae824 */ /* 0x100fe200078e0a0c */
[C---:B------:R-:W-:Y:S01]  /*69a0*/  ISETP.GT.U32.AND P6, PT, R12.reuse, R7, PT ;  /* 0x000000070c00720c */ /* 0x040fe20003fc4070 */
[----:B------:R-:W-:Y:S01]  /*69b0*/  @!P4 IMAD.IADD R15, R15, 0x1, -R12 ;  /* 0x000000010f0fc824 */ /* 0x000fe200078e0a0c */
[C---:B------:R-:W-:Y:S01]  /*69c0*/  ISETP.GT.U32.AND P4, PT, R12.reuse, R8, PT ;  /* 0x000000080c00720c */ /* 0x040fe20003f84070 */
[----:B------:R-:W-:Y:S01]  /*69d0*/  @!P3 IMAD.MOV R11, RZ, RZ, -R11 ;  /* 0x000000ffff0bb224 */ /* 0x000fe200078e0a0b */
[----:B------:R-:W-:Y:S01]  /*69e0*/  ISETP.GT.U32.AND P3, PT, R12, R10, PT ;  /* 0x0000000a0c00720c */ /* 0x000fe20003f64070 */
[----:B------:R-:W-:-:S02]  /*69f0*/  VIADD R6, R23, 0x191 ;  /* 0x0000019117067836 */ /* 0x000fc40000000000 */
[----:B------:R-:W-:Y:S01]  /*6a00*/  IMAD.HI.U32 R9, R0, R5, RZ ;  /* 0x0000000500097227 */ /* 0x000fe200078e00ff */
[----:B------:R0:W-:Y:S02]  /*6a10*/  STL [R1+0x654], R11 ;  /* 0x0006540b01007387 */ /* 0x0001e40000100800 */
[----:B------:R-:W-:Y:S01]  /*6a20*/  IABS R14, R6 ;  /* 0x00000006000e7213 */ /* 0x000fe20000000000 */
[----:B------:R-:W-:Y:S02]  /*6a30*/  VIADD R3, R23, 0x190 ;  /* 0x0000019017037836 */ /* 0x000fe40000000000 */
[--C-:B------:R-:W-:Y:S02]  /*6a40*/  @!P6 IMAD.IADD R7, R7, 0x1, -R12.reuse ;  /* 0x000000010707e824 */ /* 0x100fe400078e0a0c */
[--C-:B------:R-:W-:Y:S01]  /*6a50*/  @!P4 IMAD.IADD R8, R8, 0x1, -R12.reuse ;  /* 0x000000010808c824 */ /* 0x100fe200078e0a0c */
[----:B-1----:R-:W-:Y:S01]  /*6a60*/  IABS R4, R3 ;  /* 0x0000000300047213 */ /* 0x002fe20000000000 */
[----:B------:R-:W-:Y:S01]  /*6a70*/  IMAD.MOV R9, RZ, RZ, -R9 ;  /* 0x000000ffff097224 */ /* 0x000fe200078e0a09 */
[C---:B------:R-:W-:Y:S01]  /*6a80*/  ISETP.GT.U32.AND P6, PT, R12.reuse, R7, PT ;  /* 0x000000070c00720c */ /* 0x040fe20003fc4070 */
[----:B0-----:R-:W-:Y:S01]  /*6a90*/  IMAD.MOV.U32 R11, RZ, RZ, R15 ;  /* 0x000000ffff0b7224 */ /* 0x001fe200078e000f */
[----:B------:R-:W-:Y:S01]  /*6aa0*/  ISETP.GT.U32.AND P4, PT, R12, R8, PT ;  /* 0x000000080c00720c */ /* 0x000fe20003f84070 */
[----:B------:R-:W-:-:S02]  /*6ab0*/  @!P3 IMAD.IADD R10, R10, 0x1, -R12 ;  /* 0x000000010a0ab824 */ /* 0x000fc400078e0a0c */
[----:B------:R-:W-:Y:S01]  /*6ac0*/  @!P1 IMAD.MOV R11, RZ, RZ, -R11 ;  /* 0x000000ffff0b9224 */ /* 0x000fe200078e0a0b */
[----:B------:R-:W-:Y:S01]  /*6ad0*/  ISETP.GE.AND P1, PT, R2, RZ, PT ;  /* 0x000000ff0200720c */ /* 0x000fe20003f26270 */
[----:B------:R-:W-:Y:S02]  /*6ae0*/  IMAD R2, R12, R9, R5 ;  /* 0x000000090c027224 */ /* 0x000fe400078e0205 */
[----:B------:R-:W-:Y:S01]  /*6af0*/  IMAD.HI.U32 R5, R0, R14, RZ ;  /* 0x0000000e00057227 */ /* 0x000fe200078e00ff */
[----:B------:R0:W-:Y:S02]  /*6b00*/  STL [R1+0x248], R11 ;  /* 0x0002480b01007387 */ /* 0x0001e40000100800 */
[----:B------:R-:W-:Y:S01]  /*6b10*/  ISETP.GT.U32.AND P3, PT, R12, R2, PT ;  /* 0x000000020c00720c */ /* 0x000fe20003f64070 */
[----:B------:R-:W-:-:S04]  /*6b20*/  IMAD.HI.U32 R15, R0, R16, RZ ;  /* 0x00000010000f7227 */ /* 0x000fc800078e00ff */
[----:B------:R-:W-:-:S04]  /*6b30*/  IMAD.HI.U32 R9, R0, R4, RZ ;  /* 0x0000000400097227 */ /* 0x000fc800078e00ff */
[----:B------:R-:W-:Y:S02]  /*6b40*/  IMAD.MOV R5, RZ, RZ, -R5 ;  /* 0x000000ffff057224 */ /* 0x000fe400078e0a05 */
[----:B0-----:R-:W-:Y:S02]  /*6b50*/  IMAD.MOV.U32 R11, RZ, RZ, R10 ;  /* 0x000000ffff0b7224 */ /* 0x001fe400078e000a */
[----:B------:R-:W-:Y:S02]  /*6b60*/  IMAD.MOV R15, RZ, RZ, -R15 ;  /* 0x000000ffff0f7224 */ /* 0x000fe400078e0a0f */
[----:B------:R-:W-:Y:S02]  /*6b70*/  IMAD.MOV R9, RZ, RZ, -R9 ;  /* 0x000000ffff097224 */ /* 0x000fe400078e0a09 */
[----:B------:R-:W-:Y:S02]  /*6b80*/  IMAD R14, R12, R5, R14 ;  /* 0x000000050c0e7224 */ /* 0x000fe400078e020e */
[----:B------:R-:W-:-:S02]  /*6b90*/  @!P6 IMAD.IADD R7, R7, 0x1, -R12 ;  /* 0x000000010707e824 */ /* 0x000fc400078e0a0c */
[----:B------:R-:W-:Y:S01]  /*6ba0*/  @!P0 IMAD.MOV R11, RZ, RZ, -R11 ;  /* 0x000000ffff0b8224 */ /* 0x000fe200078e0a0b */
[----:B------:R-:W-:Y:S01]  /*6bb0*/  ISETP.GT.U32.AND P6, PT, R12, R14, PT ;  /* 0x0000000e0c00720c */ /* 0x000fe20003fc4070 */
[----:B------:R-:W-:Y:S01]  /*6bc0*/  @!P4 IMAD.IADD R8, R8, 0x1, -R12 ;  /* 0x000000010808c824 */ /* 0x000fe200078e0a0c */
[----:B------:R-:W-:Y:S01]  /*6bd0*/  ISETP.GE.AND P4, PT, R13, RZ, PT ;  /* 0x000000ff0d00720c */ /* 0x000fe20003f86270 */
[C---:B------:R-:W-:Y:S01]  /*6be0*/  IMAD R16, R12.reuse, R15, R16 ;  /* 0x0000000f0c107224 */ /* 0x040fe200078e0210 */
[----:B------:R0:W-:Y:S01]  /*6bf0*/  STL [R1+0x5bc], R11 ;  /* 0x0005bc0b01007387 */ /* 0x0001e20000100800 */
[C---:B------:R-:W-:Y:S02]  /*6c00*/  IMAD R4, R12.reuse, R9, R4 ;  /* 0x000000090c047224 */ /* 0x040fe400078e0204 */
[----:B------:R-:W-:Y:S01]  /*6c10*/  IMAD.MOV.U32 R10, RZ, RZ, R7 ;  /* 0x000000ffff0a7224 */ /* 0x000fe200078e0007 */
[----:B------:R-:W-:Y:S01]  /*6c20*/  ISETP.GT.U32.AND P0, PT, R12, R16, PT ;  /* 0x000000100c00720c */ /* 0x000fe20003f04070 */
[----:B------:R-:W-:-:S02]  /*6c30*/  @!P3 IMAD.IADD R2, R2, 0x1, -R12 ;  /* 0x000000010202b824 */ /* 0x000fc400078e0a0c */
[----:B------:R-:W-:Y:S01]  /*6c40*/  @!P5 IMAD.MOV R10, RZ, RZ, -R10 ;  /* 0x000000ffff0ad224 */ /* 0x000fe200078e0a0a */
[C---:B------:R-:W-:Y:S01]  /*6c50*/  ISETP.GT.U32.AND P5, PT, R12.reuse, R4, PT ;  /* 0x000000040c00720c */ /* 0x040fe20003fa4070 */
[C---:B------:R-:W-:Y:S01]  /*6c60*/  VIADD R5, R23.reuse, 0x18f ;  /* 0x0000018f17057836 */ /* 0x040fe20000000000 */
[----:B------:R-:W-:Y:S01]  /*6c70*/  ISETP.GT.U32.AND P3, PT, R12, R2, PT ;  /* 0x000000020c00720c */ /* 0x000fe20003f64070 */
[----:B0-----:R-:W-:Y:S02]  /*6c80*/  IMAD.MOV.U32 R11, RZ, RZ, R8 ;  /* 0x000000ffff0b7224 */ /* 0x001fe400078e0008 */
[----:B------:R-:W-:Y:S01]  /*6c90*/  @!P6 IMAD.IADD R14, R14, 0x1, -R12 ;  /* 0x000000010e0ee824 */ /* 0x000fe200078e0a0c */
[----:B------:R-:W-:Y:S01]  /*6ca0*/  IABS R9, R5 ;  /* 0x0000000500097213 */ /* 0x000fe20000000000 */
[----:B------:R-:W-:Y:S01]  /*6cb0*/  @!P2 IMAD.MOV R11, RZ, RZ, -R11 ;  /* 0x000000ffff0ba224 */ /* 0x000fe200078e0a0b */
[----:B------:R-:W-:Y:S01]  /*6cc0*/  ISETP.GE.AND P2, PT, R6, RZ, PT ;  /* 0x000000ff0600720c */ /* 0x000fe20003f46270 */
[----:B------:R-:W-:-:S02]  /*6cd0*/  VIADD R6, R23, 0x18e ;  /* 0x0000018e17067836 */ /* 0x000fc40000000000 */
[--C-:B------:R-:W-:Y:S01]  /*6ce0*/  @!P0 IMAD.IADD R16, R16, 0x1, -R12.reuse ;  /* 0x0000000110108824 */ /* 0x100fe200078e0a0c */
[----:B------:R-:W-:Y:S01]  /*6cf0*/  STL [R1+0x624], R11 ;  /* 0x0006240b01007387 */ /* 0x000fe20000100800 */
[--C-:B------:R-:W-:Y:S01]  /*6d00*/  @!P5 IMAD.IADD R4, R4, 0x1, -R12.reuse ;  /* 0x000000010404d824 */ /* 0x100fe200078e0a0c */
[----:B------:R-:W-:Y:S01]  /*6d10*/  ISETP.GE.AND P0, PT, R5, RZ, PT ;  /* 0x000000ff0500720c */ /* 0x000fe20003f06270 */
[----:B------:R-:W-:Y:S01]  /*6d20*/  IMAD.MOV.U32 R8, RZ, RZ, R9 ;  /* 0x000000ffff087224 */ /* 0x000fe200078e0009 */
[----:B------:R0:W-:Y:S01]  /*6d30*/  STL [R1+0x63c], R10 ;  /* 0x00063c0a01007387 */ /* 0x0001e20000100800 */
[----:B------:R-:W-:Y:S01]  /*6d40*/  ISETP.GT.U32.AND P5, PT, R12, R14, PT ;  /* 0x0000000e0c00720c */ /* 0x000fe20003fa4070 */
[----:B------:R-:W-:Y:S01]  /*6d50*/  @!P3 IMAD.IADD R2, R2, 0x1, -R12 ;  /* 0x000000010202b824 */ /* 0x000fe200078e0a0c */
[----:B------:R-:W-:Y:S01]  /*6d60*/  ISETP.GT.U32.AND P6, PT, R12, R16, PT ;  /* 0x000000100c00720c */ /* 0x000fe20003fc4070 */
[----:B------:R-:W-:Y:S01]  /*6d70*/  IMAD.HI.U32 R7, R0, R8, RZ ;  /* 0x0000000800077227 */ /* 0x000fe200078e00ff */
[----:B------:R-:W-:-:S03]  /*6d80*/  ISETP.GE.AND P3, PT, R3, RZ, PT ;  /* 0x000000ff0300720c */ /* 0x000fc60003f66270 */
[----:B------:R-:W-:Y:S01]  /*6d90*/  IMAD.MOV.U32 R9, RZ, RZ, R2 ;  /* 0x000000ffff097224 */ /* 0x000fe200078e0002 */
[----:B0-----:R-:W-:Y:S01]  /*6da0*/  IABS R10, R6 ;  /* 0x00000006000a7213 */ /* 0x001fe20000000000 */
[----:B------:R-:W-:Y:S02]  /*6db0*/  IMAD.MOV R7, RZ, RZ, -R7 ;  /* 0x000000ffff077224 */ /* 0x000fe400078e0a07 */
[----:B------:R-:W-:Y:S01]  /*6dc0*/  @!P1 IMAD.MOV R9, RZ, RZ, -R9 ;  /* 0x000000ffff099224 */ /* 0x000fe200078e0a09 */
[----:B------:R-:W-:Y:S01]  /*6dd0*/  ISETP.GT.U32.AND P1, PT, R12, R4, PT ;  /* 0x000000040c00720c */ /* 0x000fe20003f24070 */
[----:B------:R-:W-:-:S03]  /*6de0*/  IMAD.HI.U32 R5, R0, R10, RZ ;  /* 0x0000000a00057227 */ /* 0x000fc600078e00ff */
[----:B------:R0:W-:Y:S01]  /*6df0*/  STL [R1+0x650], R9 ;  /* 0x0006500901007387 */ /* 0x0001e20000100800 */
[----:B------:R-:W-:Y:S02]  /*6e00*/  IMAD.MOV R5, RZ, RZ, -R5 ;  /* 0x000000ffff057224 */ /* 0x000fe400078e0a05 */
[C---:B------:R-:W-:Y:S02]  /*6e10*/  IMAD R8, R12.reuse, R7, R8 ;  /* 0x000000070c087224 */ /* 0x040fe400078e0208 */
[----:B------:R-:W-:Y:S02]  /*6e20*/  IMAD R10, R12, R5, R10 ;  /* 0x000000050c0a7224 */ /* 0x000fe400078e020a */
[--C-:B------:R-:W-:Y:S02]  /*6e30*/  @!P5 IMAD.IADD R14, R14, 0x1, -R12.reuse ;  /* 0x000000010e0ed824 */ /* 0x100fe400078e0a0c */
[C---:B------:R-:W-:Y:S01]  /*6e40*/  VIADD R3, R23.reuse, 0x18d ;  /* 0x0000018d17037836 */ /* 0x040fe20000000000 */
[----:B------:R-:W-:Y:S01]  /*6e50*/  ISETP.GT.U32.AND P5, PT, R12, R10, PT ;  /* 0x0000000a0c00720c */ /* 0x000fe20003fa4070 */
[----:B------:R-:W-:Y:S01]  /*6e60*/  @!P6 IMAD.IADD R16, R16, 0x1, -R12 ;  /* 0x000000011010e824 */ /* 0x000fe200078e0a0c */
[----:B------:R-:W-:Y:S01]  /*6e70*/  ISETP.GT.U32.AND P6, PT, R12, R8, PT ;  /* 0x000000080c00720c */ /* 0x000fe20003fc4070 */
[C---:B------:R-:W-:Y:S01]  /*6e80*/  VIADD R7, R23.reuse, 0x18b ;  /* 0x0000018b17077836 */ /* 0x040fe20000000000 */
[----:B------:R-:W-:Y:S01]  /*6e90*/  IABS R13, R3 ;  /* 0x00000003000d7213 */ /* 0x000fe20000000000 */
[----:B------:R-:W-:-:S02]  /*6ea0*/  VIADD R2, R23, 0x18c ;  /* 0x0000018c17027836 */ /* 0x000fc40000000000 */
[----:B------:R-:W-:Y:S01]  /*6eb0*/  IMAD.MOV.U32 R11, RZ, RZ, R16 ;  /* 0x000000ffff0b7224 */ /* 0x000fe200078e0010 */
[----:B0-----:R-:W-:Y:S01]  /*6ec0*/  IABS R9, R7 ;  /* 0x0000000700097213 */ /* 0x001fe20000000000 */
[----:B------:R-:W-:Y:S01]  /*6ed0*/  @!P1 IMAD.IADD R4, R4, 0x1, -R12 ;  /* 0x0000000104049824 */ /* 0x000fe200078e0a0c */
[----:B------:R-:W-:Y:S01]  /*6ee0*/  IABS R5, R2 ;  /* 0x0000000200057213 */ /* 0x000fe20000000000 */
[----:B------:R-:W-:Y:S01]  /*6ef0*/  IMAD.HI.U32 R15, R0, R13, RZ ;  /* 0x0000000d000f7227 */ /* 0x000fe200078e00ff */
[----:B------:R-:W-:-:S03]  /*6f00*/  ISETP.GE.AND P1, PT, R6, RZ, PT ;  /* 0x000000ff0600720c */ /* 0x000fc60003f26270 */
[----:B------:R-:W-:Y:S02]  /*6f10*/  @!P5 IMAD.IADD R10, R10, 0x1, -R12 ;  /* 0x000000010a0ad824 */ /* 0x000fe400078e0a0c */
[----:B------:R-:W-:Y:S02]  /*6f20*/  IMAD.MOV.U32 R6, RZ, RZ, R9 ;  /* 0x000000ffff067224 */ /* 0x000fe400078e0009 */
[----:B------:R-:W-:Y:S01]  /*6f30*/  IMAD.HI.U32 R9, R0, R5, RZ ;  /* 0x0000000500097227 */ /* 0x000fe200078e00ff */
[----:B------:R-:W-:-:S03]  /*6f40*/  ISETP.GT.U32.AND P5, PT, R12, R10, PT ;  /* 0x0000000a0c00720c */ /* 0x000fc60003fa4070 */
[----:B------:R-:W-:Y:S02]  /*6f50*/  @!P4 IMAD.MOV R11, RZ, RZ, -R11 ;  /* 0x000000ffff0bc224 */ /* 0x000fe400078e0a0b */
[----:B------:R-:W-:Y:S01]  /*6f60*/  @!P6 IMAD.IADD R8, R8, 0x1, -R12 ;  /* 0x000000010808e824 */ /* 0x000fe200078e0a0c */
[----:B------:R-:W-:Y:S01]  /*6f70*/  ISETP.GE.AND P6, PT, R3, RZ, PT ;  /* 0x000000ff0300720c */ /* 0x000fe20003fc6270 */
[----:B------:R-:W-:Y:S01]  /*6f80*/  IMAD.MOV R15, RZ, RZ, -R15 ;  /* 0x000000ffff0f7224 */ /* 0x000fe200078e0a0f */
[----:B------:R0:W-:Y:S01]  /*6f90*/  STL [R1+0x640], R11 ;  /* 0x0006400b01007387 */ /* 0x0001e20000100800 */
[----:B------:R-:W-:Y:S01]  /*6fa0*/  IMAD.HI.U32 R3, R0, R6, RZ ;  /* 0x0000000600037227 */ /* 0x000fe200078e00ff */
[----:B------:R-:W-:-:S03]  /*6fb0*/  ISETP.GT.U32.AND P4, PT, R12, R8, PT ;  /* 0x000000080c00720c */ /* 0x000fc60003f84070 */
[----:B------:R-:W-:Y:S02]  /*6fc0*/  IMAD.MOV R9, RZ, RZ, -R9 ;  /* 0x000000ffff097224 */ /* 0x000fe400078e0a09 */
[C---:B------:R-:W-:Y:S02]  /*6fd0*/  IMAD R13, R12.reuse, R15, R13 ;  /* 0x0000000f0c0d7224 */ /* 0x040fe400078e020d */
[----:B------:R-:W-:Y:S02]  /*6fe0*/  IMAD.MOV R3, RZ, RZ, -R3 ;  /* 0x000000ffff037224 */ /* 0x000fe400078e0a03 */
[----:B0-----:R-:W-:Y:S02]  /*6ff0*/  IMAD.MOV.U32 R11, RZ, RZ, R14 ;  /* 0x000000ffff0b7224 */ /* 0x001fe400078e000e */
[C---:B------:R-:W-:Y:S02]  /*7000*/  IMAD R5, R12.reuse, R9, R5 ;  /* 0x000000090c057224 */ /* 0x040fe400078e0205 */
[----:B------:R-:W-:Y:S01]  /*7010*/  @!P2 IMAD.MOV R11, RZ, RZ, -R11 ;  /* 0x000000ffff0ba224 */ /* 0x000fe200078e0a0b */
[C---:B------:R-:W-:Y:S01]  /*7020*/  ISETP.GT.U32.AND P2, PT, R12.reuse, R13, PT ;  /* 0x0000000d0c00720c */ /* 0x040fe20003f44070 */
[----:B------:R-:W-:-:S02]  /*7030*/  IMAD R6, R12, R3, R6 ;  /* 0x000000030c067224 */ /* 0x000fc400078e0206 */
[----:B------:R-:W-:Y:S01]  /*7040*/  @!P3 IMAD.MOV R4, RZ, RZ, -R4 ;  /* 0x000000ffff04b224 */ /* 0x000fe200078e0a04 */
[----:B------:R-:W-:Y:S01]  /*7050*/  ISETP.GT.U32.AND P3, PT, R12, R5, PT ;  /* 0x000000050c00720c */ /* 0x000fe20003f64070 */
[--C-:B------:R-:W-:Y:S01]  /*7060*/  @!P5 IMAD.IADD R10, R10, 0x1, -R12.reuse ;  /* 0x000000010a0ad824 */ /* 0x100fe200078e0a0c */
[----:B------:R-:W-:Y:S01]  /*7070*/  ISETP.GT.U32.AND P5, PT, R12, R6, PT ;  /* 0x000000060c00720c */ /* 0x000fe20003fa4070 */
[C---:B------:R-:W-:Y:S01]  /*7080*/  VIADD R15, R23.reuse, 0x18a ;  /* 0x0000018a170f7836 */ /* 0x040fe20000000000 */
[----:B------:R0:W-:Y:S01]  /*7090*/  STL [R1+0x644], R11 ;  /* 0x0006440b01007387 */ /* 0x0001e20000100800 */
[--C-:B------:R-:W-:Y:S01]  /*70a0*/  @!P4 IMAD.IADD R8, R8, 0x1, -R12.reuse ;  /* 0x000000010808c824 */ /* 0x100fe200078e0a0c */
[----:B------:R-:W-:Y:S01]  /*70b0*/  ISETP.GE.AND P4, PT, R2, RZ, PT ;  /* 0x000000ff0200720c */ /* 0x000fe20003f86270 */
[----:B------:R-:W-:Y:S01]  /*70c0*/  VIADD R2, R23, 0x189 ;  /* 0x0000018917027836 */ /* 0x000fe20000000000 */
[----:B------:R1:W-:Y:S01]  /*70d0*/  STL [R1+0x64c], R4 ;  /* 0x00064c0401007387 */ /* 0x0003e20000100800 */
[--C-:B------:R-:W-:Y:S01]  /*70e0*/  @!P2 IMAD.IADD R13, R13, 0x1, -R12.reuse ;  /* 0x000000010d0da824 */ /* 0x100fe200078e0a0c */
[----:B------:R-:W-:Y:S01]  /*70f0*/  ISETP.GE.AND P2, PT, R7, RZ, PT ;  /* 0x000000ff0700720c */ /* 0x000fe20003f46270 */
[----:B------:R-:W-:Y:S01]  /*7100*/  VIADD R7, R23, 0x188 ;  /* 0x0000018817077836 */ /* 0x000fe20000000000 */
[----:B------:R-:W-:Y:S01]  /*7110*/  IABS R3, R2 ;  /* 0x0000000200037213 */ /* 0x000fe20000000000 */
[--C-:B------:R-:W-:Y:S01]  /*7120*/  @!P3 IMAD.IADD R5, R5, 0x1, -R12.reuse ;  /* 0x000000010505b824 */ /* 0x100fe200078e0a0c */
[----:B------:R-:W-:Y:S01]  /*7130*/  ISETP.GT.U32.AND P3, PT, R12, R13, PT ;  /* 0x0000000d0c00720c */ /* 0x000fe20003f64070 */
[----:B------:R-:W-:Y:S01]  /*7140*/  @!P5 IMAD.IADD R6, R6, 0x1, -R12 ;  /* 0x000000010606d824 */ /* 0x000fe200078e0a0c */
[----:B------:R-:W-:Y:S01]  /*7150*/  IABS R17, R7 ;  /* 0x0000000700117213 */ /* 0x000fe20000000000 */
[----:B0-----:R-:W-:Y:S01]  /*7160*/  IMAD.MOV.U32 R11, RZ, RZ, R8 ;  /* 0x000000ffff0b7224 */ /* 0x001fe200078e0008 */
[----:B-1----:R-:W-:Y:S01]  /*7170*/  IABS R4, R15 ;  /* 0x0000000f00047213 */ /* 0x002fe20000000000 */
[----:B------:R-:W-:Y:S01]  /*7180*/  IMAD.HI.U32 R8, R0, R3, RZ ;  /* 0x0000000300087227 */ /* 0x000fe200078e00ff */
[----:B------:R-:W-:-:S03]  /*7190*/  ISETP.GT.U32.AND P5, PT, R12, R5, PT ;  /* 0x000000050c00720c */ /* 0x000fc60003fa4070 */
[----:B------:R-:W-:-:S04]  /*71a0*/  IMAD.HI.U32 R9, R0, R4, RZ ;  /* 0x0000000400097227 */ /* 0x000fc800078e00ff */
[----:B------:R-:W-:Y:S02]  /*71b0*/  IMAD.MOV R9, RZ, RZ, -R9 ;  /* 0x000000ffff097224 */ /* 0x000fe400078e0a09 */
[----:B------:R-:W-:Y:S02]  /*71c0*/  IMAD.MOV R8, RZ, RZ, -R8 ;  /* 0x000000ffff087224 */ /* 0x000fe400078e0a08 */
[C---:B------:R-:W-:Y:S02]  /*71d0*/  IMAD R4, R12.reuse, R9, R4 ;  /* 0x000000090c047224 */ /* 0x040fe400078e0204 */
[C---:B------:R-:W-:Y:S02]  /*71e0*/  IMAD R3, R12.reuse, R8, R3 ;  /* 0x000000080c037224 */ /* 0x040fe400078e0203 */
[--C-:B------:R-:W-:Y:S01]  /*71f0*/  @!P3 IMAD.IADD R13, R13, 0x1, -R12.reuse ;  /* 0x000000010d0db824 */ /* 0x100fe200078e0a0c */
[C---:B------:R-:W-:Y:S01]  /*7200*/  ISETP.GT.U32.AND P3, PT, R12.reuse, R4, PT ;  /* 0x000000040c00720c */ /* 0x040fe20003f64070 */
[----:B------:R-:W-:Y:S01]  /*7210*/  @!P5 IMAD.IADD R5, R5, 0x1, -R12 ;  /* 0x000000010505d824 */ /* 0x000fe200078e0a0c */
[----:B------:R-:W-:Y:S01]  /*7220*/  ISETP.GT.U32.AND P5, PT, R12, R3, PT ;  /* 0x000000030c00720c */ /* 0x000fe20003fa4070 */
[----:B------:R-:W-:-:S04]  /*7230*/  IMAD.HI.U32 R18, R0, R17, RZ ;  /* 0x0000001100127227 */ /* 0x000fc800078e00ff */
[----:B------:R-:W-:Y:S01]  /*7240*/  @!P0 IMAD.MOV R11, RZ, RZ, -R11 ;  /* 0x000000ffff0b8224 */ /* 0x000fe200078e0a0b */
[----:B------:R-:W-:Y:S01]  /*7250*/  ISETP.GT.U32.AND P0, PT, R12, R6, PT ;  /* 0x000000060c00720c */ /* 0x000fe20003f04070 */
[----:B------:R-:W-:Y:S02]  /*7260*/  @!P1 IMAD.MOV R10, RZ, RZ, -R10 ;  /* 0x000000ffff0a9224 */ /* 0x000fe400078e0a0a */
[----:B------:R-:W-:Y:S01]  /*7270*/  IMAD.MOV R18, RZ, RZ, -R18 ;  /* 0x000000ffff127224 */ /* 0x000fe200078e0a12 */
[----:B------:R-:W-:Y:S01]  /*7280*/  STL [R1+0x648], R11 ;  /* 0x0006480b01007387 */ /* 0x000fe20000100800 */
[----:B------:R-:W-:Y:S02]  /*7290*/  VIADD R14, R23, 0x187 ;  /* 0x00000187170e7836 */ /* 0x000fe40000000000 */
[--C-:B------:R-:W-:Y:S01]  /*72a0*/  @!P3 IMAD.IADD R4, R4, 0x1, -R12.reuse ;  /* 0x000000010404b824 */ /* 0x100fe200078e0a0c */
[----:B------:R-:W-:Y:S01]  /*72b0*/  ISETP.GE.AND P3, PT, R2, RZ, PT ;  /* 0x000000ff0200720c */ /* 0x000fe20003f66270 */
[----:B------:R0:W-:Y:S01]  /*72c0*/  STL [R1+0x638], R10 ;  /* 0x0006380a01007387 */ /* 0x0001e20000100800 */
[C---:B------:R-:W-:Y:S01]  /*72d0*/  IMAD R2, R12.reuse, R18, R17 ;  /* 0x000000120c027224 */ /* 0x040fe200078e0211 */
[----:B------:R-:W-:Y:S01]  /*72e0*/  IABS R9, R14 ;  /* 0x0000000e00097213 */ /* 0x000fe20000000000 */
[----:B------:R-:W-:Y:S01]  /*72f0*/  @!P5 IMAD.IADD R3, R3, 0x1, -R12 ;  /* 0x000000010303d824 */ /* 0x000fe200078e0a0c */
[----:B------:R-:W-:Y:S01]  /*7300*/  ISETP.GT.U32.AND P1, PT, R12, R4, PT ;  /* 0x000000040c00720c */ /* 0x000fe20003f24070 */
[----:B------:R-:W-:-:S02]  /*7310*/  VIADD R8, R23, 0x186 ;  /* 0x0000018617087836 */ /* 0x000fc40000000000 */
[----:B------:R-:W-:Y:S01]  /*7320*/  @!P0 IMAD.IADD R6, R6, 0x1, -R12 ;  /* 0x0000000106068824 */ /* 0x000fe200078e0a0c */
[----:B------:R-:W-:Y:S01]  /*7330*/  ISETP.GT.U32.AND P5, PT, R12, R3, PT ;  /* 0x000000030c00720c */ /* 0x000fe20003fa4070 */
[----:B------:R-:W-:Y:S01]  /*7340*/  IMAD.HI.U32 R16, R0, R9, RZ ;  /* 0x0000000900107227 */ /* 0x000fe200078e00ff */
[----:B------:R-:W-:Y:S02]  /*7350*/  ISETP.GE.AND P0, PT, R15, RZ, PT ;  /* 0x000000ff0f00720c */ /* 0x000fe40003f06270 */
[----:B------:R-:W-:Y:S01]  /*7360*/  IABS R15, R8 ;  /* 0x00000008000f7213 */ /* 0x000fe20000000000 */
[----:B0-----:R-:W-:Y:S02]  /*7370*/  IMAD.MOV.U32 R10, RZ, RZ, R13 ;  /* 0x000000ffff0a7224 */ /* 0x001fe400078e000d */
[----:B------:R-:W-:Y:S01]  /*7380*/  @!P4 IMAD.MOV R5, RZ, RZ, -R5 ;  /* 0x000000ffff05c224 */ /* 0x000fe200078e0a05 */
[----:B------:R-:W-:Y:S01]  /*7390*/  ISETP.GE.AND P4, PT, R7, RZ, PT ;  /* 0x000000ff0700720c */ /* 0x000fe20003f86270 */
[----:B------:R-:W-:Y:S01]  /*73a0*/  @!P6 IMAD.MOV R10, RZ, RZ, -R10 ;  /* 0x000000ffff0ae224 */ /* 0x000fe200078e0a0a */
[----:B------:R-:W-:Y:S01]  /*73b0*/  ISETP.GT.U32.AND P6, PT, R12, R2, PT ;  /* 0x000000020c00720c */ /* 0x000fe20003fc4070 */
[----:B------:R-:W-:-:S02]  /*73c0*/  IMAD.MOV R16, RZ, RZ, -R16 ;  /* 0x000000ffff107224 */ /* 0x000fc400078e0a10 */
[----:B------:R-:W-:Y:S01]  /*73d0*/  @!P2 IMAD.MOV R6, RZ, RZ, -R6 ;  /* 0x000000ffff06a224 */ /* 0x000fe200078e0a06 */
[----:B------:R0:W-:Y:S01]  /*73e0*/  STL [R1+0x634], R10 ;  /* 0x0006340a01007387 */ /* 0x0001e20000100800 */
[----:B------:R-:W-:Y:S01]  /*73f0*/  IMAD R9, R12, R16, R9 ;  /* 0x000000100c097224 */ /* 0x000fe200078e0209 */
[----:B------:R-:W-:Y:S01]  /*7400*/  ISETP.GE.AND P2, PT, R14, RZ, PT ;  /* 0x000000ff0e00720c */ /* 0x000fe20003f46270 */
[--C-:B------:R-:W-:Y:S01]  /*7410*/  @!P1 IMAD.IADD R4, R4, 0x1, -R12.reuse ;  /* 0x0000000104049824 */ /* 0x100fe200078e0a0c */
[----:B------:R1:W-:Y:S01]  /*7420*/  STL [R1+0x62c], R5 ;  /* 0x00062c0501007387 */ /* 0x0003e20000100800 */
[----:B------:R-:W-:Y:S01]  /*7430*/  @!P5 IMAD.IADD R3, R3, 0x1, -R12 ;  /* 0x000000010303d824 */ /* 0x000fe200078e0a0c */
[----:B------:R-:W-:Y:S01]  /*7440*/  ISETP.GT.U32.AND P5, PT, R12, R9, PT ;  /* 0x000000090c00720c */ /* 0x000fe20003fa4070 */
[----:B------:R-:W-:Y:S01]  /*7450*/  IMAD.MOV.U32 R7, RZ, RZ, R4 ;  /* 0x000000ffff077224 */ /* 0x000fe200078e0004 */
[----:B------:R2:W-:Y:S01]  /*7460*/  STL [R1+0x628], R6 ;  /* 0x0006280601007387 */ /* 0x0005e20000100800 */
[----:B------:R-:W-:Y:S01]  /*7470*/  @!P6 IMAD.IADD R2, R2, 0x1, -R12 ;  /* 0x000000010202e824 */ /* 0x000fe200078e0a0c */
[----:B------:R-:W-:Y:S01]  /*7480*/  ISETP.GE.AND P1, PT, R8, RZ, PT ;  /* 0x000000ff0800720c */ /* 0x000fe20003f26270 */
[----:B0-----:R-:W-:-:S02]  /*7490*/  IMAD.MOV.U32 R10, RZ, RZ, R3 ;  /* 0x000000ffff0a7224 */ /* 0x001fc400078e0003 */
[----:B------:R-:W-:Y:S01]  /*74a0*/  @!P0 IMAD.MOV R7, RZ, RZ, -R7 ;  /* 0x000000ffff078224 */ /* 0x000fe200078e0a07 */
[----:B------:R-:W-:Y:S01]  /*74b0*/  ISETP.GT.U32.AND P6, PT, R12, R2, PT ;  /* 0x000000020c00720c */ /* 0x000fe20003fc4070 */
[----:B-1----:R-:W-:-:S03]  /*74c0*/  IMAD.HI.U32 R5, R0, R15, RZ ;  /* 0x0000000f00057227 */ /* 0x002fc600078e00ff */
[----:B------:R0:W-:Y:S01]  /*74d0*/  STL [R1+0x5d8], R7 ;  /* 0x0005d80701007387 */ /* 0x0001e20000100800 */
[----:B------:R-:W-:Y:S02]  /*74e0*/  IMAD.MOV R5, RZ, RZ, -R5 ;  /* 0x000000ffff057224 */ /* 0x000fe400078e0a05 */
[----:B--2---:R-:W-:Y:S02]  /*74f0*/  VIADD R6, R23, 0x185 ;  /* 0x0000018517067836 */ /* 0x004fe40000000000 */
[C---:B------:R-:W-:Y:S02]  /*7500*/  IMAD R5, R12.reuse, R5, R15 ;  /* 0x000000050c057224 */ /* 0x040fe400078e020f */
[----:B------:R-:W-:Y:S01]  /*7510*/  @!P3 IMAD.MOV R10, RZ, RZ, -R10 ;  /* 0x000000ffff0ab224 */ /* 0x000fe200078e0a0a */
[----:B------:R-:W-:Y:S01]  /*7520*/  IABS R8, R6 ;  /* 0x0000000600087213 */ /* 0x000fe20000000000 */
[--C-:B------:R-:W-:Y:S01]  /*7530*/  @!P5 IMAD.IADD R9, R9, 0x1, -R12.reuse ;  /* 0x000000010909d824 */ /* 0x100fe200078e0a0c */
[----:B------:R-:W-:Y:S01]  /*7540*/  ISETP.GT.U32.AND P3, PT, R12, R5, PT ;  /* 0x000000050c00720c */ /* 0x000fe20003f64070 */
[----:B------:R-:W-:Y:S01]  /*7550*/  @!P6 IMAD.IADD R2, R2, 0x1, -R12 ;  /* 0x000000010202e824 */ /* 0x000fe200078e0a0c */
[----:B------:R-:W-:Y:S01]  /*7560*/  ISETP.GE.AND P0, PT, R6, RZ, PT ;  /* 0x000000ff0600720c */ /* 0x000fe20003f06270 */
[----:B0-----:R-:W-:Y:S01]  /*7570*/  IMAD.HI.U32 R7, R0, R8, RZ ;  /* 0x0000000800077227 */ /* 0x001fe200078e00ff */
[----:B------:R-:W-:Y:S01]  /*7580*/  ISETP.GT.U32.AND P5, PT, R12, R9, PT ;  /* 0x000000090c00720c */ /* 0x000fe20003fa4070 */
[----:B------:R0:W-:Y:S02]  /*7590*/  STL [R1+0x5e8], R10 ;  /* 0x0005e80a01007387 */ /* 0x0001e40000100800 */
[----:B------:R-:W-:-:S02]  /*75a0*/  IMAD.MOV R7, RZ, RZ, -R7 ;  /* 0x000000ffff077224 */ /* 0x000fc400078e0a07 */
[----:B------:R-:W-:Y:S02]  /*75b0*/  VIADD R3, R23, 0x184 ;  /* 0x0000018417037836 */ /* 0x000fe40000000000 */
[C---:B------:R-:W-:Y:S02]  /*75c0*/  IMAD R8, R12.reuse, R7, R8 ;  /* 0x000000070c087224 */ /* 0x040fe400078e0208 */
[----:B------:R-:W-:Y:S01]  /*75d0*/  @!P3 IMAD.IADD R5, R5, 0x1, -R12 ;  /* 0x000000010505b824 */ /* 0x000fe200078e0a0c */
[----:B------:R-:W-:Y:S01]  /*75e0*/  IABS R4, R3 ;  /* 0x0000000300047213 */ /* 0x000fe20000000000 */
[----:B------:R-:W-:Y:S01]  /*75f0*/  IMAD.MOV.U32 R11, RZ, RZ, R2 ;  /* 0x000000ffff0b7224 */ /* 0x000fe200078e0002 */
[----:B------:R-:W-:Y:S01]  /*7600*/  ISETP.GE.AND P6, PT, R3, RZ, PT ;  /* 0x000000ff0300720c */ /* 0x000fe20003fc6270 */
[C---:B------:R-:W-:Y:S01]  /*7610*/  VIADD R13, R23.reuse, 0x183 ;  /* 0x00000183170d7836 */ /* 0x040fe20000000000 */
[C---:B------:R-:W-:Y:S01]  /*7620*/  ISETP.GT.U32.AND P3, PT, R12.reuse, R5, PT ;  /* 0x000000050c00720c */ /* 0x040fe20003f64070 */
[----:B------:R-:W-:Y:S01]  /*7630*/  @!P4 IMAD.MOV R11, RZ, RZ, -R11 ;  /* 0x000000ffff0bc224 */ /* 0x000fe200078e0a0b */
[----:B------:R-:W-:Y:S01]  /*7640*/  ISETP.GT.U32.AND P4, PT, R12, R8, PT ;  /* 0x000000080c00720c */ /* 0x000fe20003f84070 */
[----:B------:R-:W-:Y:S01]  /*7650*/  VIADD R3, R23, 0x182 ;  /* 0x0000018217037836 */ /* 0x000fe20000000000 */
[----:B------:R-:W-:Y:S01]  /*7660*/  IABS R6, R13 ;  /* 0x0000000d00067213 */ /* 0x000fe20000000000 */
[C---:B0-----:R-:W-:Y:S01]  /*7670*/  IMAD.HI.U32 R10, R0.reuse, R4, RZ ;  /* 0x00000004000a7227 */ /* 0x041fe200078e00ff */
[----:B------:R0:W-:Y:S02]  /*7680*/  STL [R1+0x5ec], R11 ;  /* 0x0005ec0b01007387 */ /* 0x0001e40000100800 */
[----:B------:R-:W-:Y:S01]  /*7690*/  IABS R7, R3 ;  /* 0x0000000300077213 */ /* 0x000fe20000000000 */
[----:B------:R-:W-:Y:S01]  /*76a0*/  @!P5 IMAD.IADD R9, R9, 0x1, -R12 ;  /* 0x000000010909d824 */ /* 0x000fe200078e0a0c */
[----:B------:R-:W-:Y:S01]  /*76b0*/  ISETP.GE.AND P5, PT, R13, RZ, PT ;  /* 0x000000ff0d00720c */ /* 0x000fe20003fa6270 */
[----:B------:R-:W-:-:S04]  /*76c0*/  IMAD.HI.U32 R2, R0, R6, RZ ;  /* 0x0000000600027227 */ /* 0x000fc800078e00ff */
[----:B------:R-:W-:Y:S02]  /*76d0*/  IMAD.MOV R10, RZ, RZ, -R10 ;  /* 0x000000ffff0a7224 */ /* 0x000fe400078e0a0a */
[----:B0-----:R-:W-:Y:S02]  /*76e0*/  IMAD.MOV.U32 R11, RZ, RZ, R9 ;  /* 0x000000ffff0b7224 */ /* 0x001fe400078e0009 */
[----:B------:R-:W-:Y:S02]  /*76f0*/  IMAD.MOV R9, RZ, RZ, -R2 ;  /* 0x000000ffff097224 */ /* 0x000fe400078e0a02 */
[----:B------:R-:W-:Y:S02]  /*7700*/  IMAD R4, R12, R10, R4 ;  /* 0x0000000a0c047224 */ /* 0x000fe400078e0204 */
[--C-:B------:R-:W-:Y:S02]  /*7710*/  @!P3 IMAD.IADD R5, R5, 0x1, -R12.reuse ;  /* 0x000000010505b824 */ /* 0x100fe400078e0a0c */
[----:B------:R-:W-:Y:S01]  /*7720*/  @!P4 IMAD.IADD R8, R8, 0x1, -R12 ;  /* 0x000000010808c824 */ /* 0x000fe200078e0a0c */
[----:B------:R-:W-:Y:S01]  /*7730*/  ISETP.GT.U32.AND P3, PT, R12, R4, PT ;  /* 0x000000040c00720c */ /* 0x000fe20003f64070 */
[----:B------:R-:W-:-:S02]  /*7740*/  IMAD.MOV.U32 R2, RZ, RZ, R7 ;  /* 0x000000ffff027224 */ /* 0x000fc400078e0007 */
[----:B------:R-:W-:Y:S01]  /*7750*/  @!P2 IMAD.MOV R11, RZ, RZ, -R11 ;  /* 0x000000ffff0ba224 */ /* 0x000fe200078e0a0b */
[----:B------:R-:W-:Y:S01]  /*7760*/  ISETP.GE.AND P2, PT, R3, RZ, PT ;  /* 0x000000ff0300720c */ /* 0x000fe20003f46270 */
[C---:B------:R-:W-:Y:S01]  /*7770*/  IMAD R3, R12.reuse, R9, R6 ;  /* 0x000000090c037224 */ /* 0x040fe200078e0206 */
[----:B------:R-:W-:Y:S01]  /*7780*/  ISETP.GT.U32.AND P4, PT, R12, R8, PT ;  /* 0x000000080c00720c */ /* 0x000fe20003f84070 */
[----:B------:R-:W-:Y:S01]  /*7790*/  IMAD.MOV.U32 R7, RZ, RZ, R5 ;  /* 0x000000ffff077224 */ /* 0x000fe200078e0005 */
[----:B------:R-:W-:Y:S01]  /*77a0*/  STL [R1+0x608], R11 ;  /* 0x0006080b01007387 */ /* 0x000fe20000100800 */
[----:B------:R-:W-:-:S04]  /*77b0*/  IMAD.HI.U32 R6, R0, R2, RZ ;  /* 0x0000000200067227 */ /* 0x000fc800078e00ff */
[----:B------:R-:W-:Y:S01]  /*77c0*/  @!P1 IMAD.MOV R7, RZ, RZ, -R7 ;  /* 0x000000ffff079224 */ /* 0x000fe200078e0a07 */
[C---:B------:R-:W-:Y:S01]  /*77d0*/  ISETP.GT.U32.AND P1, PT, R12.reuse, R3, PT ;  /* 0x000000030c00720c */ /* 0x040fe20003f24070 */
[----:B------:R-:W-:Y:S02]  /*77e0*/  IMAD.MOV R5, RZ, RZ, -R6 ;  /* 0x000000ffff057224 */ /* 0x000fe400078e0a06 */
[C---:B------:R-:W-:Y:S01]  /*77f0*/  VIADD R13, R23.reuse, 0x181 ;  /* 0x00000181170d7836 */ /* 0x040fe20000000000 */
[----:B------:R0:W-:Y:S01]  /*7800*/  STL [R1+0x61c], R7 ;  /* 0x00061c0701007387 */ /* 0x0001e20000100800 */
[----:B------:R-:W-:Y:S02]  /*7810*/  IMAD R5, R12, R5, R2 ;  /* 0x000000050c057224 */ /* 0x000fe400078e0202 */
[--C-:B------:R-:W-:Y:S02]  /*7820*/  @!P3 IMAD.IADD R4, R4, 0x1, -R12.reuse ;  /* 0x000000010404b824 */ /* 0x100fe400078e0a0c */
[--C-:B------:R-:W-:Y:S01]  /*7830*/  @!P4 IMAD.IADD R8, R8, 0x1, -R12.reuse ;  /* 0x000000010808c824 */ /* 0x100fe200078e0a0c */
[C---:B------:R-:W-:Y:S01]  /*7840*/  ISETP.GT.U32.AND P4, PT, R12.reuse, R5, PT ;  /* 0x000000050c00720c */ /* 0x040fe20003f84070 */
[----:B------:R-:W-:Y:S01]  /*7850*/  VIADD R6, R23, 0x180 ;  /* 0x0000018017067836 */ /* 0x000fe20000000000 */
[C---:B------:R-:W-:Y:S01]  /*7860*/  ISETP.GT.U32.AND P3, PT, R12.reuse, R4, PT ;  /* 0x000000040c00720c */ /* 0x040fe20003f64070 */
[----:B------:R-:W-:Y:S01]  /*7870*/  @!P1 IMAD.IADD R3, R3, 0x1, -R12 ;  /* 0x0000000103039824 */ /* 0x000fe200078e0a0c */
[----:B0-----:R-:W-:Y:S01]  /*7880*/  IABS R7, R13 ;  /* 0x0000000d00077213 */ /* 0x001fe20000000000 */
[----:B------:R-:W-:Y:S01]  /*7890*/  VIADD R2, R23, 0x17f ;  /* 0x0000017f17027836 */ /* 0x000fe20000000000 */
[----:B------:R-:W-:Y:S01]  /*78a0*/  IABS R14, R6 ;  /* 0x00000006000e7213 */ /* 0x000fe20000000000 */
[----:B------:R-:W-:Y:S01]  /*78b0*/  IMAD.MOV.U32 R11, RZ, RZ, R8 ;  /* 0x000000ffff0b7224 */ /* 0x000fe200078e0008 */
[----:B------:R-:W-:Y:S01]  /*78c0*/  ISETP.GT.U32.AND P1, PT, R12, R3, PT ;  /* 0x000000030c00720c */ /* 0x000fe20003f24070 */
[----:B------:R-:W-:Y:S01]  /*78d0*/  IMAD.HI.U32 R9, R0, R7, RZ ;  /* 0x0000000700097227 */ /* 0x000fe200078e00ff */
[----:B------:R-:W-:-:S03]  /*78e0*/  IABS R10, R2 ;  /* 0x00000002000a7213 */ /* 0x000fc60000000000 */
[----:B------:R-:W-:-:S04]  /*78f0*/  IMAD.HI.U32 R8, R0, R14, RZ ;  /* 0x0000000e00087227 */ /* 0x000fc800078e00ff */
[----:B------:R-:W-:Y:S02]  /*7900*/  IMAD.MOV R9, RZ, RZ, -R9 ;  /* 0x000000ffff097224 */ /* 0x000fe400078e0a09 */
[----:B------:R-:W-:Y:S02]  /*7910*/  @!P4 IMAD.IADD R5, R5, 0x1, -R12 ;  /* 0x000000010505c824 */ /* 0x000fe400078e0a0c */
[----:B------:R-:W-:Y:S01]  /*7920*/  @!P0 IMAD.MOV R11, RZ, RZ, -R11 ;  /* 0x000000ffff0b8224 */ /* 0x000fe200078e0a0b */
[----:B------:R-:W-:Y:S01]  /*7930*/  ISETP.GE.AND P0, PT, R13, RZ, PT ;  /* 0x000000ff0d00720c */ /* 0x000fe20003f06270 */
[----:B------:R-:W-:Y:S01]  /*7940*/  IMAD.MOV R8, RZ, RZ, -R8 ;  /* 0x000000ffff087224 */ /* 0x000fe200078e0a08 */
[----:B------:R-:W-:Y:S01]  /*7950*/  ISETP.GT.U32.AND P4, PT, R12, R5, PT ;  /* 0x000000050c00720c */ /* 0x000fe20003f84070 */
[----:B------:R-:W-:Y:S01]  /*7960*/  @!P3 IMAD.IADD R4, R4, 0x1, -R12 ;  /* 0x000000010404b824 */ /* 0x000fe200078e0a0c */
[----:B------:R-:W-:Y:S01]  /*7970*/  ISETP.GE.AND P3, PT, R6, RZ, PT ;  /* 0x000000ff0600720c */ /* 0x000fe20003f66270 */
[----:B------:R-:W-:Y:S01]  /*7980*/  IMAD R7, R12, R9, R7 ;  /* 0x000000090c077224 */ /* 0x000fe200078e0207 */
[----:B------:R0:W-:Y:S01]  /*7990*/  STL [R1+0x620], R11 ;  /* 0x0006200b01007387 */ /* 0x0001e20000100800 */
[----:B------:R-:W-:-:S04]  /*79a0*/  IMAD.HI.U32 R13, R0, R10, RZ ;  /* 0x0000000a000d7227 */ /* 0x000fc800078e00ff */
[C---:B------:R-:W-:Y:S02]  /*79b0*/  IMAD R14, R12.reuse, R8, R14 ;  /* 0x000000080c0e7224 */ /* 0x040fe400078e020e */
[----:B------:R-:W-:Y:S01]  /*79c0*/  @!P1 IMAD.IADD R3, R3, 0x1, -R12 ;  /* 0x0000000103039824 */ /* 0x000fe200078e0a0c */
[C---:B------:R-:W-:Y:S01]  /*79d0*/  ISETP.GT.U32.AND P1, PT, R12.reuse, R7, PT ;  /* 0x000000070c00720c */ /* 0x040fe20003f24070 */
[----:B------:R-:W-:Y:S02]  /*79e0*/  IMAD.MOV.U32 R15, RZ, RZ, R4 ;  /* 0x000000ffff0f7224 */ /* 0x000fe400078e0004 */
[----:B------:R-:W-:Y:S02]  /*79f0*/  IMAD.MOV R6, RZ, RZ, -R13 ;  /* 0x000000ffff067224 */ /* 0x000fe400078e0a0d */
[----:B------:R-:W-:Y:S01]  /*7a00*/  @!P6 IMAD.MOV R15, RZ, RZ, -R15 ;  /* 0x000000ffff0fe224 */ /* 0x000fe200078e0a0f */
[C---:B------:R-:W-:Y:S01]  /*7a10*/  ISETP.GT.U32.AND P6, PT, R12.reuse, R14, PT ;  /* 0x0000000e0c00720c */ /* 0x040fe20003fc4070 */
[----:B------:R-:W-:-:S02]  /*7a20*/  IMAD R10, R12, R6, R10 ;  /* 0x000000060c0a7224 */ /* 0x000fc400078e020a */
[----:B------:R-:W-:Y:S01]  /*7a30*/  VIADD R4, R23, 0x17e ;  /* 0x0000017e17047836 */ /* 0x000fe20000000000 */
[----:B------:R-:W-:Y:S01]  /*7a40*/  STL [R1+0x60c], R15 ;  /* 0x00060c0f01007387 */ /* 0x000fe20000100800 */
[--C-:B------:R-:W-:Y:S01]  /*7a50*/  @!P4 IMAD.IADD R5, R5, 0x1, -R12.reuse ;  /* 0x000000010505c824 */ /* 0x100fe200078e0a0c */
[----:B------:R-:W-:Y:S01]  /*7a60*/  ISETP.GT.U32.AND P4, PT, R12, R10, PT ;  /* 0x0000000a0c00720c */ /* 0x000fe20003f84070 */
[----:B0-----:R-:W-:Y:S01]  /*7a70*/  IMAD.MOV.U32 R11, RZ, RZ, R3 ;  /* 0x000000ffff0b7224 */ /* 0x001fe200078e0003 */
[----:B------:R-:W-:Y:S01]  /*7a80*/  IABS R3, R4 ;  /* 0x0000000400037213 */ /* 0x000fe20000000000 */
[--C-:B------:R-:W-:Y:S01]  /*7a90*/  @!P1 IMAD.IADD R7, R7, 0x1, -R12.reuse ;  /* 0x0000000107079824 */ /* 0x100fe200078e0a0c */
[----:B------:R-:W-:Y:S01]  /*7aa0*/  ISETP.GE.AND P1, PT, R4, RZ, PT ;  /* 0x000000ff0400720c */ /* 0x000fe20003f26270 */
[----:B------:R-:W-:Y:S02]  /*7ab0*/  VIADD R13, R23, 0x17d ;  /* 0x0000017d170d7836 */ /* 0x000fe40000000000 */
[----:B------:R-:W-:Y:S01]  /*7ac0*/  @!P6 IMAD.IADD R14, R14, 0x1, -R12 ;  /* 0x000000010e0ee824 */ /* 0x000fe200078e0a0c */
[----:B------:R-:W-:Y:S01]  /*7ad0*/  ISETP.GT.U32.AND P6, PT, R12, R7, PT ;  /* 0x000000070c00720c */ /* 0x000fe20003fc4070 */
[----:B------:R-:W-:Y:S01]  /*7ae0*/  @!P5 IMAD.MOV R11, RZ, RZ, -R11 ;  /* 0x000000ffff0bd224 */ /* 0x000fe200078e0a0b */
[----:B------:R-:W-:Y:S01]  /*7af0*/  ISETP.GE.AND P5, PT, R2, RZ, PT ;  /* 0x000000ff0200720c */ /* 0x000fe20003fa6270 */
[----:B------:R-:W-:Y:S01]  /*7b00*/  IMAD.HI.U32 R4, R0, R3, RZ ;  /* 0x0000000300047227 */ /* 0x000fe200078e00ff */
[----:B------:R-:W-:-:S02]  /*7b10*/  IABS R2, R13 ;  /* 0x0000000d00027213 */ /* 0x000fc40000000000 */
[----:B------:R0:W-:Y:S01]  /*7b20*/  STL [R1+0x614], R11 ;  /* 0x0006140b01007387 */ /* 0x0001e20000100800 */
[----:B------:R-:W-:Y:S02]  /*7b30*/  IMAD.MOV R4, RZ, RZ, -R4 ;  /* 0x000000ffff047224 */ /* 0x000fe400078e0a04 */
[----:B------:R-:W-:Y:S01]  /*7b40*/  @!P4 IMAD.IADD R10, R10, 0x1, -R12 ;  /* 0x000000010a0ac824 */ /* 0x000fe200078e0a0c */
[----:B------:R-:W-:Y:S01]  /*7b50*/  ISETP.GT.U32.AND P4, PT, R12, R14, PT ;  /* 0x0000000e0c00720c */ /* 0x000fe20003f84070 */
[----:B------:R-:W-:-:S04]  /*7b60*/  IMAD.HI.U32 R6, R0, R2, RZ ;  /* 0x0000000200067227 */ /* 0x000fc800078e00ff */
[C---:B------:R-:W-:Y:S02]  /*7b70*/  IMAD R3, R12.reuse, R4, R3 ;  /* 0x000000040c037224 */ /* 0x040fe400078e0203 */
[----:B------:R-:W-:Y:S02]  /*7b80*/  IMAD.MOV R6, RZ, RZ, -R6 ;  /* 0x000000ffff067224 */ /* 0x000fe400078e0a06 */
[----:B------:R-:W-:Y:S01]  /*7b90*/  @!P6 IMAD.IADD R7, R7, 0x1, -R12 ;  /* 0x000000010707e824 */ /* 0x000fe200078e0a0c */
[C---:B------:R-:W-:Y:S01]  /*7ba0*/  ISETP.GT.U32.AND P6, PT, R12.reuse, R3, PT ;  /* 0x000000030c00720c */ /* 0x040fe20003fc4070 */
[----:B------:R-:W-:Y:S02]  /*7bb0*/  IMAD R2, R12, R6, R2 ;  /* 0x000000060c027224 */ /* 0x000fe400078e0202 */
[----:B------:R-:W-:Y:S02]  /*7bc0*/  @!P4 IMAD.IADD R14, R14, 0x1, -R12 ;  /* 0x000000010e0ec824 */ /* 0x000fe400078e0a0c */
[----:B------:R-:W-:Y:S01]  /*7bd0*/  VIADD R9, R23, 0x17c ;  /* 0x0000017c17097836 */ /* 0x000fe20000000000 */
[----:B------:R-:W-:Y:S01]  /*7be0*/  ISETP.GT.U32.AND P4, PT, R12, R2, PT ;  /* 0x000000020c00720c */ /* 0x000fe20003f84070 */
[----:B------:R-:W-:-:S02]  /*7bf0*/  IMAD.MOV.U32 R8, RZ, RZ, R5 ;  /* 0x000000ffff087224 */ /* 0x000fc400078e0005 */
[----:B------:R-:W-:Y:S01]  /*7c00*/  VIADD R4, R23, 0x17b ;  /* 0x0000017b17047836 */ /* 0x000fe20000000000 */
[----:B------:R-:W-:Y:S01]  /*7c10*/  IABS R5, R9 ;  /* 0x0000000900057213 */ /* 0x000fe20000000000 */
[----:B0-----:R-:W-:Y:S02]  /*7c20*/  IMAD.MOV.U32 R11, RZ, RZ, R7 ;  /* 0x000000ffff0b7224 */ /* 0x001fe400078e0007 */
[----:B------:R-:W-:Y:S01]  /*7c30*/  @!P6 IMAD.IADD R3, R3, 0x1, -R12 ;  /* 0x000000010303e824 */ /* 0x000fe200078e0a0c */
[----:B------:R-:W-:Y:S01]  /*7c40*/  IABS R15, R4 ;  /* 0x00000004000f7213 */ /* 0x000fe20000000000 */
[----:B------:R-:W-:Y:S01]  /*7c50*/  @!P2 IMAD.MOV R8, RZ, RZ, -R8 ;  /* 0x000000ffff08a224 */ /* 0x000fe200078e0a08 */
[C---:B------:R-:W-:Y:S01]  /*7c60*/  ISETP.GT.U32.AND P2, PT, R12.reuse, R10, PT ;  /* 0x0000000a0c00720c */ /* 0x040fe20003f44070 */
[----:B------:R-:W-:Y:S01]  /*7c70*/  @!P0 IMAD.MOV R11, RZ, RZ, -R11 ;  /* 0x000000ffff0b8224 */ /* 0x000fe200078e0a0b */
[----:B------:R-:W-:Y:S01]  /*7c80*/  ISETP.GT.U32.AND P0, PT, R12, R3, PT ;  /* 0x000000030c00720c */ /* 0x000fe20003f04070 */
[----:B------:R-:W-:Y:S01]  /*7c90*/  @!P4 IMAD.IADD R2, R2, 0x1, -R12 ;  /* 0x000000010202c824 */ /* 0x000fe200078e0a0c */
[----:B------:R0:W-:Y:S01]  /*7ca0*/  STL [R1+0x618], R8 ;  /* 0x0006180801007387 */ /* 0x0001e20000100800 */
[----:B------:R-:W-:Y:S01]  /*7cb0*/  IMAD.MOV.U32 R7, RZ, RZ, R15 ;  /* 0x000000ffff077224 */ /* 0x000fe200078e000f */
[----:B------:R-:W-:Y:S01]  /*7cc0*/  ISETP.GE.AND P6, PT, R9, RZ, PT ;  /* 0x000000ff0900720c */ /* 0x000fe20003fc6270 */
[----:B------:R-:W-:Y:S01]  /*7cd0*/  VIADD R6, R23, 0x17a ;  /* 0x0000017a17067836 */ /* 0x000fe20000000000 */
[----:B------:R-:W-:Y:S01]  /*7ce0*/  ISETP.GT.U32.AND P4, PT, R12, R2, PT ;  /* 0x000000020c00720c */ /* 0x000fe20003f84070 */
[----:B------:R-:W-:Y:S01]  /*7cf0*/  IMAD.HI.U32 R9, R0, R7, RZ ;  /* 0x0000000700097227 */ /* 0x000fe200078e00ff */
[----:B------:R1:W-:Y:S03]  /*7d00*/  STL [R1+0x610], R11 ;  /* 0x0006100b01007387 */ /* 0x0003e60000100800 */
[----:B------:R-:W-:-:S02]  /*7d10*/  IMAD.MOV R9, RZ, RZ, -R9 ;  /* 0x000000ffff097224 */ /* 0x000fc400078e0a09 */
[----:B0-----:R-:W-:-:S04]  /*7d20*/  IMAD.HI.U32 R8, R0, R5, RZ ;  /* 0x0000000500087227 */ /* 0x001fc800078e00ff */
[----:B------:R-:W-:Y:S02]  /*7d30*/  IMAD.MOV R8, RZ, RZ, -R8 ;  /* 0x000000ffff087224 */ /* 0x000fe400078e0a08 */
[----:B-1----:R-:W-:Y:S02]  /*7d40*/  IMAD.MOV.U32 R11, RZ, RZ, R14 ;  /* 0x000000ffff0b7224 */ /* 0x002fe400078e000e */
[----:B------:R-:W-:Y:S02]  /*7d50*/  IMAD R5, R12, R8, R5 ;  /* 0x000000080c057224 */ /* 0x000fe400078e0205 */
[--C-:B------:R-:W-:Y:S01]  /*7d60*/  @!P2 IMAD.IADD R10, R10, 0x1, -R12.reuse ;  /* 0x000000010a0aa824 */ /* 0x100fe200078e0a0c */
[----:B------:R-:W-:Y:S01]  /*7d70*/  ISETP.GE.AND P2, PT, R13, RZ, PT ;  /* 0x000000ff0d00720c */ /* 0x000fe20003f46270 */
[----:B------:R-:W-:Y:S01]  /*7d80*/  @!P0 IMAD.IADD R3, R3, 0x1, -R12 ;  /* 0x0000000103038824 */ /* 0x000fe200078e0a0c */
[----:B------:R-:W-:Y:S01]  /*7d90*/  IABS R13, R6 ;  /* 0x00000006000d7213 */ /* 0x000fe20000000000 */
[----:B------:R-:W-:Y:S01]  /*7da0*/  @!P3 IMAD.MOV R11, RZ, RZ, -R11 ;  /* 0x000000ffff0bb224 */ /* 0x000fe200078e0a0b */
[----:B------:R-:W-:Y:S01]  /*7db0*/  ISETP.GE.AND P0, PT, R6, RZ, PT ;  /* 0x000000ff0600720c */ /* 0x000fe20003f06270 */
[C---:B------:R-:W-:Y:S01]  /*7dc0*/  IMAD R6, R12.reuse, R9, R7 ;  /* 0x000000090c067224 */ /* 0x040fe200078e0207 */
[----:B------:R-:W-:Y:S01]  /*7dd0*/  ISETP.GT.U32.AND P3, PT, R12, R5, PT ;  /* 0x000000050c00720c */ /* 0x000fe20003f64070 */
[----:B------:R-:W-:Y:S01]  /*7de0*/  @!P5 IMAD.MOV R10, RZ, RZ, -R10 ;  /* 0x000000ffff0ad224 */ /* 0x000fe200078e0a0a */
[----:B------:R-:W-:Y:S01]  /*7df0*/  STL [R1+0x5f0], R11 ;  /* 0x0005f00b01007387 */ /* 0x000fe20000100800 */
[----:B------:R-:W-:Y:S01]  /*7e00*/  @!P4 IMAD.IADD R2, R2, 0x1, -R12 ;  /* 0x000000010202c824 */ /* 0x000fe200078e0a0c */
[----:B------:R-:W-:Y:S01]  /*7e10*/  ISETP.GT.U32.AND P4, PT, R12, R6, PT ;  /* 0x000000060c00720c */ /* 0x000fe20003f84070 */
[----:B------:R-:W-:Y:S01]  /*7e20*/  IMAD.HI.U32 R8, R0, R13, RZ ;  /* 0x0000000d00087227 */ /* 0x000fe200078e00ff */
[----:B------:R0:W-:Y:S01]  /*7e30*/  STL [R1+0x5f4], R10 ;  /* 0x0005f40a01007387 */ /* 0x0001e20000100800 */
[----:B------:R-:W-:-:S02]  /*7e40*/  ISETP.GE.AND P5, PT, R4, RZ, PT ;  /* 0x000000ff0400720c */ /* 0x000fc40003fa6270 */
[----:B------:R-:W-:Y:S02]  /*7e50*/  IMAD.MOV R8, RZ, RZ, -R8 ;  /* 0x000000ffff087224 */ /* 0x000fe400078e0a08 */
[C---:B------:R-:W-:Y:S02]  /*7e60*/  VIADD R7, R23.reuse, 0x178 ;  /* 0x0000017817077836 */ /* 0x040fe40000000000 */
[C---:B------:R-:W-:Y:S02]  /*7e70*/  IMAD R13, R12.reuse, R8, R13 ;  /* 0x000000080c0d7224 */ /* 0x040fe400078e020d */
[----:B------:R-:W-:Y:S01]  /*7e80*/  VIADD R8, R23, 0x179 ;  /* 0x0000017917087836 */ /* 0x000fe20000000000 */
[----:B------:R-:W-:Y:S01]  /*7e90*/  IABS R16, R7 ;  /* 0x0000000700107213 */ /* 0x000fe20000000000 */
[----:B0-----:R-:W-:Y:S02]  /*7ea0*/  IMAD.MOV.U32 R10, RZ, RZ, R3 ;  /* 0x000000ffff0a7224 */ /* 0x001fe400078e0003 */
[----:B------:R-:W-:Y:S01]  /*7eb0*/  @!P3 IMAD.IADD R5, R5, 0x1, -R12 ;  /* 0x000000010505b824 */ /* 0x000fe200078e0a0c */
[----:B------:R-:W-:Y:S01]  /*7ec0*/  IABS R9, R8 ;  /* 0x0000000800097213 */ /* 0x000fe20000000000 */
[----:B------:R-:W-:Y:S01]  /*7ed0*/  @!P1 IMAD.MOV R10, RZ, RZ, -R10 ;  /* 0x000000ffff0a9224 */ /* 0x000fe200078e0a0a */
[----:B------:R-:W-:Y:S01]  /*7ee0*/  ISETP.GT.U32.AND P3, PT, R12, R13, PT ;  /* 0x0000000d0c00720c */ /* 0x000fe20003f64070 */
[----:B------:R-:W-:Y:S01]  /*7ef0*/  @!P4 IMAD.IADD R6, R6, 0x1, -R12 ;  /* 0x000000010606c824 */ /* 0x000fe200078e0a0c */
[----:B------:R-:W-:Y:S01]  /*7f00*/  ISETP.GT.U32.AND P1, PT, R12, R5, PT ;  /* 0x000000050c00720c */ /* 0x000fe20003f24070 */
[----:B------:R-:W-:Y:S01]  /*7f10*/  IMAD.HI.U32 R3, R0, R9, RZ ;  /* 0x0000000900037227 */ /* 0x000fe200078e00ff */
[----:B------:R0:W-:Y:S01]  /*7f20*/  STL [R1+0x600], R10 ;  /* 0x0006000a01007387 */ /* 0x0001e20000100800 */
[----:B------:R-:W-:-:S02]  /*7f30*/  ISETP.GE.AND P4, PT, R8, RZ, PT ;  /* 0x000000ff0800720c */ /* 0x000fc40003f86270 */
[----:B------:R-:W-:Y:S02]  /*7f40*/  IMAD.MOV R3, RZ, RZ, -R3 ;  /* 0x000000ffff037224 */ /* 0x000fe400078e0a03 */
[----:B------:R-:W-:Y:S02]  /*7f50*/  VIADD R4, R23, 0x177 ;  /* 0x0000017717047836 */ /* 0x000fe40000000000 */
[----:B------:R-:W-:Y:S02]  /*7f60*/  IMAD R9, R12, R3, R9 ;  /* 0x000000030c097224 */ /* 0x000fe400078e0209 */
[----:B------:R-:W-:Y:S01]  /*7f70*/  @!P3 IMAD.IADD R13, R13, 0x1, -R12 ;  /* 0x000000010d0db824 */ /* 0x000fe200078e0a0c */
[----:B------:R-:W-:Y:S01]  /*7f80*/  IABS R8, R4 ;  /* 0x0000000400087213 */ /* 0x000fe20000000000 */
[----:B0-----:R-:W-:Y:S02]  /*7f90*/  IMAD.MOV.U32 R10, RZ, RZ, R2 ;  /* 0x000000ffff0a7224 */ /* 0x001fe400078e0002 */
[----:B------:R-:W-:Y:S01]  /*7fa0*/  IMAD.HI.U32 R2, R0, R16, RZ ;  /* 0x0000001000027227 */ /* 0x000fe200078e00ff */
[----:B------:R-:W-:-:S03]  /*7fb0*/  ISETP.GT.U32.AND P3, PT, R12, R13, PT ;  /* 0x0000000d0c00720c */ /* 0x000fc60003f64070 */
[----:B------:R-:W-:Y:S01]  /*7fc0*/  @!P2 IMAD.MOV R10, RZ, RZ, -R10 ;  /* 0x000000ffff0aa224 */ /* 0x000fe200078e0a0a */
[C---:B------:R-:W-:Y:S01]  /*7fd0*/  ISETP.GT.U32.AND P2, PT, R12.reuse, R6, PT ;  /* 0x000000060c00720c */ /* 0x040fe20003f44070 */
[----:B------:R-:W-:Y:S02]  /*7fe0*/  IMAD.MOV R2, RZ, RZ, -R2 ;  /* 0x000000ffff027224 */ /* 0x000fe400078e0a02 */
[----:B------:R-:W-:Y:S01]  /*7ff0*/  @!P1 IMAD.IADD R5, R5, 0x1, -R12 ;  /* 0x0000000105059824 */ /* 0x000fe200078e0a0c */
[----:B------:R-:W-:Y:S01]  /*8000*/  ISETP.GE.AND P1, PT, R7, RZ, PT ;  /* 0x000000ff0700720c */ /* 0x000fe20003f26270 */
[----:B------:R-:W-:Y:S01]  /*8010*/  IMAD R16, R12, R2, R16 ;  /* 0x000000020c107224 */ /* 0x000fe200078e0210 */
[----:B------:R0:W-:Y:S01]  /*8020*/  STL [R1+0x604], R10 ;  /* 0x0006040a01007387 */ /* 0x0001e20000100800 */
[----:B------:R-:W-:Y:S02]  /*8030*/  IMAD.MOV.U32 R11, RZ, RZ, R5 ;  /* 0x000000ffff0b7224 */ /* 0x000fe400078e0005 */
[----:B------:R-:W-:-:S02]  /*8040*/  VIADD R2, R23, 0x176 ;  /* 0x0000017617027836 */ /* 0x000fc40000000000 */
[----:B------:R-:W-:Y:S01]  /*8050*/  @!P6 IMAD.MOV R11, RZ, RZ, -R11 ;  /* 0x000000ffff0be224 */ /* 0x000fe200078e0a0b */
[----:B------:R-:W-:Y:S01]  /*8060*/  ISETP.GT.U32.AND P6, PT, R12, R16, PT ;  /* 0x000000100c00720c */ /* 0x000fe20003fc4070 */
[----:B------:R-:W-:Y:S01]  /*8070*/  @!P2 IMAD.IADD R6, R6, 0x1, -R12 ;  /* 0x000000010606a824 */ /* 0x000fe200078e0a0c */
[----:B------:R-:W-:Y:S01]  /*8080*/  ISETP.GT.U32.AND P2, PT, R12, R9, PT ;  /* 0x000000090c00720c */ /* 0x000fe20003f44070 */
[----:B------:R-:W-:Y:S01]  /*8090*/  IMAD.MOV.U32 R7, RZ, RZ, R8 ;  /* 0x000000ffff077224 */ /* 0x000fe200078e0008 */
[----:B------:R-:W-:Y:S01]  /*80a0*/  IABS R5, R2 ;  /* 0x0000000200057213 */ /* 0x000fe20000000000 */
[----:B------:R-:W-:Y:S01]  /*80b0*/  @!P3 IMAD.IADD R13, R13, 0x1, -R12 ;  /* 0x000000010d0db824 */ /* 0x000fe200078e0a0c */
[----:B------:R-:W-:Y:S01]  /*80c0*/  ISETP.GE.AND P3, PT, R2, RZ, PT ;  /* 0x000000ff0200720c */ /* 0x000fe20003f66270 */
[----:B------:R-:W-:Y:S01]  /*80d0*/  IMAD.HI.U32 R3, R0, R7, RZ ;  /* 0x0000000700037227 */ /* 0x000fe200078e00ff */
[----:B------:R-:W-:Y:S03]  /*80e0*/  STL [R1+0x5f8], R11 ;  /* 0x0005f80b01007387 */ /* 0x000fe60000100800 */
[----:B------:R-:W-:-:S02]  /*80f0*/  IMAD.MOV R3, RZ, RZ, -R3 ;  /* 0x000000ffff037224 */ /* 0x000fc400078e0a03 */
[--C-:B------:R-:W-:Y:S02]  /*8100*/  @!P6 IMAD.IADD R16, R16, 0x1, -R12.reuse ;  /* 0x000000011010e824 */ /* 0x100fe400078e0a0c */
[----:B------:R-:W-:Y:S02]  /*8110*/  @!P2 IMAD.IADD R9, R9, 0x1, -R12 ;  /* 0x000000010909a824 */ /* 0x000fe400078e0a0c */
[----:B------:R-:W-:Y:S01]  /*8120*/  IMAD.MOV.U32 R2, RZ, RZ, R5 ;  /* 0x000000ffff027224 */ /* 0x000fe200078e0005 */
[C---:B------:R-:W-:Y:S01]  /*8130*/  ISETP.GT.U32.AND P6, PT, R12.reuse, R16, PT ;  /* 0x000000100c00720c */ /* 0x040fe20003fc4070 */
[----:B0-----:R-:W-:Y:S01]  /*8140*/  IMAD.MOV.U32 R10, RZ, RZ, R6 ;  /* 0x000000ffff0a7224 */ /* 0x001fe200078e0006 */
[C---:B------:R-:W-:Y:S01]  /*8150*/  ISETP.GT.U32.AND P2, PT, R12.reuse, R9, PT ;  /* 0x000000090c00720c */ /* 0x040fe20003f44070 */
[----:B------:R-:W-:Y:S02]  /*8160*/  IMAD R7, R12, R3, R7 ;  /* 0x000000030c077224 */ /* 0x000fe400078e0207 */
[----:B------:R-:W-:-:S02]  /*8170*/  VIADD R14, R23, 0x175 ;  /* 0x00000175170e7836 */ /* 0x000fc40000000000 */
[----:B------:R-:W-:-:S04]  /*8180*/  IMAD.HI.U32 R3, R0, R2, RZ ;  /* 0x0000000200037227 */ /* 0x000fc800078e00ff */
[----:B------:R-:W-:Y:S01]  /*8190*/  @!P5 IMAD.MOV R10, RZ, RZ, -R10 ;  /* 0x000000ffff0ad224 */ /* 0x000fe200078e0a0a */
[----:B------:R-:W-:Y:S01]  /*81a0*/  ISETP.GE.AND P5, PT, R4, RZ, PT ;  /* 0x000000ff0400720c */ /* 0x000fe20003fa6270 */
[----:B------:R-:W-:Y:S01]  /*81b0*/  VIADD R5, R23, 0x174 ;  /* 0x0000017417057836 */ /* 0x000fe20000000000 */
[----:B------:R-:W-:Y:S01]  /*81c0*/  IABS R4, R14 ;  /* 0x0000000e00047213 */ /* 0x000fe20000000000 */
[----:B------:R-:W-:Y:S01]  /*81d0*/  IMAD.MOV R3, RZ, RZ, -R3 ;  /* 0x000000ffff037224 */ /* 0x000fe200078e0a03 */
[----:B------:R0:W-:Y:S01]  /*81e0*/  STL [R1+0x5fc], R10 ;  /* 0x0005fc0a01007387 */ /* 0x0001e20000100800 */
[----:B------:R-:W-:Y:S01]  /*81f0*/  @!P2 IMAD.IADD R9, R9, 0x1, -R12 ;  /* 0x000000010909a824 */ /* 0x000fe200078e0a0c */
[----:B------:R-:W-:Y:S01]  /*8200*/  IABS R17, R5 ;  /* 0x0000000500117213 */ /* 0x000fe20000000000 */
[C---:B------:R-:W-:Y:S01]  /*8210*/  IMAD R2, R12.reuse, R3, R2 ;  /* 0x000000030c027224 */ /* 0x040fe200078e0202 */
[----:B------:R-:W-:Y:S01]  /*8220*/  ISETP.GT.U32.AND P2, PT, R12, R7, PT ;  /* 0x000000070c00720c */ /* 0x000fe20003f44070 */
[----:B------:R-:W-:-:S04]  /*8230*/  IMAD.HI.U32 R6, R0, R4, RZ ;  /* 0x0000000400067227 */ /* 0x000fc800078e00ff */
[----:B------:R-:W-:Y:S01]  /*8240*/  @!P6 IMAD.IADD R16, R16, 0x1, -R12 ;  /* 0x000000011010e824 */ /* 0x000fe200078e0a0c */
[----:B------:R-:W-:Y:S01]  /*8250*/  ISETP.GT.U32.AND P6, PT, R12, R2, PT ;  /* 0x000000020c00720c */ /* 0x000fe20003fc4070 */
[----:B------:R-:W-:-:S04]  /*8260*/  IMAD.HI.U32 R3, R0, R17, RZ ;  /* 0x0000001100037227 */ /* 0x000fc800078e00ff */
[----:B------:R-:W-:Y:S02]  /*8270*/  IMAD.MOV R6, RZ, RZ, -R6 ;  /* 0x000000ffff067224 */ /* 0x000fe400078e0a06 */
[----:B------:R-:W-:Y:S02]  /*8280*/  IMAD.MOV R3, RZ, RZ, -R3 ;  /* 0x000000ffff037224 */ /* 0x000fe400078e0a03 */
[C---:B------:R-:W-:Y:S02]  /*8290*/  IMAD R4, R12.reuse, R6, R4 ;  /* 0x000000060c047224 */ /* 0x040fe400078e0204 */
[C---:B------:R-:W-:Y:S02]  /*82a0*/  IMAD R17, R12.reuse, R3, R17 ;  /* 0x000000030c117224 */ /* 0x040fe400078e0211 */
[----:B------:R-:W-:Y:S01]  /*82b0*/  @!P2 IMAD.IADD R7, R7, 0x1, -R12 ;  /* 0x000000010707a824 */ /* 0x000fe200078e0a0c */
[----:B------:R-:W-:Y:S01]  /*82c0*/  ISETP.GT.U32.AND P2, PT, R12, R4, PT ;  /* 0x000000040c00720c */ /* 0x000fe20003f44070 */
[----:B------:R-:W-:-:S02]  /*82d0*/  VIADD R18, R23, 0x173 ;  /* 0x0000017317127836 */ /* 0x000fc40000000000 */
[----:B------:R-:W-:Y:S01]  /*82e0*/  @!P6 IMAD.IADD R2, R2, 0x1, -R12 ;  /* 0x000000010202e824 */ /* 0x000fe200078e0a0c */
[----:B------:R-:W-:Y:S01]  /*82f0*/  ISETP.GT.U32.AND P6, PT, R12, R17, PT ;  /* 0x000000110c00720c */ /* 0x000fe20003fc4070 */
[----:B------:R-:W-:Y:S01]  /*8300*/  VIADD R6, R23, 0x171 ;  /* 0x0000017117067836 */ /* 0x000fe20000000000 */
[----:B0-----:R-:W-:Y:S01]  /*8310*/  IABS R10, R18 ;  /* 0x00000012000a7213 */ /* 0x001fe20000000000 */
[----:B------:R-:W-:Y:S02]  /*8320*/  IMAD.MOV.U32 R11, RZ, RZ, R13 ;  /* 0x000000ffff0b7224 */ /* 0x000fe400078e000d */
[----:B------:R-:W-:Y:S01]  /*8330*/  @!P4 IMAD.MOV R9, RZ, RZ, -R9 ;  /* 0x000000ffff09c224 */ /* 0x000fe200078e0a09 */
[----:B------:R-:W-:Y:S01]  /*8340*/  IABS R20, R6 ;  /* 0x0000000600147213 */ /* 0x000fe20000000000 */
[----:B------:R-:W-:-:S04]  /*8350*/  IMAD.HI.U32 R19, R0, R10, RZ ;  /* 0x0000000a00137227 */ /* 0x000fc800078e00ff */
[--C-:B------:R-:W-:Y:S01]  /*8360*/  @!P2 IMAD.IADD R4, R4, 0x1, -R12.reuse ;  /* 0x000000010404a824 */ /* 0x100fe200078e0a0c */
[C---:B------:R-:W-:Y:S01]  /*8370*/  ISETP.GT.U32.AND P2, PT, R12.reuse, R7, PT ;  /* 0x000000070c00720c */ /* 0x040fe20003f44070 */
[----:B------:R-:W-:Y:S02]  /*8380*/  IMAD.MOV R19, RZ, RZ, -R19 ;  /* 0x000000ffff137224 */ /* 0x000fe400078e0a13 */
[----:B------:R-:W-:Y:S01]  /*8390*/  @!P6 IMAD.IADD R17, R17, 0x1, -R12 ;  /* 0x000000011111e824 */ /* 0x000fe200078e0a0c */
[C---:B------:R-:W-:Y:S01]  /*83a0*/  ISETP.GT.U32.AND P6, PT, R12.reuse, R4, PT ;  /* 0x000000040c00720c */ /* 0x040fe20003fc4070 */
[----:B------:R-:W-:Y:S02]  /*83b0*/  IMAD R10, R12, R19, R10 ;  /* 0x000000130c0a7224 */ /* 0x000fe400078e020a */
[----:B------:R-:W-:Y:S01]  /*83c0*/  IMAD.HI.U32 R19, R0, R20, RZ ;  /* 0x0000001400137227 */ /* 0x000fe200078e00ff */
[----:B------:R-:W-:-:S03]  /*83d0*/  ISETP.GT.U32.AND P4, PT, R12, R17, PT ;  /* 0x000000110c00720c */ /* 0x000fc60003f84070 */
[----:B------:R-:W-:Y:S01]  /*83e0*/  @!P0 IMAD.MOV R11, RZ, RZ, -R11 ;  /* 0x000000ffff0b8224 */ /* 0x000fe200078e0a0b */
[C---:B------:R-:W-:Y:S01]  /*83f0*/  ISETP.GT.U32.AND P0, PT, R12.reuse, R2, PT ;  /* 0x000000020c00720c */ /* 0x040fe20003f04070 */
[----:B------:R-:W-:Y:S02]  /*8400*/  IMAD.MOV R19, RZ, RZ, -R19 ;  /* 0x000000ffff137224 */ /* 0x000fe400078e0a13 */
[C---:B------:R-:W-:Y:S01]  /*8410*/  VIADD R8, R23.reuse, 0x172 ;  /* 0x0000017217087836 */ /* 0x040fe20000000000 */
[----:B------:R-:W-:Y:S01]  /*8420*/  STL [R1+0x5e4], R11 ;  /* 0x0005e40b01007387 */ /* 0x000fe20000100800 */
[----:B------:R-:W-:Y:S02]  /*8430*/  IMAD R20, R12, R19, R20 ;  /* 0x000000130c147224 */ /* 0x000fe400078e0214 */
[----:B------:R-:W-:Y:S01]  /*8440*/  VIADD R3, R23, 0x170 ;  /* 0x0000017017037836 */ /* 0x000fe20000000000 */
[----:B------:R0:W-:Y:S01]  /*8450*/  STL [R1+0x5e0], R9 ;  /* 0x0005e00901007387 */ /* 0x0001e20000100800 */
[----:B------:R-:W-:Y:S01]  /*8460*/  IABS R15, R8 ;  /* 0x00000008000f7213 */ /* 0x000fe20000000000 */
[--C-:B------:R-:W-:Y:S01]  /*8470*/  @!P6 IMAD.IADD R4, R4, 0x1, -R12.reuse ;  /* 0x000000010404e824 */ /* 0x100fe200078e0a0c */
[----:B------:R-:W-:Y:S01]  /*8480*/  ISETP.GT.U32.AND P6, PT, R12, R20, PT ;  /* 0x000000140c00720c */ /* 0x000fe20003fc4070 */
[----:B------:R-:W-:Y:S01]  /*8490*/  @!P4 IMAD.IADD R17, R17, 0x1, -R12 ;  /* 0x000000011111c824 */ /* 0x000fe200078e0a0c */
[----:B------:R-:W-:Y:S01]  /*84a0*/  IABS R13, R3 ;  /* 0x00000003000d7213 */ /* 0x000fe20000000000 */
[----:B------:R-:W-:Y:S01]  /*84b0*/  IMAD.HI.U32 R21, R0, R15, RZ ;  /* 0x0000000f00157227 */ /* 0x000fe200078e00ff */
[----:B------:R-:W-:-:S03]  /*84c0*/  ISETP.GE.AND P4, PT, R5, RZ, PT ;  /* 0x000000ff0500720c */ /* 0x000fc60003f86270 */
[----:B0-----:R-:W-:Y:S02]  /*84d0*/  IMAD.MOV.U32 R9, RZ, RZ, R16 ;  /* 0x000000ffff097224 */ /* 0x001fe400078e0010 */
[----:B------:R-:W-:Y:S02]  /*84e0*/  IMAD.MOV.U32 R16, RZ, RZ, R13 ;  /* 0x000000ffff107224 */ /* 0x000fe400078e000d */
[----:B------:R-:W-:Y:S01]  /*84f0*/  @!P1 IMAD.MOV R9, RZ, RZ, -R9 ;  /* 0x000000ffff099224 */ /* 0x000fe200078e0a09 */
[----:B------:R-:W-:Y:S01]  /*8500*/  ISETP.GT.U32.AND P1, PT, R12, R10, PT ;  /* 0x0000000a0c00720c */ /* 0x000fe20003f24070 */
[--C-:B------:R-:W-:Y:S01]  /*8510*/  @!P0 IMAD.IADD R2, R2, 0x1, -R12.reuse ;  /* 0x0000000102028824 */ /* 0x100fe200078e0a0c */
[----:B------:R-:W-:Y:S01]  /*8520*/  ISETP.GE.AND P0, PT, R14, RZ, PT ;  /* 0x000000ff0e00720c */ /* 0x000fe20003f06270 */
[----:B------:R-:W-:Y:S01]  /*8530*/  IMAD.MOV R21, RZ, RZ, -R21 ;  /* 0x000000ffff157224 */ /* 0x000fe200078e0a15 */
[----:B------:R0:W-:Y:S01]  /*8540*/  STL [R1+0x5dc], R9 ;  /* 0x0005dc0901007387 */ /* 0x0001e20000100800 */
[----:B------:R-:W-:-:S02]  /*8550*/  @!P2 IMAD.IADD R7, R7, 0x1, -R12 ;  /* 0x000000010707a824 */ /* 0x000fc400078e0a0c */
[----:B------:R-:W-:-:S04]  /*8560*/  IMAD.HI.U32 R13, R0, R16, RZ ;  /* 0x00000010000d7227 */ /* 0x000fc800078e00ff */
[----:B------:R-:W-:Y:S02]  /*8570*/  IMAD R15, R12, R21, R15 ;  /* 0x000000150c0f7224 */ /* 0x000fe400078e020f */
[--C-:B------:R-:W-:Y:S02]  /*8580*/  @!P6 IMAD.IADD R20, R20, 0x1, -R12.reuse ;  /* 0x000000011414e824 */ /* 0x100fe400078e0a0c */
[----:B0-----:R-:W-:Y:S01]  /*8590*/  VIADD R9, R23, 0x16f ;  /* 0x0000016f17097836 */ /* 0x001fe20000000000 */
[C---:B------:R-:W-:Y:S01]  /*85a0*/  ISETP.GT.U32.AND P2, PT, R12.reuse, R15, PT ;  /* 0x0000000f0c00720c */ /* 0x040fe20003f44070 */
[----:B------:R-:W-:Y:S01]  /*85b0*/  IMAD.MOV R14, RZ, RZ, -R13 ;  /* 0x000000ffff0e7224 */ /* 0x000fe200078e0a0d */
[----:B------:R-:W-:Y:S01]  /*85c0*/  ISETP.GT.U32.AND P6, PT, R12, R20, PT ;  /* 0x000000140c00720c */ /* 0x000fe20003fc4070 */
[----:B------:R-:W-:Y:S01]  /*85d0*/  @!P1 IMAD.IADD R10, R10, 0x1, -R12 ;  /* 0x000000010a0a9824 */ /* 0x000fe200078e0a0c */
[----:B------:R-:W-:Y:S01]  /*85e0*/  IABS R5, R9 ;  /* 0x0000000900057213 */ /* 0x000fe20000000000 */
[----:B------:R-:W-:Y:S01]  /*85f0*/  IMAD.MOV.U32 R19, RZ, RZ, R7 ;  /* 0x000000ffff137224 */ /* 0x000fe200078e0007 */
[----:B------:R-:W-:Y:S01]  /*8600*/  ISETP.GE.AND P1, PT, R18, RZ, PT ;  /* 0x000000ff1200720c */ /* 0x000fe20003f26270 */
[----:B------:R-:W-:-:S02]  /*8610*/  IMAD.MOV.U32 R11, RZ, RZ, R2 ;  /* 0x000000ffff0b7224 */ /* 0x000fc400078e0002 */
[----:B------:R-:W-:Y:S02]  /*8620*/  IMAD.MOV.U32 R13, RZ, RZ, R5 ;  /* 0x000000ffff0d7224 */ /* 0x000fe400078e0005 */
[----:B------:R-:W-:Y:S02]  /*8630*/  IMAD.MOV.U32 R2, RZ, RZ, R17 ;  /* 0x000000ffff027224 */ /* 0x000fe400078e0011 */
[----:B------:R-:W-:Y:S01]  /*8640*/  @!P5 IMAD.MOV R19, RZ, RZ, -R19 ;  /* 0x000000ffff13d224 */ /* 0x000fe200078e0a13 */
[----:B------:R-:W-:Y:S01]  /*8650*/  ISETP.GT.U32.AND P5, PT, R12, R10, PT ;  /* 0x0000000a0c00720c */ /* 0x000fe20003fa4070 */
[----:B------:R-:W-:-:S03]  /*8660*/  IMAD.HI.U32 R7, R0, R13, RZ ;  /* 0x0000000d00077227 */ /* 0x000fc600078e00ff */
[----:B------:R-:W-:Y:S01]  /*8670*/  STL [R1+0x5d4], R19 ;  /* 0x0005d41301007387 */ /* 0x000fe20000100800 */
[----:B------:R-:W-:Y:S02]  /*8680*/  @!P3 IMAD.MOV R11, RZ, RZ, -R11 ;  /* 0x000000ffff0bb224 */ /* 0x000fe400078e0a0b */
[----:B------:R-:W-:Y:S01]  /*8690*/  @!P0 IMAD.MOV R4, RZ, RZ, -R4 ;  /* 0x000000ffff048224 */ /* 0x000fe200078e0a04 */
[----:B------:R-:W-:Y:S01]  /*86a0*/  ISETP.GE.AND P0, PT, R6, RZ, PT ;  /* 0x000000ff0600720c */ /* 0x000fe20003f06270 */
[----:B------:R-:W-:Y:S01]  /*86b0*/  @!P4 IMAD.MOV R2, RZ, RZ, -R2 ;  /* 0x000000ffff02c224 */ /* 0x000fe200078e0a02 */
[----:B------:R-:W-:Y:S01]  /*86c0*/  STL [R1+0x5d0], R11 ;  /* 0x0005d00b01007387 */ /* 0x000fe20000100800 */
[C---:B------:R-:W-:Y:S02]  /*86d0*/  IMAD R5, R12.reuse, R14, R16 ;  /* 0x0000000e0c057224 */ /* 0x040fe400078e0210 */
[----:B------:R-:W-:Y:S01]  /*86e0*/  IMAD.MOV R7, RZ, RZ, -R7 ;  /* 0x000000ffff077224 */ /* 0x000fe200078e0a07 */
[----:B------:R0:W-:Y:S01]  /*86f0*/  STL [R1+0x5cc], R4 ;  /* 0x0005cc0401007387 */ /* 0x0001e20000100800 */
[--C-:B------:R-:W-:Y:S01]  /*8700*/  @!P2 IMAD.IADD R15, R15, 0x1, -R12.reuse ;  /* 0x000000010f0fa824 */ /* 0x100fe200078e0a0c */
[----:B------:R-:W-:Y:S01]  /*8710*/  ISETP.GT.U32.AND P4, PT, R12, R5, PT ;  /* 0x000000050c00720c */ /* 0x000fe20003f84070 */
[--C-:B------:R-:W-:Y:S01]  /*8720*/  @!P6 IMAD.IADD R20, R20, 0x1, -R12.reuse ;  /* 0x000000011414e824 */ /* 0x100fe200078e0a0c */
[----:B------:R1:W-:Y:S01]  /*8730*/  STL [R1+0x5c8], R2 ;  /* 0x0005c80201007387 */ /* 0x0003e20000100800 */
[----:B------:R-:W-:Y:S01]  /*8740*/  ISETP.GE.AND P2, PT, R8, RZ, PT ;  /* 0x000000ff0800720c */ /* 0x000fe20003f46270 */
[----:B------:R-:W-:Y:S01]  /*8750*/  VIADD R8, R23, 0x16e ;  /* 0x0000016e17087836 */ /* 0x000fe20000000000 */
[----:B------:R-:W-:Y:S01]  /*8760*/  ISETP.GT.U32.AND P3, PT, R12, R15, PT ;  /* 0x0000000f0c00720c */ /* 0x000fe20003f64070 */
[----:B------:R-:W-:Y:S01]  /*8770*/  @!P5 IMAD.IADD R10, R10, 0x1, -R12 ;  /* 0x000000010a0ad824 */ /* 0x000fe200078e0a0c */
[----:B------:R-:W-:Y:S01]  /*8780*/  ISETP.GE.AND P5, PT, R3, RZ, PT ;  /* 0x000000ff0300720c */ /* 0x000fe20003fa6270 */
[----:B------:R-:W-:Y:S01]  /*8790*/  VIADD R14, R23, 0x16b ;  /* 0x0000016b170e7836 */ /* 0x000fe20000000000 */
[----:B------:R-:W-:Y:S01]  /*87a0*/  IABS R6, R8 ;  /* 0x0000000800067213 */ /* 0x000fe20000000000 */
[----:B0-----:R-:W-:-:S02]  /*87b0*/  IMAD.MOV.U32 R4, RZ, RZ, R10 ;  /* 0x000000ffff047224 */ /* 0x001fc400078e000a */
[C---:B-1----:R-:W-:Y:S02]  /*87c0*/  IMAD R2, R12.reuse, R7, R13 ;  /* 0x000000070c027224 */ /* 0x042fe400078e020d */
[----:B------:R-:W-:Y:S02]  /*87d0*/  @!P1 IMAD.MOV R4, RZ, RZ, -R4 ;  /* 0x000000ffff049224 */ /* 0x000fe400078e0a04 */
[----:B------:R-:W-:Y:S01]  /*87e0*/  VIADD R13, R23, 0x16d ;  /* 0x0000016d170d7836 */ /* 0x000fe20000000000 */
[----:B------:R-:W-:Y:S01]  /*87f0*/  ISETP.GT.U32.AND P6, PT, R12, R2, PT ;  /* 0x000000020c00720c */ /* 0x000fe20003fc4070 */
[--C-:B------:R-:W-:Y:S01]  /*8800*/  @!P4 IMAD.IADD R5, R5, 0x1, -R12.reuse ;  /* 0x000000010505c824 */ /* 0x100fe200078e0a0c */
[----:B------:R0:W-:Y:S01]  /*8810*/  STL [R1+0x5c4], R4 ;  /* 0x0005c40401007387 */ /* 0x0001e20000100800 */
[----:B------:R-:W-:Y:S01]  /*8820*/  IMAD.HI.U32 R3, R0, R6, RZ ;  /* 0x0000000600037227 */ /* 0x000fe200078e00ff */
[----:B------:R-:W-:Y:S02]  /*8830*/  ISETP.GE.AND P4, PT, R8, RZ, PT ;  /* 0x000000ff0800720c */ /* 0x000fe40003f86270 */
[C---:B------:R-:W-:Y:S01]  /*8840*/  ISETP.GT.U32.AND P1, PT, R12.reuse, R5, PT ;  /* 0x000000050c00720c */ /* 0x040fe20003f24070 */
[----:B------:R-:W-:Y:S01]  /*8850*/  IMAD.MOV R3, RZ, RZ, -R3 ;  /* 0x000000ffff037224 */ /* 0x000fe200078e0a03 */
[----:B------:R-:W-:Y:S01]  /*8860*/  IABS R8, R14 ;  /* 0x0000000e00087213 */ /* 0x000fe20000000000 */
[----:B------:R-:W-:Y:S01]  /*8870*/  @!P3 IMAD.IADD R15, R15, 0x1, -R12 ;  /* 0x000000010f0fb824 */ /* 0x000fe200078e0a0c */
[----:B------:R-:W-:Y:S01]  /*8880*/  ISETP.GE.AND P3, PT, R9, RZ, PT ;  /* 0x000000ff0900720c */ /* 0x000fe20003f66270 */
[----:B------:R-:W-:Y:S01]  /*8890*/  IMAD R6, R12, R3, R6 ;  /* 0x000000030c067224 */ /* 0x000fe200078e0206 */
[----:B0-----:R-:W-:Y:S01]  /*88a0*/  IABS R4, R13 ;  /* 0x0000000d00047213 */ /* 0x001fe20000000000 */
[----:B------:R-:W-:-:S02]  /*88b0*/  @!P6 IMAD.IADD R2, R2, 0x1, -R12 ;  /* 0x000000010202e824 */ /* 0x000fc400078e0a0c */
[----:B------:R-:W-:Y:S02]  /*88c0*/  VIADD R9, R23, 0x16a ;  /* 0x0000016a17097836 */ /* 0x000fe40000000000 */
[----:B------:R-:W-:Y:S01]  /*88d0*/  IMAD.HI.U32 R3, R0, R4, RZ ;  /* 0x0000000400037227 */ /* 0x000fe200078e00ff */
[C---:B------:R-:W-:Y:S02]  /*88e0*/  ISETP.GT.U32.AND P6, PT, R12.reuse, R2, PT ;  /* 0x000000020c00720c */ /* 0x040fe40003fc4070 */
[----:B------:R-:W-:Y:S01]  /*88f0*/  IABS R10, R9 ;  /* 0x00000009000a7213 */ /* 0x000fe20000000000 */
[----:B------:R-:W-:Y:S02]  /*8900*/  IMAD.MOV R3, RZ, RZ, -R3 ;  /* 0x000000ffff037224 */ /* 0x000fe400078e0a03 */
[----:B------:R-:W-:Y:S01]  /*8910*/  @!P1 IMAD.IADD R5, R5, 0x1, -R12 ;  /* 0x0000000105059824 */ /* 0x000fe200078e0a0c */
[C---:B------:R-:W-:Y:S01]  /*8920*/  ISETP.GT.U32.AND P1, PT, R12.reuse, R6, PT ;  /* 0x000000060c00720c */ /* 0x040fe20003f24070 */
[----:B------:R-:W-:-:S02]  /*8930*/  IMAD R4, R12, R3, R4 ;  /* 0x000000030c047224 */ /* 0x000fc400078e0204 */
[----:B------:R-:W-:Y:S02]  /*8940*/  VIADD R7, R23, 0x16c ;  /* 0x0000016c17077836 */ /* 0x000fe40000000000 */
[----:B------:R-:W-:-:S03]  /*8950*/  IMAD.HI.U32 R17, R0, R10, RZ ;  /* 0x0000000a00117227 */ /* 0x000fc600078e00ff */
[----:B------:R-:W-:Y:S01]  /*8960*/  IABS R16, R7 ;  /* 0x0000000700107213 */ /* 0x000fe20000000000 */
[--C-:B------:R-:W-:Y:S01]  /*8970*/  @!P6 IMAD.IADD R2, R2, 0x1, -R12.reuse ;  /* 0x000000010202e824 */ /* 0x100fe200078e0a0c */
[----:B------:R-:W-:Y:S01]  /*8980*/  ISETP.GT.U32.AND P6, PT, R12, R4, PT ;  /* 0x000000040c00720c */ /* 0x000fe20003fc4070 */
[----:B------:R-:W-:Y:S02]  /*8990*/  IMAD.MOV R17, RZ, RZ, -R17 ;  /* 0x000000ffff117224 */ /* 0x000fe400078e0a11 */
[----:B------:R-:W-:Y:S01]  /*89a0*/  @!P1 IMAD.IADD R6, R6, 0x1, -R12 ;  /* 0x0000000106069824 */ /* 0x000fe200078e0a0c */
[----:B------:R-:W-:Y:S01]  /*89b0*/  ISETP.GE.AND P1, PT, R13, RZ, PT ;  /* 0x000000ff0d00720c */ /* 0x000fe20003f26270 */
[----:B------:R-:W-:-:S04]  /*89c0*/  IMAD.HI.U32 R19, R0, R16, RZ ;  /* 0x0000001000137227 */ /* 0x000fc800078e00ff */
[----:B------:R-:W-:Y:S02]  /*89d0*/  IMAD.MOV.U32 R11, RZ, RZ, R20 ;  /* 0x000000ffff0b7224 */ /* 0x000fe400078e0014 */
[----:B------:R-:W-:Y:S02]  /*89e0*/  IMAD.MOV R19, RZ, RZ, -R19 ;  /* 0x000000ffff137224 */ /* 0x000fe400078e0a13 */
[----:B------:R-:W-:Y:S01]  /*89f0*/  @!P6 IMAD.IADD R4, R4, 0x1, -R12 ;  /* 0x000000010404e824 */ /* 0x000fe200078e0a0c */
[C---:B------:R-:W-:Y:S01]  /*8a00*/  ISETP.GT.U32.AND P6, PT, R12.reuse, R6, PT ;  /* 0x000000060c00720c */ /* 0x040fe20003fc4070 */
[C---:B------:R-:W-:Y:S02]  /*8a10*/  IMAD R10, R12.reuse, R17, R10 ;  /* 0x000000110c0a7224 */ /* 0x040fe400078e020a */
[----:B------:R-:W-:Y:S01]  /*8a20*/  @!P2 IMAD.MOV R15, RZ, RZ, -R15 ;  /* 0x000000ffff0fa224 */ /* 0x000fe200078e0a0f */
[----:B------:R-:W-:Y:S01]  /*8a30*/  ISETP.GT.U32.AND P2, PT, R12, R4, PT ;  /* 0x000000040c00720c */ /* 0x000fe20003f44070 */
[----:B------:R-:W-:-:S02]  /*8a40*/  @!P0 IMAD.MOV R11, RZ, RZ, -R11 ;  /* 0x000000ffff0b8224 */ /* 0x000fc400078e0a0b */
[----:B------:R-:W-:Y:S01]  /*8a50*/  IMAD R13, R12, R19, R16 ;  /* 0x000000130c0d7224 */ /* 0x000fe200078e0210 */
[----:B------:R-:W-:Y:S01]  /*8a60*/  STL [R1+0x5c0], R15 ;  /* 0x0005c00f01007387 */ /* 0x000fe20000100800 */
[----:B------:R-:W-:-:S03]  /*8a70*/  IMAD.HI.U32 R18, R0, R8, RZ ;  /* 0x0000000800127227 */ /* 0x000fc600078e00ff */
[----:B------:R0:W-:Y:S01]  /*8a80*/  STL [R1+0x500], R11 ;  /* 0x0005000b01007387 */ /* 0x0001e20000100800 */
[----:B------:R-:W-:Y:S01]  /*8a90*/  @!P6 IMAD.IADD R6, R6, 0x1, -R12 ;  /* 0x000000010606e824 */ /* 0x000fe200078e0a0c */
[C---:B------:R-:W-:Y:S01]  /*8aa0*/  ISETP.GT.U32.AND P6, PT, R12.reuse, R10, PT ;  /* 0x0000000a0c00720c */ /* 0x040fe20003fc4070 */
[----:B------:R-:W-:Y:S01]  /*8ab0*/  VIADD R3, R23, 0x169 ;  /* 0x0000016917037836 */ /* 0x000fe20000000000 */
[C---:B------:R-:W-:Y:S01]  /*8ac0*/  ISETP.GT.U32.AND P0, PT, R12.reuse, R13, PT ;  /* 0x0000000d0c00720c */ /* 0x040fe20003f04070 */
[----:B------:R-:W-:Y:S02]  /*8ad0*/  IMAD.MOV R18, RZ, RZ, -R18 ;  /* 0x000000ffff127224 */ /* 0x000fe400078e0a12 */
[----:B------:R-:W-:Y:S01]  /*8ae0*/  @!P5 IMAD.MOV R5, RZ, RZ, -R5 ;  /* 0x000000ffff05d224 */ /* 0x000fe200078e0a05 */
[----:B------:R-:W-:Y:S01]  /*8af0*/  IABS R16, R3 ;  /* 0x0000000300107213 */ /* 0x000fe20000000000 */
[----:B------:R-:W-:Y:S02]  /*8b00*/  IMAD R8, R12, R18, R8 ;  /* 0x000000120c087224 */ /* 0x000fe400078e0208 */
[----:B0-----:R-:W-:Y:S01]  /*8b10*/  IMAD.MOV.U32 R11, RZ, RZ, R2 ;  /* 0x000000ffff0b7224 */ /* 0x001fe200078e0002 */
[----:B------:R0:W-:Y:S01]  /*8b20*/  STL [R1+0x508], R5 ;  /* 0x0005080501007387 */ /* 0x0001e20000100800 */
[----:B------:R-:W-:Y:S01]  /*8b30*/  IMAD.HI.U32 R2, R0, R16, RZ ;  /* 0x0000001000027227 */ /* 0x000fe200078e00ff */
[----:B------:R-:W-:-:S03]  /*8b40*/  ISETP.GT.U32.AND P5, PT, R12, R8, PT ;  /* 0x000000080c00720c */ /* 0x000fc60003fa4070 */
[----:B------:R-:W-:Y:S01]  /*8b50*/  @!P3 IMAD.MOV R11, RZ, RZ, -R11 ;  /* 0x000000ffff0bb224 */ /* 0x000fe200078e0a0b */
[----:B------:R-:W-:Y:S01]  /*8b60*/  ISETP.GE.AND P3, PT, R7, RZ, PT ;  /* 0x000000ff0700720c */ /* 0x000fe20003f66270 */
[----:B------:R-:W-:Y:S02]  /*8b70*/  VIADD R7, R23, 0x168 ;  /* 0x0000016817077836 */ /* 0x000fe40000000000 */
[--C-:B------:R-:W-:Y:S01]  /*8b80*/  @!P6 IMAD.IADD R10, R10, 0x1, -R12.reuse ;  /* 0x000000010a0ae824 */ /* 0x100fe200078e0a0c */
[----:B------:R1:W-:Y:S01]  /*8b90*/  STL [R1+0x518], R11 ;  /* 0x0005180b01007387 */ /* 0x0003e20000100800 */
[--C-:B------:R-:W-:Y:S01]  /*8ba0*/  @!P2 IMAD.IADD R4, R4, 0x1, -R12.reuse ;  /* 0x000000010404a824 */ /* 0x100fe200078e0a0c */
[----:B0-----:R-:W-:Y:S01]  /*8bb0*/  IABS R5, R7 ;  /* 0x0000000700057213 */ /* 0x001fe20000000000 */
[----:B------:R-:W-:Y:S01]  /*8bc0*/  @!P0 IMAD.IADD R13, R13, 0x1, -R12 ;  /* 0x000000010d0d8824 */ /* 0x000fe200078e0a0c */
[----:B------:R-:W-:Y:S01]  /*8bd0*/  ISETP.GE.AND P0, PT, R9, RZ, PT ;  /* 0x000000ff0900720c */ /* 0x000fe20003f06270 */
[----:B------:R-:W-:Y:S01]  /*8be0*/  IMAD.MOV R2, RZ, RZ, -R2 ;  /* 0x000000ffff027224 */ /* 0x000fe200078e0a02 */
[----:B------:R-:W-:Y:S01]  /*8bf0*/  ISETP.GT.U32.AND P6, PT, R12, R10, PT ;  /* 0x0000000a0c00720c */ /* 0x000fe20003fc4070 */
[----:B------:R-:W-:Y:S01]  /*8c00*/  IMAD.HI.U32 R9, R0, R5, RZ ;  /* 0x0000000500097227 */ /* 0x000fe200078e00ff */
[----:B------:R-:W-:-:S03]  /*8c10*/  ISETP.GE.AND P2, PT, R14, RZ, PT ;  /* 0x000000ff0e00720c */ /* 0x000fc60003f46270 */
[----:B-1----:R-:W-:Y:S02]  /*8c20*/  IMAD.MOV.U32 R11, RZ, RZ, R6 ;  /* 0x000000ffff0b7224 */ /* 0x002fe400078e0006 */
[----:B------:R-:W-:Y:S02]  /*8c30*/  @!P1 IMAD.MOV R4, RZ, RZ, -R4 ;  /* 0x000000ffff049224 */ /* 0x000fe400078e0a04 */
[----:B------:R-:W-:Y:S02]  /*8c40*/  @!P4 IMAD.MOV R11, RZ, RZ, -R11 ;  /* 0x000000ffff0bc224 */ /* 0x000fe400078e0a0b */
[----:B------:R-:W-:Y:S02]  /*8c50*/  IMAD R2, R12, R2, R16 ;  /* 0x000000020c027224 */ /* 0x000fe400078e0210 */
[----:B------:R-:W-:Y:S01]  /*8c60*/  IMAD.MOV R9, RZ, RZ, -R9 ;  /* 0x000000ffff097224 */ /* 0x000fe200078e0a09 */
[----:B------:R-:W-:Y:S01]  /*8c70*/  STL [R1+0x544], R11 ;  /* 0x0005440b01007387 */ /* 0x000fe20000100800 */
[--C-:B------:R-:W-:Y:S01]  /*8c80*/  @!P5 IMAD.IADD R8, R8, 0x1, -R12.reuse ;  /* 0x000000010808d824 */ /* 0x100fe200078e0a0c */
[----:B------:R-:W-:Y:S01]  /*8c90*/  ISETP.GT.U32.AND P5, PT, R12, R13, PT ;  /* 0x0000000d0c00720c */ /* 0x000fe20003fa4070 */
[----:B------:R-:W-:Y:S01]  /*8ca0*/  @!P6 IMAD.IADD R10, R10, 0x1, -R12 ;  /* 0x000000010a0ae824 */ /* 0x000fe200078e0a0c */
[----:B------:R0:W-:Y:S01]  /*8cb0*/  STL [R1+0x5b8], R4 ;  /* 0x0005b80401007387 */ /* 0x0001e20000100800 */
[C---:B------:R-:W-:Y:S01]  /*8cc0*/  ISETP.GT.U32.AND P1, PT, R12.reuse, R2, PT ;  /* 0x000000020c00720c */ /* 0x040fe20003f24070 */
[----:B------:R-:W-:Y:S01]  /*8cd0*/  VIADD R6, R23, 0x167 ;  /* 0x0000016717067836 */ /* 0x000fe20000000000 */
[----:B------:R-:W-:Y:S01]  /*8ce0*/  ISETP.GT.U32.AND P4, PT, R12, R8, PT ;  /* 0x000000080c00720c */ /* 0x000fe20003f84070 */
[----:B------:R-:W-:-:S03]  /*8cf0*/  @!P0 IMAD.MOV R10, RZ, RZ, -R10 ;  /* 0x000000ffff0a8224 */ /* 0x000fc600078e0a0a */
[----:B------:R-:W-:Y:S01]  /*8d00*/  IABS R15, R6 ;  /* 0x00000006000f7213 */ /* 0x000fe20000000000 */
[C---:B0-----:R-:W-:Y:S02]  /*8d10*/  IMAD R4, R12.reuse, R9, R5 ;  /* 0x000000090c047224 */ /* 0x041fe400078e0205 */
[----:B------:R-:W-:Y:S02]  /*8d20*/  VIADD R5, R23, 0x166 ;  /* 0x0000016617057836 */ /* 0x000fe40000000000 */
[--C-:B------:R-:W-:Y:S01]  /*8d30*/  @!P5 IMAD.IADD R13, R13, 0x1, -R12.reuse ;  /* 0x000000010d0dd824 */ /* 0x100fe200078e0a0c */
[----:B------:R-:W-:Y:S01]  /*8d40*/  ISETP.GT.U32.AND P6, PT, R12, R4, PT ;  /* 0x000000040c00720c */ /* 0x000fe20003fc4070 */
[----:B------:R-:W-:Y:S01]  /*8d50*/  @!P1 IMAD.IADD R2, R2, 0x1, -R12 ;  /* 0x0000000102029824 */ /* 0x000fe200078e0a0c */
[----:B------:R-:W-:Y:S01]  /*8d60*/  ISETP.GE.AND P5, PT, R3, RZ, PT ;  /* 0x000000ff0300720c */ /* 0x000fe20003fa6270 */
[----:B------:R-:W-:Y:S01]  /*8d70*/  IMAD.HI.U32 R3, R0, R15, RZ ;  /* 0x0000000f00037227 */ /* 0x000fe200078e00ff */
[----:B------:R-:W-:-:S02]  /*8d80*/  IABS R16, R5 ;  /* 0x0000000500107213 */ /* 0x000fc40000000000 */
[----:B------:R-:W-:Y:S01]  /*8d90*/  ISETP.GE.AND P1, PT, R6, RZ, PT ;  /* 0x000000ff0600720c */ /* 0x000fe20003f26270 */
[--C-:B------:R-:W-:Y:S01]  /*8da0*/  @!P4 IMAD.IADD R8, R8, 0x1, -R12.reuse ;  /* 0x000000010808c824 */ /* 0x100fe200078e0a0c */
[----:B------:R-:W-:Y:S01]  /*8db0*/  ISETP.GE.AND P4, PT, R7, RZ, PT ;  /* 0x000000ff0700720c */ /* 0x000fe20003f86270 */
[----:B------:R-:W-:Y:S01]  /*8dc0*/  IMAD.MOV.U32 R14, RZ, RZ, R13 ;  /* 0x000000ffff0e7224 */ /* 0x000fe200078e000d */
[----:B------:R-:W-:Y:S01]  /*8dd0*/  ISETP.GE.AND P0, PT, R5, RZ, PT ;  /* 0x000000ff0500720c */ /* 0x000fe20003f06270 */
[----:B------:R-:W-:Y:S02]  /*8de0*/  IMAD.MOV R7, RZ, RZ, -R3 ;  /* 0x000000ffff077224 */ /* 0x000fe400078e0a03 */
[----:B------:R-:W-:Y:S01]  /*8df0*/  @!P6 IMAD.IADD R4, R4, 0x1, -R12 ;  /* 0x000000010404e824 */ /* 0x000fe200078e0a0c */
[----:B------:R-:W-:Y:S01]  /*8e00*/  ISETP.GT.U32.AND P6, PT, R12, R2, PT ;  /* 0x000000020c00720c */ /* 0x000fe20003fc4070 */
[----:B------:R-:W-:-:S04]  /*8e10*/  IMAD.HI.U32 R13, R0, R16, RZ ;  /* 0x00000010000d7227 */ /* 0x000fc800078e00ff */
[----:B------:R-:W-:Y:S02]  /*8e20*/  IMAD.MOV.U32 R11, RZ, RZ, R8 ;  /* 0x000000ffff0b7224 */ /* 0x000fe400078e0008 */
[C---:B------:R-:W-:Y:S02]  /*8e30*/  IMAD R15, R12.reuse, R7, R15 ;  /* 0x000000070c0f7224 */ /* 0x040fe400078e020f */
[----:B------:R-:W-:Y:S02]  /*8e40*/  IMAD.MOV R8, RZ, RZ, -R13 ;  /* 0x000000ffff087224 */ /* 0x000fe400078e0a0d */
[----:B------:R-:W-:Y:S01]  /*8e50*/  @!P3 IMAD.MOV R14, RZ, RZ, -R14 ;  /* 0x000000ffff0eb224 */ /* 0x000fe200078e0a0e */
[C---:B------:R-:W-:Y:S01]  /*8e60*/  ISETP.GT.U32.AND P3, PT, R12.reuse, R15, PT ;  /* 0x0000000f0c00720c */ /* 0x040fe20003f64070 */
[----:B------:R-:W-:Y:S02]  /*8e70*/  IMAD R16, R12, R8, R16 ;  /* 0x000000080c107224 */ /* 0x000fe400078e0210 */
[----:B------:R-:W-:Y:S01]  /*8e80*/  @!P6 IMAD.IADD R2, R2, 0x1, -R12 ;  /* 0x000000010202e824 */ /* 0x000fe200078e0a0c */
[----:B------:R-:W-:Y:S01]  /*8e90*/  STL [R1+0x5b4], R14 ;  /* 0x0005b40e01007387 */ /* 0x000fe20000100800 */
[C---:B------:R-:W-:Y:S01]  /*8ea0*/  VIADD R6, R23.reuse, 0x165 ;  /* 0x0000016517067836 */ /* 0x040fe20000000000 */
[----:B------:R-:W-:Y:S01]  /*8eb0*/  ISETP.GT.U32.AND P6, PT, R12, R16, PT ;  /* 0x000000100c00720c */ /* 0x000fe20003fc4070 */
[----:B------:R-:W-:-:S02]  /*8ec0*/  VIADD R3, R23, 0x164 ;  /* 0x0000016417037836 */ /* 0x000fc40000000000 */
[----:B------:R-:W-:Y:S01]  /*8ed0*/  @!P2 IMAD.MOV R11, RZ, RZ, -R11 ;  /* 0x000000ffff0ba224 */ /* 0x000fe200078e0a0b */
[----:B------:R-:W-:Y:S02]  /*8ee0*/  IABS R7, R6 ;  /* 0x0000000600077213 */ /* 0x000fe40000000000 */
[----:B------:R-:W-:Y:S01]  /*8ef0*/  ISETP.GT.U32.AND P2, PT, R12, R4, PT ;  /* 0x000000040c00720c */ /* 0x000fe20003f44070 */
[--C-:B------:R-:W-:Y:S01]  /*8f00*/  @!P3 IMAD.IADD R15, R15, 0x1, -R12.reuse ;  /* 0x000000010f0fb824 */ /* 0x100fe200078e0a0c */
[----:B------:R-:W-:Y:S01]  /*8f10*/  IABS R9, R3 ;  /* 0x0000000300097213 */ /* 0x000fe20000000000 */
[----:B------:R-:W-:Y:S01]  /*8f20*/  IMAD.HI.U32 R8, R0, R7, RZ ;  /* 0x0000000700087227 */ /* 0x000fe200078e00ff */
[----:B------:R-:W-:Y:S01]  /*8f30*/  ISETP.GE.AND P3, PT, R3, RZ, PT ;  /* 0x000000ff0300720c */ /* 0x000fe20003f66270 */
[----:B------:R0:W-:Y:S02]  /*8f40*/  STL [R1+0x5a4], R11 ;  /* 0x0005a40b01007387 */ /* 0x0001e40000100800 */
[----:B------:R-:W-:Y:S01]  /*8f50*/  @!P6 IMAD.IADD R16, R16, 0x1, -R12 ;  /* 0x000000011010e824 */ /* 0x000fe200078e0a0c */
[----:B------:R-:W-:Y:S01]  /*8f60*/  ISETP.GT.U32.AND P6, PT, R12, R15, PT ;  /* 0x0000000f0c00720c */ /* 0x000fe20003fc4070 */
[----:B------:R-:W-:Y:S01]  /*8f70*/  IMAD.HI.U32 R5, R0, R9, RZ ;  /* 0x0000000900057227 */ /* 0x000fe200078e00ff */
[----:B------:R1:W-:Y:S03]  /*8f80*/  STL [R1+0x5a8], R10 ;  /* 0x0005a80a01007387 */ /* 0x0003e60000100800 */
[----:B------:R-:W-:-:S02]  /*8f90*/  IMAD.MOV R8, RZ, RZ, -R8 ;  /* 0x000000ffff087224 */ /* 0x000fc400078e0a08 */
[----:B------:R-:W-:Y:S02]  /*8fa0*/  IMAD.MOV R5, RZ, RZ, -R5 ;  /* 0x000000ffff057224 */ /* 0x000fe400078e0a05 */
[----:B------:R-:W-:Y:S02]  /*8fb0*/  VIADD R3, R23, 0x163 ;  /* 0x0000016317037836 */ /* 0x000fe40000000000 */
[----:B------:R-:W-:Y:S01]  /*8fc0*/  @!P2 IMAD.IADD R4, R4, 0x1, -R12 ;  /* 0x000000010404a824 */ /* 0x000fe200078e0a0c */
[----:B------:R-:W-:Y:S01]  /*8fd0*/  ISETP.GE.AND P2, PT, R6, RZ, PT ;  /* 0x000000ff0600720c */ /* 0x000fe20003f46270 */
[C---:B------:R-:W-:Y:S02]  /*8fe0*/  IMAD R7, R12.reuse, R8, R7 ;  /* 0x000000080c077224 */ /* 0x040fe400078e0207 */
[C---:B------:R-:W-:Y:S01]  /*8ff0*/  IMAD R9, R12.reuse, R5, R9 ;  /* 0x000000050c097224 */ /* 0x040fe200078e0209 */
[----:B------:R-:W-:Y:S01]  /*9000*/  IABS R5, R3 ;  /* 0x0000000300057213 */ /* 0x000fe20000000000 */
[----:B------:R-:W-:Y:S01]  /*9010*/  @!P4 IMAD.MOV R4, RZ, RZ, -R4 ;  /* 0x000000ffff04c224 */ /* 0x000fe200078e0a04 */
[C---:B------:R-:W-:Y:S01]  /*9020*/  ISETP.GT.U32.AND P4, PT, R12.reuse, R7, PT ;  /* 0x000000070c00720c */ /* 0x040fe20003f84070 */
[----:B------:R-:W-:Y:S01]  /*9030*/  @!P6 IMAD.IADD R15, R15, 0x1, -R12 ;  /* 0x000000010f0fe824 */ /* 0x000fe200078e0a0c */
[----:B------:R-:W-:Y:S01]  /*9040*/  ISETP.GT.U32.AND P6, PT, R12, R9, PT ;  /* 0x000000090c00720c */ /* 0x000fe20003fc4070 */
[----:B0-----:R-:W-:-:S02]  /*9050*/  IMAD.MOV.U32 R11, RZ, RZ, R2 ;  /* 0x000000ffff0b7224 */ /* 0x001fc400078e0002 */
[----:B------:R-:W-:-:S04]  /*9060*/  IMAD.HI.U32 R14, R0, R5, RZ ;  /* 0x00000005000e7227 */ /* 0x000fc800078e00ff */
[----:B------:R-:W-:Y:S01]  /*9070*/  @!P5 IMAD.MOV R11, RZ, RZ, -R11 ;  /* 0x000000ffff0bd224 */ /* 0x000fe200078e0a0b */
[C---:B------:R-:W-:Y:S01]  /*9080*/  ISETP.GT.U32.AND P5, PT, R12.reuse, R16, PT ;  /* 0x000000100c00720c */ /* 0x040fe20003fa4070 */
[----:B------:R-:W-:Y:S02]  /*9090*/  IMAD.MOV R14, RZ, RZ, -R14 ;  /* 0x000000ffff0e7224 */ /* 0x000fe400078e0a0e */
[C---:B-1----:R-:W-:Y:S01]  /*90a0*/  VIADD R10, R23.reuse, 0x162 ;  /* 0x00000162170a7836 */ /* 0x042fe20000000000 */
[----:B------:R0:W-:Y:S01]  /*90b0*/  STL [R1+0x5ac], R11 ;  /* 0x0005ac0b01007387 */ /* 0x0001e20000100800 */
[----:B------:R-:W-:Y:S02]  /*90c0*/  VIADD R2, R23, 0x161 ;  /* 0x0000016117027836 */ /* 0x000fe40000000000 */
[C---:B------:R-:W-:Y:S01]  /*90d0*/  IMAD R5, R12.reuse, R14, R5 ;  /* 0x0000000e0c057224 */ /* 0x040fe200078e0205 */
[----:B------:R-:W-:Y:S01]  /*90e0*/  IABS R13, R10 ;  /* 0x0000000a000d7213 */ /* 0x000fe20000000000 */
[--C-:B------:R-:W-:Y:S01]  /*90f0*/  @!P4 IMAD.IADD R7, R7, 0x1, -R12.reuse ;  /* 0x000000010707c824 */ /* 0x100fe200078e0a0c */
[----:B------:R-:W-:Y:S01]  /*9100*/  IABS R8, R2 ;  /* 0x0000000200087213 */ /* 0x000fe20000000000 */
[----:B------:R-:W-:Y:S01]  /*9110*/  @!P6 IMAD.IADD R9, R9, 0x1, -R12 ;  /* 0x000000010909e824 */ /* 0x000fe200078e0a0c */
[C---:B------:R-:W-:Y:S01]  /*9120*/  ISETP.GT.U32.AND P4, PT, R12.reuse, R5, PT ;  /* 0x000000050c00720c */ /* 0x040fe20003f84070 */
[----:B------:R-:W-:Y:S01]  /*9130*/  VIADD R6, R23, 0x160 ;  /* 0x0000016017067836 */ /* 0x000fe20000000000 */
[----:B------:R1:W-:Y:S01]  /*9140*/  STL [R1+0x5b0], R4 ;  /* 0x0005b00401007387 */ /* 0x0003e20000100800 */
[----:B0-----:R-:W-:Y:S01]  /*9150*/  IMAD.MOV.U32 R11, RZ, RZ, R15 ;  /* 0x000000ffff0b7224 */ /* 0x001fe200078e000f */
[----:B------:R-:W-:Y:S01]  /*9160*/  ISETP.GT.U32.AND P6, PT, R12, R9, PT ;  /* 0x000000090c00720c */ /* 0x000fe20003fc4070 */
[----:B------:R-:W-:-:S04]  /*9170*/  IMAD.HI.U32 R14, R0, R13, RZ ;  /* 0x0000000d000e7227 */ /* 0x000fc800078e00ff */
[----:B------:R-:W-:Y:S01]  /*9180*/  @!P1 IMAD.MOV R11, RZ, RZ, -R11 ;  /* 0x000000ffff0b9224 */ /* 0x000fe200078e0a0b */
[----:B------:R-:W-:Y:S01]  /*9190*/  ISETP.GT.U32.AND P1, PT, R12, R7, PT ;  /* 0x000000070c00720c */ /* 0x000fe20003f24070 */
[----:B------:R-:W-:Y:S01]  /*91a0*/  @!P5 IMAD.IADD R16, R16, 0x1, -R12 ;  /* 0x000000011010d824 */ /* 0x000fe200078e0a0c */
[----:B------:R-:W-:Y:S01]  /*91b0*/  ISETP.GE.AND P5, PT, R3, RZ, PT ;  /* 0x000000ff0300720c */ /* 0x000fe20003fa6270 */
[----:B------:R-:W-:Y:S01]  /*91c0*/  IMAD.HI.U32 R3, R0, R8, RZ ;  /* 0x0000000800037227 */ /* 0x000fe200078e00ff */
[----:B-1----:R-:W-:Y:S01]  /*91d0*/  IABS R4, R6 ;  /* 0x0000000600047213 */ /* 0x002fe20000000000 */
[----:B------:R0:W-:Y:S02]  /*91e0*/  STL [R1+0x5a0], R11 ;  /* 0x0005a00b01007387 */ /* 0x0001e40000100800 */
[----:B------:R-:W-:Y:S02]  /*91f0*/  IMAD.MOV R14, RZ, RZ, -R14 ;  /* 0x000000ffff0e7224 */ /* 0x000fe400078e0a0e */
[----:B------:R-:W-:-:S02]  /*9200*/  IMAD.MOV R3, RZ, RZ, -R3 ;  /* 0x000000ffff037224 */ /* 0x000fc400078e0a03 */
[----:B------:R-:W-:Y:S02]  /*9210*/  IMAD R13, R12, R14, R13 ;  /* 0x0000000e0c0d7224 */ /* 0x000fe400078e020d */
[----:B------:R-:W-:-:S04]  /*9220*/  IMAD.HI.U32 R15, R0, R4, RZ ;  /* 0x00000004000f7227 */ /* 0x000fc800078e00ff */
[----:B0-----:R-:W-:Y:S02]  /*9230*/  IMAD.MOV.U32 R11, RZ, RZ, R16 ;  /* 0x000000ffff0b7224 */ /* 0x001fe400078e0010 */
[----:B------:R-:W-:Y:S02]  /*9240*/  @!P4 IMAD.IADD R5, R5, 0x1, -R12 ;  /* 0x000000010505c824 */ /* 0x000fe400078e0a0c */
[----:B------:R-:W-:Y:S01]  /*9250*/  @!P0 IMAD.MOV R11, RZ, RZ, -R11 ;  /* 0x000000ffff0b8224 */ /* 0x000fe200078e0a0b */
[----:B------:R-:W-:Y:S01]  /*9260*/  ISETP.GE.AND P0, PT, R10, RZ, PT ;  /* 0x000000ff0a00720c */ /* 0x000fe20003f06270 */
[C---:B------:R-:W-:Y:S01]  /*9270*/  IMAD R8, R12.reuse, R3, R8 ;  /* 0x000000030c087224 */ /* 0x040fe200078e0208 */
[C---:B------:R-:W-:Y:S01]  /*9280*/  ISETP.GT.U32.AND P4, PT, R12.reuse, R5, PT ;  /* 0x000000050c00720c */ /* 0x040fe20003f84070 */
[--C-:B------:R-:W-:Y:S01]  /*9290*/  @!P1 IMAD.IADD R7, R7, 0x1, -R12.reuse ;  /* 0x0000000107079824 */ /* 0x100fe200078e0a0c */
[C---:B------:R-:W-:Y:S01]  /*92a0*/  ISETP.GT.U32.AND P1, PT, R12.reuse, R13, PT ;  /* 0x0000000d0c00720c */ /* 0x040fe20003f24070 */
[----:B------:R-:W-:Y:S01]  /*92b0*/  IMAD.MOV R10, RZ, RZ, -R15 ;  /* 0x000000ffff0a7224 */ /* 0x000fe200078e0a0f */
[----:B------:R0:W-:Y:S01]  /*92c0*/  STL [R1+0x548], R11 ;  /* 0x0005480b01007387 */ /* 0x0001e20000100800 */
[----:B------:R-:W-:Y:S01]  /*92d0*/  @!P6 IMAD.IADD R9, R9, 0x1, -R12 ;  /* 0x000000010909e824 */ /* 0x000fe200078e0a0c */
[----:B------:R-:W-:Y:S01]  /*92e0*/  ISETP.GT.U32.AND P6, PT, R12, R8, PT ;  /* 0x000000080c00720c */ /* 0x000fe20003fc4070 */
[----:B------:R-:W-:-:S02]  /*92f0*/  VIADD R3, R23, 0x15f ;  /* 0x0000015f17037836 */ /* 0x000fc40000000000 */
[----:B------:R-:W-:Y:S02]  /*9300*/  IMAD R4, R12, R10, R4 ;  /* 0x0000000a0c047224 */ /* 0x000fe400078e0204 */
[----:B------:R-:W-:Y:S01]  /*9310*/  IMAD.MOV.U32 R16, RZ, RZ, R7 ;  /* 0x000000ffff107224 */ /* 0x000fe200078e0007 */
[----:B------:R-:W-:Y:S01]  /*9320*/  IABS R10, R3 ;  /* 0x00000003000a7213 */ /* 0x000fe20000000000 */
[--C-:B------:R-:W-:Y:S01]  /*9330*/  @!P4 IMAD.IADD R5, R5, 0x1, -R12.reuse ;  /* 0x000000010505c824 */ /* 0x100fe200078e0a0c */
[----:B------:R-:W-:Y:S01]  /*9340*/  ISETP.GE.AND P4, PT, R6, RZ, PT ;  /* 0x000000ff0600720c */ /* 0x000fe20003f86270 */
[----:B0-----:R-:W-:Y:S02]  /*9350*/  IMAD.MOV.U32 R11, RZ, RZ, R9 ;  /* 0x000000ffff0b7224 */ /* 0x001fe400078e0009 */
[----:B------:R-:W-:Y:S02]  /*9360*/  @!P1 IMAD.IADD R13, R13, 0x1, -R12 ;  /* 0x000000010d0d9824 */ /* 0x000fe400078e0a0c */
[----:B------:R-:W-:Y:S01]  /*9370*/  @!P3 IMAD.MOV R11, RZ, RZ, -R11 ;  /* 0x000000ffff0bb224 */ /* 0x000fe200078e0a0b */
[C---:B------:R-:W-:Y:S01]  /*9380*/  ISETP.GT.U32.AND P3, PT, R12.reuse, R4, PT ;  /* 0x000000040c00720c */ /* 0x040fe20003f64070 */
[----:B------:R-:W-:Y:S01]  /*9390*/  IMAD.MOV.U32 R7, RZ, RZ, R10 ;  /* 0x000000ffff077224 */ /* 0x000fe200078e000a */
[----:B------:R-:W-:Y:S01]  /*93a0*/  ISETP.GT.U32.AND P1, PT, R12, R13, PT ;  /* 0x0000000d0c00720c */ /* 0x000fe20003f24070 */
[----:B------:R-:W-:Y:S01]  /*93b0*/  @!P2 IMAD.MOV R16, RZ, RZ, -R16 ;  /* 0x000000ffff10a224 */ /* 0x000fe200078e0a10 */
[----:B------:R-:W-:Y:S01]  /*93c0*/  ISETP.GE.AND P2, PT, R2, RZ, PT ;  /* 0x000000ff0200720c */ /* 0x000fe20003f46270 */
[----:B------:R-:W-:-:S02]  /*93d0*/  @!P6 IMAD.IADD R8, R8, 0x1, -R12 ;  /* 0x000000010808e824 */ /* 0x000fc400078e0a0c */
[----:B------:R-:W-:Y:S01]  /*93e0*/  IMAD.HI.U32 R2, R0, R7, RZ ;  /* 0x0000000700027227 */ /* 0x000fe200078e00ff */
[----:B------:R-:W-:Y:S02]  /*93f0*/  STL [R1+0x564], R16 ;  /* 0x0005641001007387 */ /* 0x000fe40000100800 */
[----:B------:R-:W-:Y:S01]  /*9400*/  ISETP.GT.U32.AND P6, PT, R12, R8, PT ;  /* 0x000000080c00720c */ /* 0x000fe20003fc4070 */
[----:B------:R-:W-:Y:S01]  /*9410*/  VIADD R6, R23, 0x15e ;  /* 0x0000015e17067836 */ /* 0x000fe20000000000 */
[----:B------:R0:W-:Y:S01]  /*9420*/  STL [R1+0x598], R11 ;  /* 0x0005980b01007387 */ /* 0x0001e20000100800 */
[----:B------:R-:W-:Y:S02]  /*9430*/  IMAD.MOV R2, RZ, RZ, -R2 ;  /* 0x000000ffff027224 */ /* 0x000fe400078e0a02 */
[----:B------:R-:W-:Y:S01]  /*9440*/  @!P3 IMAD.IADD R4, R4, 0x1, -R12 ;  /* 0x000000010404b824 */ /* 0x000fe200078e0a0c */
[----:B------:R-:W-:Y:S01]  /*9450*/  IABS R10, R6 ;  /* 0x00000006000a7213 */ /* 0x000fe20000000000 */
[----:B------:R-:W-:-:S02]  /*9460*/  IMAD R7, R12, R2, R7 ;  /* 0x000000020c077224 */ /* 0x000fc400078e0207 */
[----:B------:R-:W-:Y:S01]  /*9470*/  VIADD R9, R23, 0x15d ;  /* 0x0000015d17097836 */ /* 0x000fe20000000000 */
[----:B------:R-:W-:Y:S01]  /*9480*/  ISETP.GT.U32.AND P3, PT, R12, R4, PT ;  /* 0x000000040c00720c */ /* 0x000fe20003f64070 */
[----:B------:R-:W-:-:S03]  /*9490*/  IMAD.HI.U32 R14, R0, R10, RZ ;  /* 0x0000000a000e7227 */ /* 0x000fc600078e00ff */
[----:B------:R-:W-:Y:S01]  /*94a0*/  IABS R2, R9 ;  /* 0x0000000900027213 */ /* 0x000fe20000000000 */
[----:B0-----:R-:W-:Y:S02]  /*94b0*/  IMAD.MOV.U32 R11, RZ, RZ, R5 ;  /* 0x000000ffff0b7224 */ /* 0x001fe400078e0005 */
[----:B------:R-:W-:Y:S01]  /*94c0*/  @!P1 IMAD.IADD R13, R13, 0x1, -R12 ;  /* 0x000000010d0d9824 */ /* 0x000fe200078e0a0c */
[----:B------:R-:W-:Y:S01]  /*94d0*/  ISETP.GE.AND P1, PT, R3, RZ, PT ;  /* 0x000000ff0300720c */ /* 0x000fe20003f26270 */
[----:B------:R-:W-:Y:S01]  /*94e0*/  @!P5 IMAD.MOV R11, RZ, RZ, -R11 ;  /* 0x000000ffff0bd224 */ /* 0x000fe200078e0a0b */
[----:B------:R-:W-:Y:S01]  /*94f0*/  ISETP.GT.U32.AND P5, PT, R12, R7, PT ;  /* 0x000000070c00720c */ /* 0x000fe20003fa4070 */
[----:B------:R-:W-:Y:S02]  /*9500*/  IMAD.MOV R14, RZ, RZ, -R14 ;  /* 0x000000ffff0e7224 */ /* 0x000fe400078e0a0e */
[----:B------:R-:W-:Y:S01]  /*9510*/  @!P6 IMAD.IADD R8, R8, 0x1, -R12 ;  /* 0x000000010808e824 */ /* 0x000fe200078e0a0c */
[----:B------:R0:W-:Y:S01]  /*9520*/  STL [R1+0x59c], R11 ;  /* 0x00059c0b01007387 */ /* 0x0001e20000100800 */
[----:B------:R-:W-:Y:S01]  /*9530*/  ISETP.GE.AND P6, PT, R6, RZ, PT ;  /* 0x000000ff0600720c */ /* 0x000fe20003fc6270 */
[----:B------:R-:W-:-:S02]  /*9540*/  IMAD R6, R12, R14, R10 ;  /* 0x0000000e0c067224 */ /* 0x000fc400078e020a */
[----:B------:R-:W-:-:S04]  /*9550*/  IMAD.HI.U32 R5, R0, R2, RZ ;  /* 0x0000000200057227 */ /* 0x000fc800078e00ff */
[--C-:B------:R-:W-:Y:S01]  /*9560*/  @!P3 IMAD.IADD R4, R4, 0x1, -R12.reuse ;  /* 0x000000010404b824 */ /* 0x100fe200078e0a0c */
[C---:B------:R-:W-:Y:S01]  /*9570*/  ISETP.GT.U32.AND P3, PT, R12.reuse, R6, PT ;  /* 0x000000060c00720c */ /* 0x040fe20003f64070 */
[----:B0-----:R-:W-:Y:S02]  /*9580*/  IMAD.MOV.U32 R11, RZ, RZ, R13 ;  /* 0x000000ffff0b7224 */ /* 0x001fe400078e000d */
[----:B------:R-:W-:Y:S02]  /*9590*/  IMAD.MOV R5, RZ, RZ, -R5 ;  /* 0x000000ffff057224 */ /* 0x000fe400078e0a05 */
[----:B------:R-:W-:Y:S01]  /*95a0*/  @!P0 IMAD.MOV R11, RZ, RZ, -R11 ;  /* 0x000000ffff0b8224 */ /* 0x000fe200078e0a0b */
[----:B------:R-:W-:Y:S01]  /*95b0*/  ISETP.GE.AND P0, PT, R9, RZ, PT ;  /* 0x000000ff0900720c */ /* 0x000fe20003f06270 */
[----:B------:R-:W-:Y:S02]  /*95c0*/  @!P5 IMAD.IADD R7, R7, 0x1, -R12 ;  /* 0x000000010707d824 */ /* 0x000fe400078e0a0c */
[C---:B------:R-:W-:Y:S01]  /*95d0*/  IMAD R2, R12.reuse, R5, R2 ;  /* 0x000000050c027224 */ /* 0x040fe200078e0202 */
[----:B------:R0:W-:Y:S01]  /*95e0*/  STL [R1+0x580], R11 ;  /* 0x0005800b01007387 */ /* 0x0001e20000100800 */
[----:B------:R-:W-:Y:S01]  /*95f0*/  VIADD R3, R23, 0x15c ;  /* 0x0000015c17037836 */ /* 0x000fe20000000000 */
[----:B------:R-:W-:Y:S01]  /*9600*/  ISETP.GT.U32.AND P5, PT, R12, R7, PT ;  /* 0x000000070c00720c */ /* 0x000fe20003fa4070 */
[----:B------:R-:W-:-:S02]  /*9610*/  @!P3 IMAD.IADD R6, R6, 0x1, -R12 ;  /* 0x000000010606b824 */ /* 0x000fc400078e0a0c */
[----:B------:R-:W-:Y:S01]  /*9620*/  @!P2 IMAD.MOV R8, RZ, RZ, -R8 ;  /* 0x000000ffff08a224 */ /* 0x000fe200078e0a08 */
[----:B------:R-:W-:Y:S01]  /*9630*/  IABS R10, R3 ;  /* 0x00000003000a7213 */ /* 0x000fe20000000000 */
[----:B------:R-:W-:Y:S01]  /*9640*/  VIADD R5, R23, 0x15b ;  /* 0x0000015b17057836 */ /* 0x000fe20000000000 */
[----:B------:R-:W-:Y:S01]  /*9650*/  ISETP.GT.U32.AND P3, PT, R12, R6, PT ;  /* 0x000000060c00720c */ /* 0x000fe20003f64070 */
[----:B0-----:R-:W-:Y:S01]  /*9660*/  IMAD.MOV.U32 R11, RZ, RZ, R4 ;  /* 0x000000ffff0b7224 */ /* 0x001fe200078e0004 */
[----:B------:R0:W-:Y:S01]  /*9670*/  STL [R1+0x584], R8 ;  /* 0x0005840801007387 */ /* 0x0001e20000100800 */
[----:B------:R-:W-:Y:S01]  /*9680*/  IMAD.HI.U32 R4, R0, R10, RZ ;  /* 0x0000000a00047227 */ /* 0x000fe200078e00ff */
[----:B------:R-:W-:-:S03]  /*9690*/  ISETP.GE.AND P2, PT, R3, RZ, PT ;  /* 0x000000ff0300720c */ /* 0x000fc60003f46270 */
[----:B------:R-:W-:Y:S01]  /*96a0*/  @!P4 IMAD.MOV R11, RZ, RZ, -R11 ;  /* 0x000000ffff0bc224 */ /* 0x000fe200078e0a0b */
[C---:B------:R-:W-:Y:S01]  /*96b0*/  ISETP.GT.U32.AND P4, PT, R12.reuse, R2, PT ;  /* 0x000000020c00720c */ /* 0x040fe20003f84070 */
[----:B------:R-:W-:Y:S01]  /*96c0*/  @!P5 IMAD.IADD R7, R7, 0x1, -R12 ;  /* 0x000000010707d824 */ /* 0x000fe200078e0a0c */
[----:B------:R-:W-:Y:S01]  /*96d0*/  ISETP.GE.AND P5, PT, R5, RZ, PT ;  /* 0x000000ff0500720c */ /* 0x000fe20003fa6270 */
[----:B------:R-:W-:Y:S01]  /*96e0*/  IMAD.MOV R4, RZ, RZ, -R4 ;  /* 0x000000ffff047224 */ /* 0x000fe200078e0a04 */
[----:B------:R1:W-:Y:S01]  /*96f0*/  STL [R1+0x594], R11 ;  /* 0x0005940b01007387 */ /* 0x0003e20000100800 */
[C---:B0-----:R-:W-:Y:S01]  /*9700*/  VIADD R8, R23.reuse, 0x15a ;  /* 0x0000015a17087836 */ /* 0x041fe20000000000 */
[----:B------:R-:W-:Y:S01]  /*9710*/  IABS R5, R5 ;  /* 0x0000000500057213 */ /* 0x000fe20000000000 */
[----:B------:R-:W-:Y:S02]  /*9720*/  IMAD R10, R12, R4, R10 ;  /* 0x000000040c0a7224 */ /* 0x000fe400078e020a */
[--C-:B------:R-:W-:Y:S01]  /*9730*/  @!P3 IMAD.IADD R6, R6, 0x1, -R12.reuse ;  /* 0x000000010606b824 */ /* 0x100fe200078e0a0c */
[----:B------:R-:W-:Y:S01]  /*9740*/  IABS R4, R8 ;  /* 0x0000000800047213 */ /* 0x000fe20000000000 */
[----:B------:R-:W-:Y:S01]  /*9750*/  VIADD R3, R23, 0x159 ;  /* 0x0000015917037836 */ /* 0x000fe20000000000 */
[----:B------:R-:W-:Y:S01]  /*9760*/  ISETP.GT.U32.AND P3, PT, R12, R10, PT ;  /* 0x0000000a0c00720c */ /* 0x000fe20003f64070 */
[----:B------:R-:W-:-:S02]  /*9770*/  @!P4 IMAD.IADD R2, R2, 0x1, -R12 ;  /* 0x000000010202c824 */ /* 0x000fc400078e0a0c */
[----:B-1----:R-:W-:Y:S01]  /*9780*/  IMAD.MOV.U32 R11, RZ, RZ, R7 ;  /* 0x000000ffff0b7224 */ /* 0x002fe200078e0007 */
[----:B------:R-:W-:Y:S01]  /*9790*/  IABS R9, R3 ;  /* 0x0000000300097213 */ /* 0x000fe20000000000 */
[----:B------:R-:W-:Y:S01]  /*97a0*/  IMAD.HI.U32 R7, R0, R5, RZ ;  /* 0x0000000500077227 */ /* 0x000fe200078e00ff */
[----:B------:R-:W-:-:S03]  /*97b0*/  ISETP.GT.U32.AND P4, PT, R12, R2, PT ;  /* 0x000000020c00720c */ /* 0x000fc60003f84070 */
[----:B------:R-:W-:Y:S01]  /*97c0*/  @!P1 IMAD.MOV R11, RZ, RZ, -R11 ;  /* 0x000000ffff0b9224 */ /* 0x000fe200078e0a0b */
[----:B------:R-:W-:Y:S01]  /*97d0*/  ISETP.GE.AND P1, PT, R8, RZ, PT ;  /* 0x000000ff0800720c */ /* 0x000fe20003f26270 */
[----:B------:R-:W-:Y:S02]  /*97e0*/  IMAD.MOV R7, RZ, RZ, -R7 ;  /* 0x000000ffff077224 */ /* 0x000fe400078e0a07 */
[----:B------:R-:W-:Y:S01]  /*97f0*/  @!P3 IMAD.IADD R10, R10, 0x1, -R12 ;  /* 0x000000010a0ab824 */ /* 0x000fe200078e0a0c */
[----:B------:R0:W-:Y:S01]  /*9800*/  STL [R1+0x590], R11 ;  /* 0x0005900b01007387 */ /* 0x0001e20000100800 */
[----:B------:R-:W-:-:S03]  /*9810*/  IMAD R5, R12, R7, R5 ;  /* 0x000000070c057224 */ /* 0x000fc600078e0205 */
[----:B------:R-:W-:Y:S01]  /*9820*/  ISETP.GT.U32.AND P3, PT, R12, R10, PT ;  /* 0x0000000a0c00720c */ /* 0x000fe20003f64070 */
[----:B------:R-:W-:Y:S01]  /*9830*/  @!P4 IMAD.IADD R2, R2, 0x1, -R12 ;  /* 0x000000010202c824 */ /* 0x000fe200078e0a0c */
[----:B------:R-:W-:-:S03]  /*9840*/  ISETP.GT.U32.AND P4, PT, R12, R5, PT ;  /* 0x000000050c00720c */ /* 0x000fc60003f84070 */
[----:B------:R-:W-:Y:S02]  /*9850*/  IMAD.MOV.U32 R7, RZ, RZ, R2 ;  /* 0x000000ffff077224 */ /* 0x000fe400078e0002 */
[----:B0-----:R-:W-:Y:S02]  /*9860*/  IMAD.MOV.U32 R11, RZ, RZ, R6 ;  /* 0x000000ffff0b7224 */ /* 0x001fe400078e0006 */
[----:B------:R-:W-:-:S04]  /*9870*/  IMAD.HI.U32 R6, R0, R4, RZ ;  /* 0x0000000400067227 */ /* 0x000fc800078e00ff */
[----:B------:R-:W-:Y:S02]  /*9880*/  IMAD.MOV R6, RZ, RZ, -R6 ;  /* 0x000000ffff067224 */ /* 0x000fe400078e0a06 */
[----:B------:R-:W-:Y:S02]  /*9890*/  @!P0 IMAD.MOV R7, RZ, RZ, -R7 ;  /* 0x000000ffff078224 */ /* 0x000fe400078e0a07 */
[----:B------:R-:W-:Y:S02]  /*98a0*/  IMAD R4, R12, R6, R4 ;  /* 0x000000060c047224 */ /* 0x000fe400078e0204 */
[----:B------:R-:W-:Y:S01]  /*98b0*/  @!P6 IMAD.MOV R11, RZ, RZ, -R11 ;  /* 0x000000ffff0be224 */ /* 0x000fe200078e0a0b */
[----:B------:R-:W-:Y:S01]  /*98c0*/  ISETP.GE.AND P6, PT, R3, RZ, PT ;  /* 0x000000ff0300720c */ /* 0x000fe20003fc6270 */
[----:B------:R-:W-:Y:S01]  /*98d0*/  IMAD.HI.U32 R3, R0, R9, RZ ;  /* 0x0000000900037227 */ /* 0x000fe200078e00ff */
[----:B------:R-:W-:Y:S02]  /*98e0*/  ISETP.GT.U32.AND P0, PT, R12, R4, PT ;  /* 0x000000040c00720c */ /* 0x000fe40003f04070 */
[----:B------:R0:W-:Y:S01]  /*98f0*/  STL [R1+0x58c], R11 ;  /* 0x00058c0b01007387 */ /* 0x0001e20000100800 */
[----:B------:R-:W-:-:S02]  /*9900*/  @!P4 IMAD.IADD R5, R5, 0x1, -R12 ;  /* 0x000000010505c824 */ /* 0x000fc400078e0a0c */
[----:B------:R-:W-:Y:S01]  /*9910*/  IMAD.MOV R2, RZ, RZ, -R3 ;  /* 0x000000ffff027224 */ /* 0x000fe200078e0a03 */
[----:B------:R1:W-:Y:S01]  /*9920*/  STL [R1+0x824], R7 ;  /* 0x0008240701007387 */ /* 0x0003e20000100800 */
[C---:B------:R-:W-:Y:S01]  /*9930*/  VIADD R3, R23.reuse, 0x158 ;  /* 0x0000015817037836 */ /* 0x040fe20000000000 */
[C---:B------:R-:W-:Y:S01]  /*9940*/  ISETP.GT.U32.AND P4, PT, R12.reuse, R5, PT ;  /* 0x000000050c00720c */ /* 0x040fe20003f84070 */
[----:B------:R-:W-:Y:S02]  /*9950*/  IMAD R9, R12, R2, R9 ;  /* 0x000000020c097224 */ /* 0x000fe400078e0209 */
[--C-:B------:R-:W-:Y:S01]  /*9960*/  @!P3 IMAD.IADD R10, R10, 0x1, -R12.reuse ;  /* 0x000000010a0ab824 */ /* 0x100fe200078e0a0c */
[----:B------:R-:W-:Y:S01]  /*9970*/  IABS R8, R3 ;  /* 0x0000000300087213 */ /* 0x000fe20000000000 */
[----:B------:R-:W-:Y:S01]  /*9980*/  @!P0 IMAD.IADD R4, R4, 0x1, -R12 ;  /* 0x0000000104048824 */ /* 0x000fe200078e0a0c */
[----:B------:R-:W-:Y:S01]  /*9990*/  ISETP.GT.U32.AND P3, PT, R12, R9, PT ;  /* 0x000000090c00720c */ /* 0x000fe20003f64070 */
[----:B------:R-:W-:-:S02]  /*99a0*/  VIADD R6, R23, 0x157 ;  /* 0x0000015717067836 */ /* 0x000fc40000000000 */
[----:B0-----:R-:W-:Y:S01]  /*99b0*/  IMAD.MOV.U32 R11, RZ, RZ, R10 ;  /* 0x000000ffff0b7224 */ /* 0x001fe200078e000a */
[----:B------:R-:W-:Y:S01]  /*99c0*/  ISETP.GT.U32.AND P0, PT, R12, R4, PT ;  /* 0x000000040c00720c */ /* 0x000fe20003f04070 */
[----:B------:R-:W-:Y:S01]  /*99d0*/  IMAD.HI.U32 R10, R0, R8, RZ ;  /* 0x00000008000a7227 */ /* 0x000fe200078e00ff */
[----:B-1----:R-:W-:-:S03]  /*99e0*/  IABS R7, R6 ;  /* 0x0000000600077213 */ /* 0x002fc60000000000 */
[----:B------:R-:W-:Y:S02]  /*99f0*/  IMAD.MOV R10, RZ, RZ, -R10 ;  /* 0x000000ffff0a7224 */ /* 0x000fe400078e0a0a */
[----:B------:R-:W-:-:S04]  /*9a00*/  IMAD.HI.U32 R13, R0, R7, RZ ;  /* 0x00000007000d7227 */ /* 0x000fc800078e00ff */
[----:B------:R-:W-:Y:S01]  /*9a10*/  @!P4 IMAD.IADD R5, R5, 0x1, -R12 ;  /* 0x000000010505c824 */ /* 0x000fe200078e0a0c */
[----:B------:R-:W-:Y:S01]  /*9a20*/  ISETP.GE.AND P4, PT, R6, RZ, PT ;  /* 0x000000ff0600720c */ /* 0x000fe20003f86270 */
[----:B------:R-:W-:Y:S01]  /*9a30*/  @!P2 IMAD.MOV R11, RZ, RZ, -R11 ;  /* 0x000000ffff0ba224 */ /* 0x000fe200078e0a0b */
[----:B------:R-:W-:Y:S01]  /*9a40*/  ISETP.GE.AND P2, PT, R3, RZ, PT ;  /* 0x000000ff0300720c */ /* 0x000fe20003f46270 */
[----:B------:R-:W-:Y:S02]  /*9a50*/  IMAD R6, R12, R10, R8 ;  /* 0x0000000a0c067224 */ /* 0x000fe400078e0208 */
[----:B------:R-:W-:Y:S01]  /*9a60*/  IMAD.MOV R13, RZ, RZ, -R13 ;  /* 0x000000ffff0d7224 */ /* 0x000fe200078e0a0d */
[----:B------:R0:W-:Y:S01]  /*9a70*/  STL [R1+0x588], R11 ;  /* 0x0005880b01007387 */ /* 0x0001e20000100800 */
[--C-:B------:R-:W-:Y:S01]  /*9a80*/  @!P0 IMAD.IADD R4, R4, 0x1, -R12.reuse ;  /* 0x0000000104048824 */ /* 0x100fe200078e0a0c */
[----:B------:R-:W-:Y:S01]  /*9a90*/  ISETP.GT.U32.AND P0, PT, R12, R6, PT ;  /* 0x000000060c00720c */ /* 0x000fe20003f04070 */
[----:B------:R-:W-:-:S02]  /*9aa0*/  @!P3 IMAD.IADD R9, R9, 0x1, -R12 ;  /* 0x000000010909b824 */ /* 0x000fc400078e0a0c */
[----:B------:R-:W-:Y:S02]  /*9ab0*/  VIADD R2, R23, 0x156 ;  /* 0x0000015617027836 */ /* 0x000fe40000000000 */
[C---:B------:R-:W-:Y:S01]  /*9ac0*/  IMAD R7, R12.reuse, R13, R7 ;  /* 0x0000000d0c077224 */ /* 0x040fe200078e0207 */
[----:B------:R-:W-:Y:S01]  /*9ad0*/  ISETP.GT.U32.AND P3, PT, R12, R9, PT ;  /* 0x000000090c00720c */ /* 0x000fe20003f64070 */
[----:B------:R-:W-:Y:S01]  /*9ae0*/  IMAD.MOV.U32 R15, RZ, RZ, R5 ;  /* 0x000000ffff0f7224 */ /* 0x000fe200078e0005 */
[----:B------:R-:W-:Y:S01]  /*9af0*/  IABS R14, R2 ;  /* 0x00000002000e7213 */ /* 0x000fe20000000000 */
[----:B0-----:R-:W-:Y:S02]  /*9b00*/  IMAD.MOV.U32 R11, RZ, RZ, R4 ;  /* 0x000000ffff0b7224 */ /* 0x001fe400078e0004 */
[----:B------:R-:W-:Y:S01]  /*9b10*/  @!P5 IMAD.MOV R15, RZ, RZ, -R15 ;  /* 0x000000ffff0fd224 */ /* 0x000fe200078e0a0f */
[----:B------:R-:W-:Y:S01]  /*9b20*/  ISETP.GE.AND P5, PT, R2, RZ, PT ;  /* 0x000000ff0200720c */ /* 0x000fe20003fa6270 */
[----:B------:R-:W-:Y:S01]  /*9b30*/  @!P1 IMAD.MOV R11, RZ, RZ, -R11 ;  /* 0x000000ffff0b9224 */ /* 0x000fe200078e0a0b */
[----:B------:R-:W-:Y:S01]  /*9b40*/  ISETP.GT.U32.AND P1, PT, R12, R7, PT ;  /* 0x000000070c00720c */ /* 0x000fe20003f24070 */
[----:B------:R-:W-:Y:S01]  /*9b50*/  IMAD.MOV.U32 R3, RZ, RZ, R14 ;  /* 0x000000ffff037224 */ /* 0x000fe200078e000e */
[----:B------:R-:W-:Y:S01]  /*9b60*/  STL [R1+0x574], R15 ;  /* 0x0005740f01007387 */ /* 0x000fe20000100800 */
[----:B------:R-:W-:-:S02]  /*9b70*/  @!P0 IMAD.IADD R6, R6, 0x1, -R12 ;  /* 0x0000000106068824 */ /* 0x000fc400078e0a0c */
[----:B------:R-:W-:Y:S01]  /*9b80*/  VIADD R14, R23, 0x155 ;  /* 0x00000155170e7836 */ /* 0x000fe20000000000 */
[----:B------:R0:W-:Y:S01]  /*9b90*/  STL [R1+0x57c], R11 ;  /* 0x00057c0b01007387 */ /* 0x0001e20000100800 */
[----:B------:R-:W-:Y:S01]  /*9ba0*/  IMAD.HI.U32 R8, R0, R3, RZ ;  /* 0x0000000300087227 */ /* 0x000fe200078e00ff */
[----:B------:R-:W-:-:S03]  /*9bb0*/  ISETP.GT.U32.AND P0, PT, R12, R6, PT ;  /* 0x000000060c00720c */ /* 0x000fc60003f04070 */
[----:B------:R-:W-:Y:S01]  /*9bc0*/  @!P3 IMAD.IADD R9, R9, 0x1, -R12 ;  /* 0x000000010909b824 */ /* 0x000fe200078e0a0c */
[----:B------:R-:W-:Y:S01]  /*9bd0*/  ISETP.GE.AND P3, PT, R14, RZ, PT ;  /* 0x000000ff0e00720c */ /* 0x000fe20003f66270 */
[----:B------:R-:W-:Y:S01]  /*9be0*/  IMAD.MOV R8, RZ, RZ, -R8 ;  /* 0x000000ffff087224 */ /* 0x000fe200078e0a08 */
[----:B------:R-:W-:Y:S01]  /*9bf0*/  IABS R14, R14 ;  /* 0x0000000e000e7213 */ /* 0x000fe20000000000 */
[----:B------:R-:W-:Y:S02]  /*9c00*/  @!P1 IMAD.IADD R7, R7, 0x1, -R12 ;  /* 0x0000000107079824 */ /* 0x000fe400078e0a0c */
[C---:B------:R-:W-:Y:S02]  /*9c10*/  IMAD R3, R12.reuse, R8, R3 ;  /* 0x000000080c037224 */ /* 0x040fe400078e0203 */
[----:B0-----:R-:W-:Y:S01]  /*9c20*/  IMAD.MOV.U32 R11, RZ, RZ, R9 ;  /* 0x000000ffff0b7224 */ /* 0x001fe200078e0009 */
[----:B------:R-:W-:Y:S01]  /*9c30*/  ISETP.GT.U32.AND P1, PT, R12, R7, PT ;  /* 0x000000070c00720c */ /* 0x000fe20003f24070 */
[----:B------:R-:W-:-:S04]  /*9c40*/  IMAD.HI.U32 R15, R0, R14, RZ ;  /* 0x0000000e000f7227 */ /* 0x000fc800078e00ff */
[C---:B------:R-:W-:Y:S02]  /*9c50*/  VIADD R2, R23.reuse, 0x154 ;  /* 0x0000015417027836 */ /* 0x040fe40000000000 */
[----:B------:R-:W-:Y:S01]  /*9c60*/  @!P6 IMAD.MOV R11, RZ, RZ, -R11 ;  /* 0x000000ffff0be224 */ /* 0x000fe200078e0a0b */
[----:B------:R-:W-:Y:S01]  /*9c70*/  ISETP.GT.U32.AND P6, PT, R12, R3, PT ;  /* 0x000000030c00720c */ /* 0x000fe20003fc4070 */
[----:B------:R-:W-:Y:S01]  /*9c80*/  IMAD.MOV R15, RZ, RZ, -R15 ;  /* 0x000000ffff0f7224 */ /* 0x000fe200078e0a0f */
[----:B------:R-:W-:Y:S01]  /*9c90*/  IABS R5, R2 ;  /* 0x0000000200057213 */ /* 0x000fe20000000000 */
[----:B------:R-:W-:Y:S01]  /*9ca0*/  @!P0 IMAD.IADD R6, R6, 0x1, -R12 ;  /* 0x0000000106068824 */ /* 0x000fe200078e0a0c */
[----:B------:R-:W-:Y:S01]  /*9cb0*/  ISETP.GE.AND P0, PT, R2, RZ, PT ;  /* 0x000000ff0200720c */ /* 0x000fe20003f06270 */
[----:B------:R-:W-:Y:S01]  /*9cc0*/  IMAD R2, R12, R15, R14 ;  /* 0x0000000f0c027224 */ /* 0x000fe200078e020e */
[----:B------:R0:W-:Y:S01]  /*9cd0*/  STL [R1+0x578], R11 ;  /* 0x0005780b01007387 */ /* 0x0001e20000100800 */
[----:B------:R-:W-:-:S02]  /*9ce0*/  VIADD R4, R23, 0x152 ;  /* 0x0000015217047836 */ /* 0x000fc40000000000 */
[----:B------:R-:W-:Y:S02]  /*9cf0*/  VIADD R8, R23, 0x153 ;  /* 0x0000015317087836 */ /* 0x000fe40000000000 */
[----:B------:R-:W-:Y:S01]  /*9d00*/  IMAD.HI.U32 R13, R0, R5, RZ ;  /* 0x00000005000d7227 */ /* 0x000fe200078e00ff */
[----:B------:R-:W-:Y:S02]  /*9d10*/  IABS R9, R4 ;  /* 0x0000000400097213 */ /* 0x000fe40000000000 */
[----:B------:R-:W-:Y:S01]  /*9d20*/  IABS R10, R8 ;  /* 0x00000008000a7213 */ /* 0x000fe20000000000 */
[--C-:B------:R-:W-:Y:S01]  /*9d30*/  @!P1 IMAD.IADD R7, R7, 0x1, -R12.reuse ;  /* 0x0000000107079824 */ /* 0x100fe200078e0a0c */
[----:B------:R-:W-:Y:S01]  /*9d40*/  ISETP.GT.U32.AND P1, PT, R12, R2, PT ;  /* 0x000000020c00720c */ /* 0x000fe20003f24070 */
[----:B------:R-:W-:Y:S02]  /*9d50*/  IMAD.MOV R13, RZ, RZ, -R13 ;  /* 0x000000ffff0d7224 */ /* 0x000fe400078e0a0d */
[----:B------:R-:W-:-:S02]  /*9d60*/  @!P6 IMAD.IADD R3, R3, 0x1, -R12 ;  /* 0x000000010303e824 */ /* 0x000fc400078e0a0c */
[C---:B------:R-:W-:Y:S02]  /*9d70*/  IMAD R5, R12.reuse, R13, R5 ;  /* 0x0000000d0c057224 */ /* 0x040fe400078e0205 */
[----:B------:R-:W-:Y:S01]  /*9d80*/  IMAD.MOV.U32 R13, RZ, RZ, R9 ;  /* 0x000000ffff0d7224 */ /* 0x000fe200078e0009 */
[----:B------:R-:W-:Y:S01]  /*9d90*/  ISETP.GT.U32.AND P6, PT, R12, R3, PT ;  /* 0x000000030c00720c */ /* 0x000fe20003fc4070 */
[----:B------:R-:W-:-:S04]  /*9da0*/  IMAD.HI.U32 R9, R0, R10, RZ ;  /* 0x0000000a00097227 */ /* 0x000fc800078e00ff */
[----:B------:R-:W-:Y:S02]  /*9db0*/  IMAD.MOV R9, RZ, RZ, -R9 ;  /* 0x000000ffff097224 */ /* 0x000fe400078e0a09 */
[----:B------:R-:W-:Y:S02]  /*9dc0*/  @!P1 IMAD.IADD R2, R2, 0x1, -R12 ;  /* 0x0000000102029824 */ /* 0x000fe400078e0a0c */
[----:B------:R-:W-:Y:S02]  /*9dd0*/  IMAD.MOV.U32 R16, RZ, RZ, R6 ;  /* 0x000000ffff107224 */ /* 0x000fe400078e0006 */
[C---:B------:R-:W-:Y:S01]  /*9de0*/  IMAD R9, R12.reuse, R9, R10 ;  /* 0x000000090c097224 */ /* 0x040fe200078e020a */
[----:B------:R-:W-:Y:S01]  /*9df0*/  ISETP.GT.U32.AND P1, PT, R12, R2, PT ;  /* 0x000000020c00720c */ /* 0x000fe20003f24070 */
[----:B------:R-:W-:-:S04]  /*9e00*/  IMAD.HI.U32 R14, R0, R13, RZ ;  /* 0x0000000d000e7227 */ /* 0x000fc800078e00ff */
[----:B------:R-:W-:Y:S01]  /*9e10*/  @!P2 IMAD.MOV R16, RZ, RZ, -R16 ;  /* 0x000000ffff10a224 */ /* 0x000fe200078e0a10 */
[C---:B------:R-:W-:Y:S01]  /*9e20*/  ISETP.GT.U32.AND P2, PT, R12.reuse, R5, PT ;  /* 0x000000050c00720c */ /* 0x040fe20003f44070 */
[----:B------:R-:W-:Y:S01]  /*9e30*/  @!P6 IMAD.IADD R3, R3, 0x1, -R12 ;  /* 0x000000010303e824 */ /* 0x000fe200078e0a0c */
[C---:B------:R-:W-:Y:S01]  /*9e40*/  ISETP.GT.U32.AND P6, PT, R12.reuse, R9, PT ;  /* 0x000000090c00720c */ /* 0x040fe20003fc4070 */
[----:B------:R-:W-:Y:S01]  /*9e50*/  IMAD.MOV R14, RZ, RZ, -R14 ;  /* 0x000000ffff0e7224 */ /* 0x000fe200078e0a0e */
[----:B------:R1:W-:Y:S01]  /*9e60*/  STL [R1+0x570], R16 ;  /* 0x0005701001007387 */ /* 0x0003e20000100800 */
[----:B0-----:R-:W-:Y:S02]  /*9e70*/  IMAD.MOV.U32 R11, RZ, RZ, R7 ;  /* 0x000000ffff0b7224 */ /* 0x001fe400078e0007 */
[----:B------:R-:W-:Y:S02]  /*9e80*/  IMAD R10, R12, R14, R13 ;  /* 0x0000000e0c0a7224 */ /* 0x000fe400078e020d */
[----:B------:R-:W-:Y:S01]  /*9e90*/  @!P4 IMAD.MOV R11, RZ, RZ, -R11 ;  /* 0x000000ffff0bc224 */ /* 0x000fe200078e0a0b */
[----:B------:R-:W-:Y:S01]  /*9ea0*/  ISETP.GE.AND P4, PT, R8, RZ, PT ;  /* 0x000000ff0800720c */ /* 0x000fe20003f86270 */
[--C-:B------:R-:W-:Y:S01]  /*9eb0*/  @!P1 IMAD.IADD R2, R2, 0x1, -R12.reuse ;  /* 0x0000000102029824 */ /* 0x100fe200078e0a0c */
[----:B------:R-:W-:Y:S01]  /*9ec0*/  ISETP.GT.U32.AND P1, PT, R12, R10, PT ;  /* 0x0000000a0c00720c */ /* 0x000fe20003f24070 */
[--C-:B------:R-:W-:Y:S01]  /*9ed0*/  @!P2 IMAD.IADD R5, R5, 0x1, -R12.reuse ;  /* 0x000000010505a824 */ /* 0x100fe200078e0a0c */
[----:B------:R0:W-:Y:S01]  /*9ee0*/  STL [R1+0x56c], R11 ;  /* 0x00056c0b01007387 */ /* 0x0001e20000100800 */
[----:B------:R-:W-:-:S02]  /*9ef0*/  @!P6 IMAD.IADD R9, R9, 0x1, -R12 ;  /* 0x000000010909e824 */ /* 0x000fc400078e0a0c */
[C---:B------:R-:W-:Y:S01]  /*9f00*/  VIADD R7, R23.reuse, 0x150 ;  /* 0x0000015017077836 */ /* 0x040fe20000000000 */
[C---:B------:R-:W-:Y:S01]  /*9f10*/  ISETP.GT.U32.AND P2, PT, R12.reuse, R5, PT ;  /* 0x000000050c00720c */ /* 0x040fe20003f44070 */
[C---:B------:R-:W-:Y:S01]  /*9f20*/  VIADD R6, R23.reuse, 0x151 ;  /* 0x0000015117067836 */ /* 0x040fe20000000000 */
[----:B------:R-:W-:Y:S01]  /*9f30*/  ISETP.GT.U32.AND P6, PT, R12, R9, PT ;  /* 0x000000090c00720c */ /* 0x000fe20003fc4070 */
[----:B-1----:R-:W-:Y:S01]  /*9f40*/  VIADD R16, R23, 0x14a ;  /* 0x0000014a17107836 */ /* 0x002fe20000000000 */
[----:B------:R-:W-:Y:S01]  /*9f50*/  IABS R13, R7 ;  /* 0x00000007000d7213 */ /* 0x000fe20000000000 */
[----:B0-----:R-:W-:Y:S01]  /*9f60*/  IMAD.MOV.U32 R11, RZ, RZ, R3 ;  /* 0x000000ffff0b7224 */ /* 0x001fe200078e0003 */
[----:B------:R-:W-:Y:S01]  /*9f70*/  IABS R8, R6 ;  /* 0x0000000600087213 */ /* 0x000fe20000000000 */
[--C-:B------:R-:W-:Y:S01]  /*9f80*/  @!P1 IMAD.IADD R10, R10, 0x1, -R12.reuse ;  /* 0x000000010a0a9824 */ /* 0x100fe200078e0a0c */
[----:B------:R-:W-:Y:S01]  /*9f90*/  IABS R15, R16 ;  /* 0x00000010000f7213 */ /* 0x000fe20000000000 */
[----:B------:R-:W-:Y:S01]  /*9fa0*/  @!P5 IMAD.MOV R11, RZ, RZ, -R11 ;  /* 0x000000ffff0bd224 */ /* 0x000fe200078e0a0b */
[----:B------:R-:W-:Y:S01]  /*9fb0*/  ISETP.GE.AND P5, PT, R4, RZ, PT ;  /* 0x000000ff0400720c */ /* 0x000fe20003fa6270 */
[----:B------:R-:W-:Y:S01]  /*9fc0*/  IMAD.MOV.U32 R3, RZ, RZ, R13 ;  /* 0x000000ffff037224 */ /* 0x000fe200078e000d */
[----:B------:R-:W-:Y:S01]  /*9fd0*/  ISETP.GT.U32.AND P1, PT, R12, R10, PT ;  /* 0x0000000a0c00720c */ /* 0x000fe20003f24070 */
[----:B------:R-:W-:Y:S01]  /*9fe0*/  IMAD.HI.U32 R13, R0, R8, RZ ;  /* 0x00000008000d7227 */ /* 0x000fe200078e00ff */
[----:B------:R0:W-:Y:S03]  /*9ff0*/  STL [R1+0x568], R11 ;  /* 0x0005680b01007387 */ /* 0x0001e60000100800 */
[--C-:B------:R-:W-:Y:S01]  /*a000*/  @!P2 IMAD.IADD R5, R5, 0x1, -R12.reuse ;  /* 0x000000010505a824 */ /* 0x100fe200078e0a0c */
[----:B------:R-:W-:Y:S01]  /*a010*/  ISETP.GE.AND P2, PT, R7, RZ, PT ;  /* 0x000000ff0700720c */ /* 0x000fe20003f46270 */
[----:B------:R-:W-:-:S02]  /*a020*/  @!P6 IMAD.IADD R9, R9, 0x1, -R12 ;  /* 0x000000010909e824 */ /* 0x000fc400078e0a0c */
[----:B------:R-:W-:Y:S02]  /*a030*/  IMAD.MOV R13, RZ, RZ, -R13 ;  /* 0x000000ffff0d7224 */ /* 0x000fe400078e0a0d */
[----:B------:R-:W-:Y:S02]  /*a040*/  IMAD.MOV.U32 R14, RZ, RZ, R5 ;  /* 0x000000ffff0e7224 */ /* 0x000fe400078e0005 */
[----:B0-----:R-:W-:Y:S02]  /*a050*/  IMAD.MOV.U32 R11, RZ, RZ, R2 ;  /* 0x000000ffff0b7224 */ /* 0x001fe400078e0002 */
[----:B------:R-:W-:-:S04]  /*a060*/  IMAD.HI.U32 R4, R0, R3, RZ ;  /* 0x0000000300047227 */ /* 0x000fc800078e00ff */
[----:B------:R-:W-:Y:S01]  /*a070*/  @!P3 IMAD.MOV R11, RZ, RZ, -R11 ;  /* 0x000000ffff0bb224 */ /* 0x000fe200078e0a0b */
[----:B------:R-:W-:Y:S01]  /*a080*/  ISETP.GE.AND P3, PT, R6, RZ, PT ;  /* 0x000000ff0600720c */ /* 0x000fe20003f66270 */
[C---:B------:R-:W-:Y:S02]  /*a090*/  IMAD R7, R12.reuse, R13, R8 ;  /* 0x0000000d0c077224 */ /* 0x040fe400078e0208 */
[----:B------:R-:W-:Y:S01]  /*a0a0*/  @!P0 IMAD.MOV R14, RZ, RZ, -R14 ;  /* 0x000000ffff0e8224 */ /* 0x000fe200078e0a0e */
[----:B------:R0:W-:Y:S01]  /*a0b0*/  STL [R1+0x558], R11 ;  /* 0x0005580b01007387 */ /* 0x0001e20000100800 */
[----:B------:R-:W-:Y:S01]  /*a0c0*/  IMAD.MOV R4, RZ, RZ, -R4 ;  /* 0x000000ffff047224 */ /* 0x000fe200078e0a04 */
[----:B------:R-:W-:Y:S01]  /*a0d0*/  ISETP.GT.U32.AND P6, PT, R12, R7, PT ;  /* 0x000000070c00720c */ /* 0x000fe20003fc4070 */
[----:B------:R-:W-:Y:S01]  /*a0e0*/  @!P1 IMAD.IADD R10, R10, 0x1, -R12 ;  /* 0x000000010a0a9824 */ /* 0x000fe200078e0a0c */
[----:B------:R1:W-:Y:S01]  /*a0f0*/  STL [R1+0x55c], R14 ;  /* 0x00055c0e01007387 */ /* 0x0003e20000100800 */
[----:B------:R-:W-:-:S02]  /*a100*/  IMAD R4, R12, R4, R3 ;  /* 0x000000040c047224 */ /* 0x000fc400078e0203 */
[C---:B------:R-:W-:Y:S02]  /*a110*/  VIADD R2, R23.reuse, 0x14f ;  /* 0x0000014f17027836 */ /* 0x040fe40000000000 */
[C---:B------:R-:W-:Y:S02]  /*a120*/  VIADD R6, R23.reuse, 0x14e ;  /* 0x0000014e17067836 */ /* 0x040fe40000000000 */
[----:B0-----:R-:W-:Y:S01]  /*a130*/  IMAD.MOV.U32 R11, RZ, RZ, R9 ;  /* 0x000000ffff0b7224 */ /* 0x001fe200078e0009 */
[----:B------:R-:W-:Y:S01]  /*a140*/  ISETP.GE.AND P0, PT, R2, RZ, PT ;  /* 0x000000ff0200720c */ /* 0x000fe20003f06270 */
[----:B------:R-:W-:Y:S01]  /*a150*/  VIADD R3, R23, 0x14d ;  /* 0x0000014d17037836 */ /* 0x000fe20000000000 */
[----:B------:R-:W-:Y:S01]  /*a160*/  IABS R2, R2 ;  /* 0x0000000200027213 */ /* 0x000fe20000000000 */
[----:B------:R-:W-:Y:S01]  /*a170*/  @!P4 IMAD.MOV R11, RZ, RZ, -R11 ;  /* 0x000000ffff0bc224 */ /* 0x000fe200078e0a0b */
[----:B------:R-:W-:Y:S01]  /*a180*/  ISETP.GE.AND P4, PT, R6, RZ, PT ;  /* 0x000000ff0600720c */ /* 0x000fe20003f86270 */
[----:B------:R-:W-:Y:S01]  /*a190*/  @!P6 IMAD.IADD R7, R7, 0x1, -R12 ;  /* 0x000000010707e824 */ /* 0x000fe200078e0a0c */
[----:B------:R-:W-:Y:S01]  /*a1a0*/  IABS R6, R6 ;  /* 0x0000000600067213 */ /* 0x000fe20000000000 */
[----:B------:R-:W-:Y:S01]  /*a1b0*/  IMAD.HI.U32 R9, R0, R2, RZ ;  /* 0x0000000200097227 */ /* 0x000fe200078e00ff */
[----:B------:R0:W-:Y:S01]  /*a1c0*/  STL [R1+0x560], R11 ;  /* 0x0005600b01007387 */ /* 0x0001e20000100800 */
[----:B------:R-:W-:-:S02]  /*a1d0*/  ISETP.GE.AND P1, PT, R3, RZ, PT ;  /* 0x000000ff0300720c */ /* 0x000fc40003f26270 */
[----:B------:R-:W-:Y:S01]  /*a1e0*/  ISETP.GT.U32.AND P6, PT, R12, R7, PT ;  /* 0x000000070c00720c */ /* 0x000fe20003fc4070 */
[----:B------:R-:W-:Y:S01]  /*a1f0*/  IMAD.MOV R9, RZ, RZ, -R9 ;  /* 0x000000ffff097224 */ /* 0x000fe200078e0a09 */
[----:B------:R-:W-:Y:S01]  /*a200*/  IABS R3, R3 ;  /* 0x0000000300037213 */ /* 0x000fe20000000000 */
[----:B-1----:R-:W-:-:S04]  /*a210*/  IMAD.HI.U32 R14, R0, R6, RZ ;  /* 0x00000006000e7227 */ /* 0x002fc800078e00ff */
[----:B0-----:R-:W-:Y:S02]  /*a220*/  IMAD.MOV.U32 R11, RZ, RZ, R10 ;  /* 0x000000ffff0b7224 */ /* 0x001fe400078e000a */
[C---:B------:R-:W-:Y:S02]  /*a230*/  IMAD R2, R12.reuse, R9, R2 ;  /* 0x000000090c027224 */ /* 0x040fe400078e0202 */
[----:B------:R-:W-:Y:S01]  /*a240*/  @!P5 IMAD.MOV R11, RZ, RZ, -R11 ;  /* 0x000000ffff0bd224 */ /* 0x000fe200078e0a0b */
[----:B------:R-:W-:Y:S01]  /*a250*/  ISETP.GT.U32.AND P5, PT, R12, R4, PT ;  /* 0x000000040c00720c */ /* 0x000fe20003fa4070 */
[----:B------:R-:W-:Y:S02]  /*a260*/  VIADD R5, R23, 0x14b ;  /* 0x0000014b17057836 */ /* 0x000fe40000000000 */
[----:B------:R-:W-:Y:S01]  /*a270*/  IMAD.MOV R14, RZ, RZ, -R14 ;  /* 0x000000ffff0e7224 */ /* 0x000fe200078e0a0e */
[----:B------:R0:W-:Y:S01]  /*a280*/  STL [R1+0x820], R11 ;  /* 0x0008200b01007387 */ /* 0x0001e20000100800 */
[----:B------:R-:W-:Y:S01]  /*a290*/  IMAD.HI.U32 R13, R0, R3, RZ ;  /* 0x00000003000d7227 */ /* 0x000fe200078e00ff */
[----:B------:R-:W-:-:S03]  /*a2a0*/  IABS R10, R5 ;  /* 0x00000005000a7213 */ /* 0x000fc60000000000 */
[----:B------:R-:W-:Y:S01]  /*a2b0*/  @!P6 IMAD.IADD R7, R7, 0x1, -R12 ;  /* 0x000000010707e824 */ /* 0x000fe200078e0a0c */
[C---:B------:R-:W-:Y:S01]  /*a2c0*/  ISETP.GT.U32.AND P6, PT, R12.reuse, R2, PT ;  /* 0x000000020c00720c */ /* 0x040fe20003fc4070 */
[----:B------:R-:W-:Y:S02]  /*a2d0*/  IMAD R6, R12, R14, R6 ;  /* 0x0000000e0c067224 */ /* 0x000fe400078e0206 */
[----:B------:R-:W-:Y:S02]  /*a2e0*/  @!P5 IMAD.IADD R4, R4, 0x1, -R12 ;  /* 0x000000010404d824 */ /* 0x000fe400078e0a0c */
[----:B------:R-:W-:Y:S02]  /*a2f0*/  IMAD.MOV R13, RZ, RZ, -R13 ;  /* 0x000000ffff0d7224 */ /* 0x000fe400078e0a0d */
[----:B------:R-:W-:Y:S01]  /*a300*/  VIADD R8, R23, 0x14c ;  /* 0x0000014c17087836 */ /* 0x000fe20000000000 */
[C---:B------:R-:W-:Y:S01]  /*a310*/  ISETP.GT.U32.AND P5, PT, R12.reuse, R4, PT ;  /* 0x000000040c00720c */ /* 0x040fe20003fa4070 */
[----:B------:R-:W-:-:S02]  /*a320*/  IMAD R3, R12, R13, R3 ;  /* 0x0000000d0c037224 */ /* 0x000fc400078e0203 */
[----:B------:R-:W-:Y:S01]  /*a330*/  VIADD R13, R23, 0x149 ;  /* 0x00000149170d7836 */ /* 0x000fe20000000000 */
[----:B------:R-:W-:Y:S01]  /*a340*/  IABS R9, R8 ;  /* 0x0000000800097213 */ /* 0x000fe20000000000 */
[----:B------:R-:W-:-:S03]  /*a350*/  IMAD.HI.U32 R17, R0, R10, RZ ;  /* 0x0000000a00117227 */ /* 0x000fc600078e00ff */
[----:B------:R-:W-:Y:S01]  /*a360*/  IABS R14, R13 ;  /* 0x0000000d000e7213 */ /* 0x000fe20000000000 */
[----:B------:R-:W-:Y:S02]  /*a370*/  IMAD.MOV R17, RZ, RZ, -R17 ;  /* 0x000000ffff117224 */ /* 0x000fe400078e0a11 */
[--C-:B------:R-:W-:Y:S02]  /*a380*/  @!P6 IMAD.IADD R2, R2, 0x1, -R12.reuse ;  /* 0x000000010202e824 */ /* 0x100fe400078e0a0c */
[----:B------:R-:W-:Y:S01]  /*a390*/  @!P5 IMAD.IADD R4, R4, 0x1, -R12 ;  /* 0x000000010404d824 */ /* 0x000fe200078e0a0c */
[----:B------:R-:W-:Y:S01]  /*a3a0*/  ISETP.GT.U32.AND P5, PT, R12, R6, PT ;  /* 0x000000060c00720c */ /* 0x000fe20003fa4070 */
[----:B------:R-:W-:Y:S01]  /*a3b0*/  IMAD.HI.U32 R18, R0, R9, RZ ;  /* 0x0000000900127227 */ /* 0x000fe200078e00ff */
[----:B------:R-:W-:-:S03]  /*a3c0*/  ISETP.GT.U32.AND P6, PT, R12, R2, PT ;  /* 0x000000020c00720c */ /* 0x000fc60003fc4070 */
[----:B------:R-:W-:Y:S02]  /*a3d0*/  IMAD R10, R12, R17, R10 ;  /* 0x000000110c0a7224 */ /* 0x000fe400078e020a */
[----:B------:R-:W-:Y:S02]  /*a3e0*/  IMAD.MOV.U32 R19, RZ, RZ, R7 ;  /* 0x000000ffff137224 */ /* 0x000fe400078e0007 */
[----:B------:R-:W-:-:S04]  /*a3f0*/  IMAD.HI.U32 R7, R0, R14, RZ ;  /* 0x0000000e00077227 */ /* 0x000fc800078e00ff */
[----:B------:R-:W-:Y:S02]  /*a400*/  IMAD.MOV R18, RZ, RZ, -R18 ;  /* 0x000000ffff127224 */ /* 0x000fe400078e0a12 */
[----:B------:R-:W-:Y:S01]  /*a410*/  @!P3 IMAD.MOV R19, RZ, RZ, -R19 ;  /* 0x000000ffff13b224 */ /* 0x000fe200078e0a13 */
[----:B------:R-:W-:Y:S01]  /*a420*/  ISETP.GT.U32.AND P3, PT, R12, R3, PT ;  /* 0x000000030c00720c */ /* 0x000fe20003f64070 */
[----:B------:R-:W-:Y:S01]  /*a430*/  @!P5 IMAD.IADD R6, R6, 0x1, -R12 ;  /* 0x000000010606d824 */ /* 0x000fe200078e0a0c */
[C---:B------:R-:W-:Y:S01]  /*a440*/  ISETP.GT.U32.AND P5, PT, R12.reuse, R10, PT ;  /* 0x0000000a0c00720c */ /* 0x040fe20003fa4070 */
[----:B------:R-:W-:Y:S01]  /*a450*/  IMAD.MOV R7, RZ, RZ, -R7 ;  /* 0x000000ffff077224 */ /* 0x000fe200078e0a07 */
[----:B------:R-:W-:Y:S01]  /*a460*/  STL [R1+0x554], R19 ;  /* 0x0005541301007387 */ /* 0x000fe20000100800 */
[----:B------:R-:W-:Y:S02]  /*a470*/  IMAD R9, R12, R18, R9 ;  /* 0x000000120c097224 */ /* 0x000fe400078e0209 */
[----:B0-----:R-:W-:-:S02]  /*a480*/  IMAD.MOV.U32 R11, RZ, RZ, R4 ;  /* 0x000000ffff0b7224 */ /* 0x001fc400078e0004 */
[C---:B------:R-:W-:Y:S02]  /*a490*/  IMAD R14, R12.reuse, R7, R14 ;  /* 0x000000070c0e7224 */ /* 0x040fe400078e020e */
[----:B------:R-:W-:Y:S02]  /*a4a0*/  VIADD R7, R23, 0x148 ;  /* 0x0000014817077836 */ /* 0x000fe40000000000 */
[----:B------:R-:W-:Y:S01]  /*a4b0*/  @!P2 IMAD.MOV R11, RZ, RZ, -R11 ;  /* 0x000000ffff0ba224 */ /* 0x000fe200078e0a0b */
[----:B------:R-:W-:Y:S01]  /*a4c0*/  ISETP.GT.U32.AND P2, PT, R12, R9, PT ;  /* 0x000000090c00720c */ /* 0x000fe20003f44070 */
[--C-:B------:R-:W-:Y:S01]  /*a4d0*/  @!P6 IMAD.IADD R2, R2, 0x1, -R12.reuse ;  /* 0x000000010202e824 */ /* 0x100fe200078e0a0c */
[----:B------:R-:W-:Y:S01]  /*a4e0*/  IABS R18, R7 ;  /* 0x0000000700127213 */ /* 0x000fe20000000000 */
[--C-:B------:R-:W-:Y:S01]  /*a4f0*/  @!P3 IMAD.IADD R3, R3, 0x1, -R12.reuse ;  /* 0x000000010303b824 */ /* 0x100fe200078e0a0c */
[----:B------:R0:W-:Y:S01]  /*a500*/  STL [R1+0x550], R11 ;  /* 0x0005500b01007387 */ /* 0x0001e20000100800 */
[----:B------:R-:W-:Y:S01]  /*a510*/  @!P5 IMAD.IADD R10, R10, 0x1, -R12 ;  /* 0x000000010a0ad824 */ /* 0x000fe200078e0a0c */
[----:B------:R-:W-:Y:S01]  /*a520*/  ISETP.GT.U32.AND P3, PT, R12, R6, PT ;  /* 0x000000060c00720c */ /* 0x000fe20003f64070 */
[----:B------:R-:W-:Y:S01]  /*a530*/  IMAD.HI.U32 R17, R0, R15, RZ ;  /* 0x0000000f00117227 */ /* 0x000fe200078e00ff */
[----:B------:R-:W-:-:S02]  /*a540*/  ISETP.GE.AND P6, PT, R8, RZ, PT ;  /* 0x000000ff0800720c */ /* 0x000fc40003fc6270 */
[C---:B------:R-:W-:Y:S01]  /*a550*/  ISETP.GT.U32.AND P5, PT, R12.reuse, R10, PT ;  /* 0x0000000a0c00720c */ /* 0x040fe20003fa4070 */
[----:B------:R-:W-:Y:S02]  /*a560*/  IMAD.MOV R17, RZ, RZ, -R17 ;  /* 0x000000ffff117224 */ /* 0x000fe400078e0a11 */
[----:B------:R-:W-:Y:S01]  /*a570*/  @!P2 IMAD.IADD R9, R9, 0x1, -R12 ;  /* 0x000000010909a824 */ /* 0x000fe200078e0a0c */
[C---:B------:R-:W-:Y:S01]  /*a580*/  ISETP.GT.U32.AND P2, PT, R12.reuse, R3, PT ;  /* 0x000000030c00720c */ /* 0x040fe20003f44070 */
[----:B0-----:R-:W-:Y:S02]  /*a590*/  IMAD.MOV.U32 R11, RZ, RZ, R2 ;  /* 0x000000ffff0b7224 */ /* 0x001fe400078e0002 */
[----:B------:R-:W-:Y:S02]  /*a5a0*/  IMAD.MOV.U32 R2, RZ, RZ, R18 ;  /* 0x000000ffff027224 */ /* 0x000fe400078e0012 */
[----:B------:R-:W-:Y:S02]  /*a5b0*/  IMAD R15, R12, R17, R15 ;  /* 0x000000110c0f7224 */ /* 0x000fe400078e020f */
[----:B------:R-:W-:-:S04]  /*a5c0*/  IMAD.HI.U32 R20, R0, R2, RZ ;  /* 0x0000000200147227 */ /* 0x000fc800078e00ff */
[----:B------:R-:W-:Y:S02]  /*a5d0*/  IMAD.MOV R20, RZ, RZ, -R20 ;  /* 0x000000ffff147224 */ /* 0x000fe400078e0a14 */
[----:B------:R-:W-:Y:S01]  /*a5e0*/  @!P3 IMAD.IADD R6, R6, 0x1, -R12 ;  /* 0x000000010606b824 */ /* 0x000fe200078e0a0c */
[C---:B------:R-:W-:Y:S01]  /*a5f0*/  ISETP.GT.U32.AND P3, PT, R12.reuse, R15, PT ;  /* 0x0000000f0c00720c */ /* 0x040fe20003f64070 */
[C---:B------:R-:W-:Y:S02]  /*a600*/  IMAD R2, R12.reuse, R20, R2 ;  /* 0x000000140c027224 */ /* 0x040fe400078e0202 */
[----:B------:R-:W-:Y:S01]  /*a610*/  @!P0 IMAD.MOV R11, RZ, RZ, -R11 ;  /* 0x000000ffff0b8224 */ /* 0x000fe200078e0a0b */
[----:B------:R-:W-:Y:S01]  /*a620*/  ISETP.GT.U32.AND P0, PT, R12, R9, PT ;  /* 0x000000090c00720c */ /* 0x000fe20003f04070 */
[--C-:B------:R-:W-:Y:S01]  /*a630*/  @!P5 IMAD.IADD R10, R10, 0x1, -R12.reuse ;  /* 0x000000010a0ad824 */ /* 0x100fe200078e0a0c */
[C---:B------:R-:W-:Y:S01]  /*a640*/  ISETP.GT.U32.AND P5, PT, R12.reuse, R2, PT ;  /* 0x000000020c00720c */ /* 0x040fe20003fa4070 */
[----:B------:R-:W-:Y:S01]  /*a650*/  VIADD R4, R23, 0x147 ;  /* 0x0000014717047836 */ /* 0x000fe20000000000 */
[----:B------:R0:W-:Y:S01]  /*a660*/  STL [R1+0x54c], R11 ;  /* 0x00054c0b01007387 */ /* 0x0001e20000100800 */
[--C-:B------:R-:W-:Y:S01]  /*a670*/  @!P2 IMAD.IADD R3, R3, 0x1, -R12.reuse ;  /* 0x000000010303a824 */ /* 0x100fe200078e0a0c */
[----:B------:R-:W-:Y:S01]  /*a680*/  ISETP.GT.U32.AND P2, PT, R12, R14, PT ;  /* 0x0000000e0c00720c */ /* 0x000fe20003f44070 */
[----:B------:R-:W-:Y:S01]  /*a690*/  VIADD R8, R23, 0x146 ;  /* 0x0000014617087836 */ /* 0x000fe20000000000 */
[----:B------:R-:W-:Y:S01]  /*a6a0*/  IABS R17, R4 ;  /* 0x0000000400117213 */ /* 0x000fe20000000000 */
[----:B------:R-:W-:Y:S01]  /*a6b0*/  @!P3 IMAD.IADD R15, R15, 0x1, -R12 ;  /* 0x000000010f0fb824 */ /* 0x000fe200078e0a0c */
[----:B------:R-:W-:Y:S01]  /*a6c0*/  ISETP.GE.AND P3, PT, R16, RZ, PT ;  /* 0x000000ff1000720c */ /* 0x000fe20003f66270 */
[----:B------:R-:W-:Y:S01]  /*a6d0*/  VIADD R16, R23, 0x145 ;  /* 0x0000014517107836 */ /* 0x000fe20000000000 */
[----:B------:R-:W-:Y:S01]  /*a6e0*/  IABS R18, R8 ;  /* 0x0000000800127213 */ /* 0x000fe20000000000 */
[----:B------:R-:W-:-:S04]  /*a6f0*/  IMAD.HI.U32 R19, R0, R17, RZ ;  /* 0x0000001100137227 */ /* 0x000fc800078e00ff */
[--C-:B------:R-:W-:Y:S01]  /*a700*/  @!P0 IMAD.IADD R9, R9, 0x1, -R12.reuse ;  /* 0x0000000109098824 */ /* 0x100fe200078e0a0c */
[----:B------:R-:W-:Y:S01]  /*a710*/  ISETP.GE.AND P0, PT, R5, RZ, PT ;  /* 0x000000ff0500720c */ /* 0x000fe20003f06270 */
[----:B------:R-:W-:Y:S01]  /*a720*/  @!P5 IMAD.IADD R2, R2, 0x1, -R12 ;  /* 0x000000010202d824 */ /* 0x000fe200078e0a0c */
[----:B------:R-:W-:Y:S01]  /*a730*/  ISETP.GT.U32.AND P5, PT, R12, R15, PT ;  /* 0x0000000f0c00720c */ /* 0x000fe20003fa4070 */
[----:B------:R-:W-:-:S04]  /*a740*/  IMAD.HI.U32 R5, R0, R18, RZ ;  /* 0x0000001200057227 */ /* 0x000fc800078e00ff */
[----:B------:R-:W-:Y:S02]  /*a750*/  IMAD.MOV R19, RZ, RZ, -R19 ;  /* 0x000000ffff137224 */ /* 0x000fe400078e0a13 */
[----:B------:R-:W-:Y:S01]  /*a760*/  @!P2 IMAD.IADD R14, R14, 0x1, -R12 ;  /* 0x000000010e0ea824 */ /* 0x000fe200078e0a0c */
[----:B------:R-:W-:Y:S01]  /*a770*/  ISETP.GE.AND P2, PT, R13, RZ, PT ;  /* 0x000000ff0d00720c */ /* 0x000fe20003f46270 */
[----:B------:R-:W-:Y:S02]  /*a780*/  IMAD.MOV R5, RZ, RZ, -R5 ;  /* 0x000000ffff057224 */ /* 0x000fe400078e0a05 */
[C---:B------:R-:W-:Y:S02]  /*a790*/  IMAD R13, R12.reuse, R19, R17 ;  /* 0x000000130c0d7224 */ /* 0x040fe400078e0211 */
[----:B------:R-:W-:Y:S02]  /*a7a0*/  IMAD R5, R12, R5, R18 ;  /* 0x000000050c057224 */ /* 0x000fe400078e0212 */
[----:B0-----:R-:W-:-:S02]  /*a7b0*/  IMAD.MOV.U32 R11, RZ, RZ, R3 ;  /* 0x000000ffff0b7224 */ /* 0x001fc400078e0003 */
[----:B------:R-:W-:Y:S01]  /*a7c0*/  @!P6 IMAD.MOV R9, RZ, RZ, -R9 ;  /* 0x000000ffff09e224 */ /* 0x000fe200078e0a09 */
[C---:B------:R-:W-:Y:S01]  /*a7d0*/  ISETP.GT.U32.AND P6, PT, R12.reuse, R13, PT ;  /* 0x0000000d0c00720c */ /* 0x040fe20003fc4070 */
[----:B------:R-:W-:Y:S01]  /*a7e0*/  @!P1 IMAD.MOV R11, RZ, RZ, -R11 ;  /* 0x000000ffff0b9224 */ /* 0x000fe200078e0a0b */
[C---:B------:R-:W-:Y:S01]  /*a7f0*/  ISETP.GT.U32.AND P1, PT, R12.reuse, R14, PT ;  /* 0x0000000e0c00720c */ /* 0x040fe20003f24070 */
[----:B------:R-:W-:Y:S01]  /*a800*/  @!P5 IMAD.IADD R15, R15, 0x1, -R12 ;  /* 0x000000010f0fd824 */ /* 0x000fe200078e0a0c */
[C---:B------:R-:W-:Y:S01]  /*a810*/  ISETP.GT.U32.AND P5, PT, R12.reuse, R5, PT ;  /* 0x000000050c00720c */ /* 0x040fe20003fa4070 */
[----:B------:R-:W-:Y:S01]  /*a820*/  IMAD.MOV.U32 R21, RZ, RZ, R6 ;  /* 0x000000ffff157224 */ /* 0x000fe200078e0006 */
[----:B------:R-:W-:Y:S01]  /*a830*/  IABS R6, R16 ;  /* 0x0000001000067213 */ /* 0x000fe20000000000 */
[----:B------:R-:W-:Y:S02]  /*a840*/  IMAD.MOV.U32 R3, RZ, RZ, R10 ;  /* 0x000000ffff037224 */ /* 0x000fe400078e000a */
[----:B------:R-:W-:Y:S01]  /*a850*/  @!P4 IMAD.MOV R21, RZ, RZ, -R21 ;  /* 0x000000ffff15c224 */ /* 0x000fe200078e0a15 */
[----:B------:R-:W-:Y:S01]  /*a860*/  ISETP.GT.U32.AND P4, PT, R12, R2, PT ;  /* 0x000000020c00720c */ /* 0x000fe20003f84070 */
[----:B------:R-:W-:Y:S01]  /*a870*/  @!P0 IMAD.MOV R3, RZ, RZ, -R3 ;  /* 0x000000ffff038224 */ /* 0x000fe200078e0a03 */
[----:B------:R-:W-:Y:S01]  /*a880*/  ISETP.GE.AND P0, PT, R7, RZ, PT ;  /* 0x000000ff0700720c */ /* 0x000fe20003f06270 */
[--C-:B------:R-:W-:Y:S01]  /*a890*/  @!P6 IMAD.IADD R13, R13, 0x1, -R12.reuse ;  /* 0x000000010d0de824 */ /* 0x100fe200078e0a0c */
[----:B------:R-:W-:Y:S01]  /*a8a0*/  STL [R1+0x540], R21 ;  /* 0x0005401501007387 */ /* 0x000fe20000100800 */
[--C-:B------:R-:W-:Y:S01]  /*a8b0*/  @!P1 IMAD.IADD R14, R14, 0x1, -R12.reuse ;  /* 0x000000010e0e9824 */ /* 0x100fe200078e0a0c */
[----:B------:R-:W-:Y:S01]  /*a8c0*/  ISETP.GE.AND P1, PT, R4, RZ, PT ;  /* 0x000000ff0400720c */ /* 0x000fe20003f26270 */
[----:B------:R-:W-:Y:S01]  /*a8d0*/  @!P5 IMAD.IADD R5, R5, 0x1, -R12 ;  /* 0x000000010505d824 */ /* 0x000fe200078e0a0c */
[----:B------:R-:W-:Y:S01]  /*a8e0*/  ISETP.GT.U32.AND P5, PT, R12, R13, PT ;  /* 0x0000000d0c00720c */ /* 0x000fe20003fa4070 */
[----:B------:R-:W-:Y:S01]  /*a8f0*/  IMAD.HI.U32 R4, R0, R6, RZ ;  /* 0x0000000600047227 */ /* 0x000fe200078e00ff */
[----:B------:R-:W-:Y:S01]  /*a900*/  STL [R1+0x53c], R11 ;  /* 0x00053c0b01007387 */ /* 0x000fe20000100800 */
[----:B------:R-:W-:-:S02]  /*a910*/  ISETP.GE.AND P6, PT, R16, RZ, PT ;  /* 0x000000ff1000720c */ /* 0x000fc40003fc6270 */
[----:B------:R-:W-:Y:S01]  /*a920*/  IMAD.MOV R4, RZ, RZ, -R4 ;  /* 0x000000ffff047224 */ /* 0x000fe200078e0a04 */
[----:B------:R0:W-:Y:S01]  /*a930*/  STL [R1+0x538], R9 ;  /* 0x0005380901007387 */ /* 0x0001e20000100800 */
[----:B------:R-:W-:Y:S02]  /*a940*/  IMAD.MOV.U32 R10, RZ, RZ, R15 ;  /* 0x000000ffff0a7224 */ /* 0x000fe400078e000f */
[----:B------:R-:W-:Y:S01]  /*a950*/  IMAD R6, R12, R4, R6 ;  /* 0x000000040c067224 */ /* 0x000fe200078e0206 */
[----:B------:R-:W-:Y:S01]  /*a960*/  STL [R1+0x534], R3 ;  /* 0x0005340301007387 */ /* 0x000fe20000100800 */
[--C-:B------:R-:W-:Y:S01]  /*a970*/  @!P4 IMAD.IADD R2, R2, 0x1, -R12.reuse ;  /* 0x000000010202c824 */ /* 0x100fe200078e0a0c */
[----:B------:R-:W-:Y:S01]  /*a980*/  ISETP.GE.AND P4, PT, R8, RZ, PT ;  /* 0x000000ff0800720c */ /* 0x000fe20003f86270 */
[----:B------:R-:W-:Y:S01]  /*a990*/  @!P5 IMAD.IADD R13, R13, 0x1, -R12 ;  /* 0x000000010d0dd824 */ /* 0x000fe200078e0a0c */
[----:B------:R-:W-:Y:S01]  /*a9a0*/  ISETP.GT.U32.AND P5, PT, R12, R6, PT ;  /* 0x000000060c00720c */ /* 0x000fe20003fa4070 */
[----:B------:R-:W-:-:S02]  /*a9b0*/  @!P3 IMAD.MOV R10, RZ, RZ, -R10 ;  /* 0x000000ffff0ab224 */ /* 0x000fc400078e0a0a */
[----:B0-----:R-:W-:Y:S02]  /*a9c0*/  IMAD.MOV.U32 R9, RZ, RZ, R14 ;  /* 0x000000ffff097224 */ /* 0x001fe400078e000e */
[----:B------:R-:W-:Y:S01]  /*a9d0*/  VIADD R7, R23, 0x143 ;  /* 0x0000014317077836 */ /* 0x000fe20000000000 */
[----:B------:R0:W-:Y:S01]  /*a9e0*/  STL [R1+0x530], R10 ;  /* 0x0005300a01007387 */ /* 0x0001e20000100800 */
[----:B------:R-:W-:Y:S01]  /*a9f0*/  @!P2 IMAD.MOV R9, RZ, RZ, -R9 ;  /* 0x000000ffff09a224 */ /* 0x000fe200078e0a09 */
[----:B------:R-:W-:Y:S01]  /*aa00*/  ISETP.GT.U32.AND P2, PT, R12, R5, PT ;  /* 0x000000050c00720c */ /* 0x000fe20003f44070 */
[----:B------:R-:W-:Y:S01]  /*aa10*/  @!P0 IMAD.MOV R2, RZ, RZ, -R2 ;  /* 0x000000ffff028224 */ /* 0x000fe200078e0a02 */
[----:B------:R-:W-:Y:S01]  /*aa20*/  ISETP.GE.AND P0, PT, R7, RZ, PT ;  /* 0x000000ff0700720c */ /* 0x000fe20003f06270 */
[C---:B------:R-:W-:Y:S01]  /*aa30*/  VIADD R4, R23.reuse, 0x142 ;  /* 0x0000014217047836 */ /* 0x040fe20000000000 */
[----:B------:R1:W-:Y:S01]  /*aa40*/  STL [R1+0x52c], R9 ;  /* 0x00052c0901007387 */ /* 0x0003e20000100800 */
[----:B------:R-:W-:Y:S01]  /*aa50*/  @!P5 IMAD.IADD R6, R6, 0x1, -R12 ;  /* 0x000000010606d824 */ /* 0x000fe200078e0a0c */
[----:B------:R-:W-:Y:S01]  /*aa60*/  IABS R7, R7 ;  /* 0x0000000700077213 */ /* 0x000fe20000000000 */
[----:B------:R-:W-:Y:S01]  /*aa70*/  VIADD R17, R23, 0x144 ;  /* 0x0000014417117836 */ /* 0x000fe20000000000 */
[----:B------:R2:W-:Y:S01]  /*aa80*/  STL [R1+0x528], R2 ;  /* 0x0005280201007387 */ /* 0x0005e20000100800 */
[----:B0-----:R-:W-:-:S02]  /*aa90*/  IMAD.MOV.U32 R10, RZ, RZ, R13 ;  /* 0x000000ffff0a7224 */ /* 0x001fc400078e000d */
[----:B------:R-:W-:Y:S01]  /*aaa0*/  IMAD.HI.U32 R8, R0, R7, RZ ;  /* 0x0000000700087227 */ /* 0x000fe200078e00ff */
[----:B------:R-:W-:Y:S02]  /*aab0*/  IABS R19, R17 ;  /* 0x0000001100137213 */ /* 0x000fe40000000000 */
[----:B------:R-:W-:Y:S01]  /*aac0*/  ISETP.GE.AND P3, PT, R17, RZ, PT ;  /* 0x000000ff1100720c */ /* 0x000fe20003f66270 */
[----:B------:R-:W-:Y:S01]  /*aad0*/  @!P2 IMAD.IADD R5, R5, 0x1, -R12 ;  /* 0x000000010505a824 */ /* 0x000fe200078e0a0c */
[----:B------:R-:W-:Y:S01]  /*aae0*/  ISETP.GE.AND P2, PT, R4, RZ, PT ;  /* 0x000000ff0400720c */ /* 0x000fe20003f46270 */
[----:B------:R-:W-:Y:S01]  /*aaf0*/  IMAD.HI.U32 R3, R0, R19, RZ ;  /* 0x0000001300037227 */ /* 0x000fe200078e00ff */
[----:B------:R-:W-:-:S03]  /*ab00*/  IABS R4, R4 ;  /* 0x0000000400047213 */ /* 0x000fc60000000000 */
[----:B-1----:R-:W-:Y:S02]  /*ab10*/  IMAD.MOV.U32 R9, RZ, RZ, R5 ;  /* 0x000000ffff097224 */ /* 0x002fe400078e0005 */
[----:B------:R-:W-:Y:S02]  /*ab20*/  IMAD.MOV R5, RZ, RZ, -R8 ;  /* 0x000000ffff057224 */ /* 0x000fe400078e0a08 */
[----:B------:R-:W-:Y:S01]  /*ab30*/  @!P4 IMAD.MOV R9, RZ, RZ, -R9 ;  /* 0x000000ffff09c224 */ /* 0x000fe200078e0a09 */
[C---:B------:R-:W-:Y:S01]  /*ab40*/  ISETP.GT.U32.AND P4, PT, R12.reuse, R6, PT ;  /* 0x000000060c00720c */ /* 0x040fe20003f84070 */
[----:B------:R-:W-:Y:S02]  /*ab50*/  IMAD R5, R12, R5, R7 ;  /* 0x000000050c057224 */ /* 0x000fe400078e0207 */
[----:B------:R-:W-:-:S04]  /*ab60*/  IMAD.HI.U32 R13, R0, R4, RZ ;  /* 0x00000004000d7227 */ /* 0x000fc800078e00ff */
[----:B------:R-:W-:Y:S02]  /*ab70*/  IMAD.MOV R13, RZ, RZ, -R13 ;  /* 0x000000ffff0d7224 */ /* 0x000fe400078e0a0d */
[----:B------:R-:W-:Y:S02]  /*ab80*/  IMAD.MOV R3, RZ, RZ, -R3 ;  /* 0x000000ffff037224 */ /* 0x000fe400078e0a03 */
[----:B------:R-:W-:Y:S02]  /*ab90*/  IMAD R4, R12, R13, R4 ;  /* 0x0000000d0c047224 */ /* 0x000fe400078e0204 */
[----:B------:R-:W-:Y:S01]  /*aba0*/  @!P4 IMAD.IADD R6, R6, 0x1, -R12 ;  /* 0x000000010606c824 */ /* 0x000fe200078e0a0c */
[C---:B------:R-:W-:Y:S01]  /*abb0*/  ISETP.GT.U32.AND P4, PT, R12.reuse, R5, PT ;  /* 0x000000050c00720c */ /* 0x040fe20003f84070 */
[----:B------:R-:W-:Y:S02]  /*abc0*/  IMAD R19, R12, R3, R19 ;  /* 0x000000030c137224 */ /* 0x000fe400078e0213 */
[----:B------:R-:W-:-:S02]  /*abd0*/  IMAD.MOV.U32 R11, RZ, RZ, R6 ;  /* 0x000000ffff0b7224 */ /* 0x000fc400078e0006 */
[----:B------:R-:W-:Y:S02]  /*abe0*/  VIADD R3, R23, 0x141 ;  /* 0x0000014117037836 */ /* 0x000fe40000000000 */
[----:B------:R-:W-:Y:S01]  /*abf0*/  @!P6 IMAD.MOV R11, RZ, RZ, -R11 ;  /* 0x000000ffff0be224 */ /* 0x000fe200078e0a0b */
[C---:B------:R-:W-:Y:S01]  /*ac00*/  ISETP.GT.U32.AND P6, PT, R12.reuse, R4, PT ;  /* 0x000000040c00720c */ /* 0x040fe20003fc4070 */
[----:B------:R-:W-:Y:S01]  /*ac10*/  @!P1 IMAD.MOV R10, RZ, RZ, -R10 ;  /* 0x000000ffff0a9224 */ /* 0x000fe200078e0a0a */
[----:B------:R-:W-:Y:S01]  /*ac20*/  ISETP.GE.AND P5, PT, R3, RZ, PT ;  /* 0x000000ff0300720c */ /* 0x000fe20003fa6270 */
[----:B--2---:R-:W-:Y:S01]  /*ac30*/  VIADD R2, R23, 0x140 ;  /* 0x0000014017027836 */ /* 0x004fe20000000000 */
[----:B------:R-:W-:Y:S01]  /*ac40*/  IABS R3, R3 ;  /* 0x0000000300037213 */ /* 0x000fe20000000000 */
[--C-:B------:R-:W-:Y:S01]  /*ac50*/  @!P4 IMAD.IADD R5, R5, 0x1, -R12.reuse ;  /* 0x000000010505c824 */ /* 0x100fe200078e0a0c */
[----:B------:R0:W-:Y:S01]  /*ac60*/  STL [R1+0x524], R10 ;  /* 0x0005240a01007387 */ /* 0x0001e20000100800 */
[C---:B------:R-:W-:Y:S01]  /*ac70*/  VIADD R17, R23.reuse, 0x13e ;  /* 0x0000013e17117836 */ /* 0x040fe20000000000 */
[C---:B------:R-:W-:Y:S01]  /*ac80*/  ISETP.GT.U32.AND P1, PT, R12.reuse, R19, PT ;  /* 0x000000130c00720c */ /* 0x040fe20003f24070 */
[C---:B------:R-:W-:Y:S01]  /*ac90*/  VIADD R16, R23.reuse, 0x13d ;  /* 0x0000013d17107836 */ /* 0x040fe20000000000 */
[----:B------:R-:W-:Y:S01]  /*aca0*/  ISETP.GT.U32.AND P4, PT, R12, R5, PT ;  /* 0x000000050c00720c */ /* 0x000fe20003f84070 */
[----:B------:R1:W-:Y:S01]  /*acb0*/  STL [R1+0x51c], R9 ;  /* 0x00051c0901007387 */ /* 0x0003e20000100800 */
[----:B------:R-:W-:Y:S01]  /*acc0*/  IABS R14, R2 ;  /* 0x00000002000e7213 */ /* 0x000fe20000000000 */
[----:B------:R-:W-:Y:S01]  /*acd0*/  @!P6 IMAD.IADD R4, R4, 0x1, -R12 ;  /* 0x000000010404e824 */ /* 0x000fe200078e0a0c */
[----:B------:R-:W-:Y:S01]  /*ace0*/  IABS R7, R17 ;  /* 0x0000001100077213 */ /* 0x000fe20000000000 */
[----:B------:R-:W-:Y:S01]  /*acf0*/  VIADD R18, R23, 0x13f ;  /* 0x0000013f17127836 */ /* 0x000fe20000000000 */
[----:B------:R2:W-:Y:S01]  /*ad00*/  STL [R1+0x520], R11 ;  /* 0x0005200b01007387 */ /* 0x0005e20000100800 */
[----:B0-----:R-:W-:Y:S01]  /*ad10*/  IMAD.HI.U32 R10, R0, R3, RZ ;  /* 0x00000003000a7227 */ /* 0x001fe200078e00ff */
[----:B------:R-:W-:-:S03]  /*ad20*/  ISETP.GT.U32.AND P6, PT, R12, R4, PT ;  /* 0x000000040c00720c */ /* 0x000fc60003fc4070 */
[----:B------:R-:W-:Y:S02]  /*ad30*/  IMAD.MOV R10, RZ, RZ, -R10 ;  /* 0x000000ffff0a7224 */ /* 0x000fe400078e0a0a */
[----:B------:R-:W-:-:S04]  /*ad40*/  IMAD.HI.U32 R8, R0, R14, RZ ;  /* 0x0000000e00087227 */ /* 0x000fc800078e00ff */
[----:B------:R-:W-:Y:S01]  /*ad50*/  IMAD R3, R12, R10, R3 ;  /* 0x0000000a0c037224 */ /* 0x000fe200078e0203 */
[----:B------:R-:W-:Y:S01]  /*ad60*/  IABS R10, R16 ;  /* 0x00000010000a7213 */ /* 0x000fe20000000000 */
[----:B------:R-:W-:Y:S02]  /*ad70*/  @!P4 IMAD.IADD R5, R5, 0x1, -R12 ;  /* 0x000000010505c824 */ /* 0x000fe400078e0a0c */
[----:B-1----:R-:W-:Y:S01]  /*ad80*/  IMAD.HI.U32 R9, R0, R7, RZ ;  /* 0x0000000700097227 */ /* 0x002fe200078e00ff */
[----:B------:R-:W-:-:S03]  /*ad90*/  ISETP.GT.U32.AND P4, PT, R12, R3, PT ;  /* 0x000000030c00720c */ /* 0x000fc60003f84070 */
[----:B------:R-:W-:Y:S02]  /*ada0*/  IMAD.MOV R8, RZ, RZ, -R8 ;  /* 0x000000ffff087224 */ /* 0x000fe400078e0a08 */
[----:B------:R-:W-:Y:S02]  /*adb0*/  @!P1 IMAD.IADD R19, R19, 0x1, -R12 ;  /* 0x0000000113139824 */ /* 0x000fe400078e0a0c */
[----:B------:R-:W-:Y:S02]  /*adc0*/  IMAD.MOV R6, RZ, RZ, -R9 ;  /* 0x000000ffff067224 */ /* 0x000fe400078e0a09 */
[C---:B------:R-:W-:Y:S01]  /*add0*/  IMAD R14, R12.reuse, R8, R14 ;  /* 0x000000080c0e7224 */ /* 0x040fe200078e020e */
[C---:B------:R-:W-:Y:S01]  /*ade0*/  ISETP.GT.U32.AND P1, PT, R12.reuse, R19, PT ;  /* 0x000000130c00720c */ /* 0x040fe20003f24070 */
[----:B------:R-:W-:Y:S02]  /*adf0*/  IMAD R7, R12, R6, R7 ;  /* 0x000000060c077224 */ /* 0x000fe400078e0207 */
[----:B------:R-:W-:Y:S01]  /*ae00*/  @!P6 IMAD.IADD R4, R4, 0x1, -R12 ;  /* 0x000000010404e824 */ /* 0x000fe200078e0a0c */
[----:B------:R-:W-:Y:S01]  /*ae10*/  ISETP.GT.U32.AND P6, PT, R12, R14, PT ;  /* 0x0000000e0c00720c */ /* 0x000fe20003fc4070 */
[----:B------:R-:W-:-:S04]  /*ae20*/  IMAD.HI.U32 R20, R0, R10, RZ ;  /* 0x0000000a00147227 */ /* 0x000fc800078e00ff */
[----:B------:R-:W-:Y:S01]  /*ae30*/  @!P4 IMAD.IADD R3, R3, 0x1, -R12 ;  /* 0x000000010303c824 */ /* 0x000fe200078e0a0c */
[C---:B------:R-:W-:Y:S01]  /*ae40*/  ISETP.GT.U32.AND P4, PT, R12.reuse, R7, PT ;  /* 0x000000070c00720c */ /* 0x040fe20003f84070 */
[----:B------:R-:W-:Y:S02]  /*ae50*/  IMAD.MOV R20, RZ, RZ, -R20 ;  /* 0x000000ffff147224 */ /* 0x000fe400078e0a14 */
[----:B------:R-:W-:Y:S02]  /*ae60*/  VIADD R15, R23, 0x13c ;  /* 0x0000013c170f7836 */ /* 0x000fe40000000000 */
[----:B------:R-:W-:Y:S02]  /*ae70*/  IMAD R10, R12, R20, R10 ;  /* 0x000000140c0a7224 */ /* 0x000fe400078e020a */
[--C-:B------:R-:W-:Y:S01]  /*ae80*/  @!P1 IMAD.IADD R19, R19, 0x1, -R12.reuse ;  /* 0x0000000113139824 */ /* 0x100fe200078e0a0c */
[----:B------:R-:W-:Y:S01]  /*ae90*/  ISETP.GE.AND P1, PT, R2, RZ, PT ;  /* 0x000000ff0200720c */ /* 0x000fe20003f26270 */
[--C-:B------:R-:W-:Y:S01]  /*aea0*/  @!P6 IMAD.IADD R14, R14, 0x1, -R12.reuse ;  /* 0x000000010e0ee824 */ /* 0x100fe200078e0a0c */
[----:B------:R-:W-:Y:S01]  /*aeb0*/  IABS R2, R18 ;  /* 0x0000001200027213 */ /* 0x000fe20000000000 */
[----:B------:R-:W-:Y:S01]  /*aec0*/  VIADD R9, R23, 0x13a ;  /* 0x0000013a17097836 */ /* 0x000fe20000000000 */
[----:B------:R-:W-:Y:S01]  /*aed0*/  IABS R8, R15 ;  /* 0x0000000f00087213 */ /* 0x000fe20000000000 */
[----:B------:R-:W-:Y:S01]  /*aee0*/  @!P4 IMAD.IADD R7, R7, 0x1, -R12 ;  /* 0x000000010707c824 */ /* 0x000fe200078e0a0c */
[----:B------:R-:W-:Y:S01]  /*aef0*/  ISETP.GT.U32.AND P6, PT, R12, R10, PT ;  /* 0x0000000a0c00720c */ /* 0x000fe20003fc4070 */
[----:B------:R-:W-:Y:S01]  /*af00*/  IMAD.HI.U32 R25, R0, R2, RZ ;  /* 0x0000000200197227 */ /* 0x000fe200078e00ff */
[----:B------:R-:W-:-:S02]  /*af10*/  ISETP.GT.U32.AND P4, PT, R12, R3, PT ;  /* 0x000000030c00720c */ /* 0x000fc40003f84070 */
[----:B------:R-:W-:Y:S01]  /*af20*/  IABS R24, R9 ;  /* 0x0000000900187213 */ /* 0x000fe20000000000 */
[----:B------:R-:W-:-:S04]  /*af30*/  IMAD.HI.U32 R21, R0, R8, RZ ;  /* 0x0000000800157227 */ /* 0x000fc800078e00ff */
[----:B------:R-:W-:Y:S02]  /*af40*/  VIADD R13, R23, 0x13b ;  /* 0x0000013b170d7836 */ /* 0x000fe40000000000 */
[----:B------:R-:W-:Y:S02]  /*af50*/  IMAD.MOV R25, RZ, RZ, -R25 ;  /* 0x000000ffff197224 */ /* 0x000fe400078e0a19 */
[----:B------:R-:W-:Y:S01]  /*af60*/  IMAD.MOV R21, RZ, RZ, -R21 ;  /* 0x000000ffff157224 */ /* 0x000fe200078e0a15 */
[----:B------:R-:W-:Y:S01]  /*af70*/  IABS R6, R13 ;  /* 0x0000000d00067213 */ /* 0x000fe20000000000 */
[----:B------:R-:W-:Y:S02]  /*af80*/  IMAD.MOV.U32 R26, RZ, RZ, R19 ;  /* 0x000000ffff1a7224 */ /* 0x000fe400078e0013 */
[C---:B------:R-:W-:Y:S02]  /*af90*/  IMAD R2, R12.reuse, R25, R2 ;  /* 0x000000190c027224 */ /* 0x040fe400078e0202 */
[----:B------:R-:W-:-:S02]  /*afa0*/  IMAD R8, R12, R21, R8 ;  /* 0x000000150c087224 */ /* 0x000fc400078e0208 */
[----:B--2---:R-:W-:Y:S02]  /*afb0*/  IMAD.MOV.U32 R11, RZ, RZ, R5 ;  /* 0x000000ffff0b7224 */ /* 0x004fe400078e0005 */
[----:B------:R-:W-:Y:S01]  /*afc0*/  @!P6 IMAD.IADD R10, R10, 0x1, -R12 ;  /* 0x000000010a0ae824 */ /* 0x000fe200078e0a0c */
[----:B------:R-:W-:Y:S01]  /*afd0*/  ISETP.GT.U32.AND P6, PT, R12, R7, PT ;  /* 0x000000070c00720c */ /* 0x000fe20003fc4070 */
[----:B------:R-:W-:-:S04]  /*afe0*/  IMAD.HI.U32 R20, R0, R24, RZ ;  /* 0x0000001800147227 */ /* 0x000fc800078e00ff */
[----:B------:R-:W-:Y:S01]  /*aff0*/  @!P3 IMAD.MOV R26, RZ, RZ, -R26 ;  /* 0x000000ffff1ab224 */ /* 0x000fe200078e0a1a */
[----:B------:R-:W-:Y:S01]  /*b000*/  ISETP.GT.U32.AND P3, PT, R12, R14, PT ;  /* 0x0000000e0c00720c */ /* 0x000fe20003f64070 */
[----:B------:R-:W-:-:S03]  /*b010*/  IMAD.HI.U32 R22, R0, R6, RZ ;  /* 0x0000000600167227 */ /* 0x000fc600078e00ff */
[----:B------:R-:W-:Y:S01]  /*b020*/  STL [R1+0x514], R26 ;  /* 0x0005141a01007387 */ /* 0x000fe20000100800 */
[----:B------:R-:W-:Y:S01]  /*b030*/  @!P0 IMAD.MOV R11, RZ, RZ, -R11 ;  /* 0x000000ffff0b8224 */ /* 0x000fe200078e0a0b */
[C---:B------:R-:W-:Y:S01]  /*b040*/  ISETP.GT.U32.AND P0, PT, R12.reuse, R2, PT ;  /* 0x000000020c00720c */ /* 0x040fe20003f04070 */
[----:B------:R-:W-:Y:S02]  /*b050*/  IMAD.MOV.U32 R5, RZ, RZ, R4 ;  /* 0x000000ffff057224 */ /* 0x000fe400078e0004 */
[----:B------:R-:W-:Y:S01]  /*b060*/  @!P4 IMAD.IADD R3, R3, 0x1, -R12 ;  /* 0x000000010303c824 */ /* 0x000fe200078e0a0c */
[C---:B------:R-:W-:Y:S01]  /*b070*/  ISETP.GT.U32.AND P4, PT, R12.reuse, R8, PT ;  /* 0x000000080c00720c */ /* 0x040fe20003f84070 */
[----:B------:R-:W-:Y:S01]  /*b080*/  IMAD.MOV R20, RZ, RZ, -R20 ;  /* 0x000000ffff147224 */ /* 0x000fe200078e0a14 */
[----:B------:R-:W-:Y:S01]  /*b090*/  STL [R1+0x510], R11 ;  /* 0x0005100b01007387 */ /* 0x000fe20000100800 */
[----:B------:R-:W-:Y:S02]  /*b0a0*/  IMAD.MOV R22, RZ, RZ, -R22 ;  /* 0x000000ffff167224 */ /* 0x000fe400078e0a16 */
[----:B------:R-:W-:Y:S01]  /*b0b0*/  @!P2 IMAD.MOV R5, RZ, RZ, -R5 ;  /* 0x000000ffff05a224 */ /* 0x000fe200078e0a05 */
[----:B------:R-:W-:Y:S01]  /*b0c0*/  ISETP.GT.U32.AND P2, PT, R12, R10, PT ;  /* 0x0000000a0c00720c */ /* 0x000fe20003f44070 */
[----:B------:R-:W-:-:S02]  /*b0d0*/  VIADD R21, R23, 0x139 ;  /* 0x0000013917157836 */ /* 0x000fc40000000000 */
[C---:B------:R-:W-:Y:S01]  /*b0e0*/  IMAD R20, R12.reuse, R20, R24 ;  /* 0x000000140c147224 */ /* 0x040fe200078e0218 */
[----:B------:R0:W-:Y:S01]  /*b0f0*/  STL [R1+0x50c], R5 ;  /* 0x00050c0501007387 */ /* 0x0001e20000100800 */
[C---:B------:R-:W-:Y:S01]  /*b100*/  IMAD R6, R12.reuse, R22, R6 ;  /* 0x000000160c067224 */ /* 0x040fe200078e0206 */
[----:B------:R-:W-:Y:S01]  /*b110*/  IABS R4, R21 ;  /* 0x0000001500047213 */ /* 0x000fe20000000000 */
[--C-:B------:R-:W-:Y:S01]  /*b120*/  @!P6 IMAD.IADD R7, R7, 0x1, -R12.reuse ;  /* 0x000000010707e824 */ /* 0x100fe200078e0a0c */
[----:B------:R-:W-:Y:S01]  /*b130*/  ISETP.GT.U32.AND P6, PT, R12, R20, PT ;  /* 0x000000140c00720c */ /* 0x000fe20003fc4070 */
[--C-:B------:R-:W-:Y:S01]  /*b140*/  @!P3 IMAD.IADD R14, R14, 0x1, -R12.reuse ;  /* 0x000000010e0eb824 */ /* 0x100fe200078e0a0c */
[----:B------:R-:W-:Y:S01]  /*b150*/  ISETP.GT.U32.AND P3, PT, R12, R6, PT ;  /* 0x000000060c00720c */ /* 0x000fe20003f64070 */
[--C-:B------:R-:W-:Y:S01]  /*b160*/  @!P0 IMAD.IADD R2, R2, 0x1, -R12.reuse ;  /* 0x0000000102028824 */ /* 0x100fe200078e0a0c */
[----:B------:R-:W-:Y:S01]  /*b170*/  ISETP.GE.AND P0, PT, R18, RZ, PT ;  /* 0x000000ff1200720c */ /* 0x000fe20003f06270 */
[----:B------:R-:W-:Y:S01]  /*b180*/  @!P4 IMAD.IADD R8, R8, 0x1, -R12 ;  /* 0x000000010808c824 */ /* 0x000fe200078e0a0c */
[----:B------:R-:W-:Y:S01]  /*b190*/  ISETP.GE.AND P4, PT, R16, RZ, PT ;  /* 0x000000ff1000720c */ /* 0x000fe20003f86270 */
[----:B------:R-:W-:-:S04]  /*b1a0*/  IMAD.HI.U32 R18, R0, R4, RZ ;  /* 0x0000000400127227 */ /* 0x000fc800078e00ff */
[----:B------:R-:W-:Y:S01]  /*b1b0*/  @!P2 IMAD.IADD R10, R10, 0x1, -R12 ;  /* 0x000000010a0aa824 */ /* 0x000fe200078e0a0c */
[----:B------:R-:W-:Y:S01]  /*b1c0*/  ISETP.GE.AND P2, PT, R17, RZ, PT ;  /* 0x000000ff1100720c */ /* 0x000fe20003f46270 */
[----:B------:R-:W-:Y:S02]  /*b1d0*/  IMAD.MOV R18, RZ, RZ, -R18 ;  /* 0x000000ffff127224 */ /* 0x000fe400078e0a12 */
[----:B0-----:R-:W-:Y:S02]  /*b1e0*/  VIADD R5, R23, 0x138 ;  /* 0x0000013817057836 */ /* 0x001fe40000000000 */
[----:B------:R-:W-:Y:S02]  /*b1f0*/  IMAD.MOV.U32 R22, RZ, RZ, R3 ;  /* 0x000000ffff167224 */ /* 0x000fe400078e0003 */
[----:B------:R-:W-:Y:S01]  /*b200*/  IMAD.MOV.U32 R3, RZ, RZ, R7 ;  /* 0x000000ffff037224 */ /* 0x000fe200078e0007 */
[----:B------:R-:W-:Y:S01]  /*b210*/  IABS R19, R5 ;  /* 0x0000000500137213 */ /* 0x000fe20000000000 */
[----:B------:R-:W-:-:S02]  /*b220*/  IMAD R4, R12, R18, R4 ;  /* 0x000000120c047224 */ /* 0x000fc400078e0204 */
[----:B------:R-:W-:Y:S01]  /*b230*/  @!P6 IMAD.IADD R20, R20, 0x1, -R12 ;  /* 0x000000011414e824 */ /* 0x000fe200078e0a0c */
[----:B------:R-:W-:Y:S01]  /*b240*/  ISETP.GT.U32.AND P6, PT, R12, R8, PT ;  /* 0x000000080c00720c */ /* 0x000fe20003fc4070 */
[----:B------:R-:W-:Y:S02]  /*b250*/  IMAD.MOV.U32 R7, RZ, RZ, R10 ;  /* 0x000000ffff077224 */ /* 0x000fe400078e000a */
[----:B------:R-:W-:Y:S01]  /*b260*/  @!P3 IMAD.IADD R6, R6, 0x1, -R12 ;  /* 0x000000010606b824 */ /* 0x000fe200078e0a0c */
[----:B------:R-:W-:Y:S01]  /*b270*/  ISETP.GE.AND P3, PT, R15, RZ, PT ;  /* 0x000000ff0f00720c */ /* 0x000fe20003f66270 */
[----:B------:R-:W-:Y:S02]  /*b280*/  IMAD.MOV.U32 R11, RZ, RZ, R14 ;  /* 0x000000ffff0b7224 */ /* 0x000fe400078e000e */
[----:B------:R-:W-:Y:S01]  /*b290*/  @!P4 IMAD.MOV R7, RZ, RZ, -R7 ;  /* 0x000000ffff07c224 */ /* 0x000fe200078e0a07 */
[C---:B------:R-:W-:Y:S01]  /*b2a0*/  ISETP.GT.U32.AND P4, PT, R12.reuse, R4, PT ;  /* 0x000000040c00720c */ /* 0x040fe20003f84070 */
[----:B------:R-:W-:Y:S01]  /*b2b0*/  @!P5 IMAD.MOV R22, RZ, RZ, -R22 ;  /* 0x000000ffff16d224 */ /* 0x000fe200078e0a16 */
[C---:B------:R-:W-:Y:S01]  /*b2c0*/  ISETP.GT.U32.AND P5, PT, R12.reuse, R6, PT ;  /* 0x000000060c00720c */ /* 0x040fe20003fa4070 */
[----:B------:R-:W-:Y:S01]  /*b2d0*/  @!P1 IMAD.MOV R11, RZ, RZ, -R11 ;  /* 0x000000ffff0b9224 */ /* 0x000fe200078e0a0b */
[----:B------:R-:W-:Y:S01]  /*b2e0*/  ISETP.GT.U32.AND P1, PT, R12, R20, PT ;  /* 0x000000140c00720c */ /* 0x000fe20003f24070 */
[----:B------:R-:W-:Y:S01]  /*b2f0*/  IMAD.HI.U32 R16, R0, R19, RZ ;  /* 0x0000001300107227 */ /* 0x000fe200078e00ff */
[----:B------:R-:W-:Y:S03]  /*b300*/  STL [R1+0x504], R22 ;  /* 0x0005041601007387 */ /* 0x000fe60000100800 */
[----:B------:R-:W-:Y:S01]  /*b310*/  @!P2 IMAD.MOV R3, RZ, RZ, -R3 ;  /* 0x000000ffff03a224 */ /* 0x000fe200078e0a03 */
[----:B------:R-:W-:Y:S01]  /*b320*/  STL [R1+0x4fc], R11 ;  /* 0x0004fc0b01007387 */ /* 0x000fe20000100800 */
[----:B------:R-:W-:Y:S01]  /*b330*/  IMAD.MOV R16, RZ, RZ, -R16 ;  /* 0x000000ffff107224 */ /* 0x000fe200078e0a10 */
[----:B------:R-:W-:Y:S01]  /*b340*/  ISETP.GE.AND P2, PT, R13, RZ, PT ;  /* 0x000000ff0d00720c */ /* 0x000fe20003f46270 */
[----:B------:R-:W-:Y:S01]  /*b350*/  @!P6 IMAD.IADD R8, R8, 0x1, -R12 ;  /* 0x000000010808e824 */ /* 0x000fe200078e0a0c */
[----:B------:R0:W-:Y:S01]  /*b360*/  STL [R1+0x4f8], R3 ;  /* 0x0004f80301007387 */ /* 0x0001e20000100800 */
[----:B------:R-:W-:Y:S01]  /*b370*/  IMAD R19, R12, R16, R19 ;  /* 0x000000100c137224 */ /* 0x000fe200078e0213 */
[----:B------:R-:W-:Y:S01]  /*b380*/  ISETP.GE.AND P6, PT, R9, RZ, PT ;  /* 0x000000ff0900720c */ /* 0x000fe20003fc6270 */
[----:B------:R-:W-:Y:S01]  /*b390*/  IMAD.MOV.U32 R10, RZ, RZ, R8 ;  /* 0x000000ffff0a7224 */ /* 0x000fe200078e0008 */
[----:B------:R1:W-:Y:S01]  /*b3a0*/  STL [R1+0x4f4], R7 ;  /* 0x0004f40701007387 */ /* 0x0003e20000100800 */
[--C-:B------:R-:W-:Y:S01]  /*b3b0*/  @!P4 IMAD.IADD R4, R4, 0x1, -R12.reuse ;  /* 0x000000010404c824 */ /* 0x100fe200078e0a0c */
[----:B------:R-:W-:Y:S01]  /*b3c0*/  ISETP.GE.AND P4, PT, R5, RZ, PT ;  /* 0x000000ff0500720c */ /* 0x000fe20003f86270 */
[----:B------:R-:W-:Y:S01]  /*b3d0*/  @!P5 IMAD.IADD R6, R6, 0x1, -R12 ;  /* 0x000000010606d824 */ /* 0x000fe200078e0a0c */
[C---:B------:R-:W-:Y:S01]  /*b3e0*/  ISETP.GT.U32.AND P5, PT, R12.reuse, R19, PT ;  /* 0x000000130c00720c */ /* 0x040fe20003fa4070 */
[----:B------:R-:W-:Y:S01]  /*b3f0*/  @!P3 IMAD.MOV R10, RZ, RZ, -R10 ;  /* 0x000000ffff0ab224 */ /* 0x000fe200078e0a0a */
[----:B------:R-:W-:Y:S01]  /*b400*/  ISETP.GT.U32.AND P3, PT, R12, R4, PT ;  /* 0x000000040c00720c */ /* 0x000fe20003f64070 */
[----:B0-----:R-:W-:-:S02]  /*b410*/  VIADD R3, R23, 0x137 ;  /* 0x0000013717037836 */ /* 0x001fc40000000000 */
[----:B------:R-:W-:Y:S01]  /*b420*/  @!P2 IMAD.MOV R6, RZ, RZ, -R6 ;  /* 0x000000ffff06a224 */ /* 0x000fe200078e0a06 */
[----:B------:R-:W-:Y:S01]  /*b430*/  STL [R1+0x4f0], R10 ;  /* 0x0004f00a01007387 */ /* 0x000fe20000100800 */
[----:B-1----:R-:W-:Y:S01]  /*b440*/  VIADD R7, R23, 0x136 ;  /* 0x0000013617077836 */ /* 0x002fe20000000000 */
[----:B------:R-:W-:Y:S01]  /*b450*/  IABS R17, R3 ;  /* 0x0000000300117213 */ /* 0x000fe20000000000 */
[----:B------:R-:W-:Y:S01]  /*b460*/  @!P1 IMAD.IADD R20, R20, 0x1, -R12 ;  /* 0x0000000114149824 */ /* 0x000fe200078e0a0c */
[----:B------:R-:W-:Y:S01]  /*b470*/  ISETP.GE.AND P2, PT, R3, RZ, PT ;  /* 0x000000ff0300720c */ /* 0x000fe20003f46270 */
[----:B------:R0:W-:Y:S01]  /*b480*/  STL [R1+0x4e4], R6 ;  /* 0x0004e40601007387 */ /* 0x0001e20000100800 */
[----:B------:R-:W-:Y:S01]  /*b490*/  IABS R14, R7 ;  /* 0x00000007000e7213 */ /* 0x000fe20000000000 */
[----:B------:R-:W-:Y:S01]  /*b4a0*/  IMAD.HI.U32 R8, R0, R17, RZ ;  /* 0x0000001100087227 */ /* 0x000fe200078e00ff */
[----:B------:R-:W-:-:S03]  /*b4b0*/  ISETP.GE.AND P1, PT, R21, RZ, PT ;  /* 0x000000ff1500720c */ /* 0x000fc60003f26270 */
[----:B------:R-:W-:Y:S02]  /*b4c0*/  IMAD.MOV R8, RZ, RZ, -R8 ;  /* 0x000000ffff087224 */ /* 0x000fe400078e0a08 */
[--C-:B------:R-:W-:Y:S02]  /*b4d0*/  @!P5 IMAD.IADD R19, R19, 0x1, -R12.reuse ;  /* 0x000000011313d824 */ /* 0x100fe400078e0a0c */
[----:B------:R-:W-:Y:S02]  /*b4e0*/  IMAD R17, R12, R8, R17 ;  /* 0x000000080c117224 */ /* 0x000fe400078e0211 */
[----:B------:R-:W-:Y:S01]  /*b4f0*/  @!P3 IMAD.IADD R4, R4, 0x1, -R12 ;  /* 0x000000010404b824 */ /* 0x000fe200078e0a0c */
[----:B------:R-:W-:Y:S01]  /*b500*/  ISETP.GT.U32.AND P5, PT, R12, R19, PT ;  /* 0x000000130c00720c */ /* 0x000fe20003fa4070 */
[----:B------:R-:W-:Y:S01]  /*b510*/  IMAD.HI.U32 R3, R0, R14, RZ ;  /* 0x0000000e00037227 */ /* 0x000fe200078e00ff */
[----:B------:R-:W-:-:S03]  /*b520*/  ISETP.GT.U32.AND P3, PT, R12, R17, PT ;  /* 0x000000110c00720c */ /* 0x000fc60003f64070 */
[----:B------:R-:W-:Y:S02]  /*b530*/  IMAD.MOV R3, RZ, RZ, -R3 ;  /* 0x000000ffff037224 */ /* 0x000fe400078e0a03 */
[----:B0-----:R-:W-:Y:S02]  /*b540*/  VIADD R6, R23, 0x135 ;  /* 0x0000013517067836 */ /* 0x001fe40000000000 */
[C---:B------:R-:W-:Y:S02]  /*b550*/  IMAD R14, R12.reuse, R3, R14 ;  /* 0x000000030c0e7224 */ /* 0x040fe400078e020e */
[----:B------:R-:W-:Y:S01]  /*b560*/  IMAD.MOV.U32 R5, RZ, RZ, R20 ;  /* 0x000000ffff057224 */ /* 0x000fe200078e0014 */
[----:B------:R-:W-:Y:S01]  /*b570*/  IABS R16, R6 ;  /* 0x0000000600107213 */ /* 0x000fe20000000000 */
[--C-:B------:R-:W-:Y:S01]  /*b580*/  @!P5 IMAD.IADD R19, R19, 0x1, -R12.reuse ;  /* 0x000000011313d824 */ /* 0x100fe200078e0a0c */
[----:B------:R-:W-:Y:S01]  /*b590*/  ISETP.GT.U32.AND P5, PT, R12, R14, PT ;  /* 0x0000000e0c00720c */ /* 0x000fe20003fa4070 */
[----:B------:R-:W-:-:S02]  /*b5a0*/  @!P3 IMAD.IADD R17, R17, 0x1, -R12 ;  /* 0x000000011111b824 */ /* 0x000fc400078e0a0c */
[----:B------:R-:W-:Y:S01]  /*b5b0*/  @!P6 IMAD.MOV R5, RZ, RZ, -R5 ;  /* 0x000000ffff05e224 */ /* 0x000fe200078e0a05 */
[----:B------:R-:W-:Y:S01]  /*b5c0*/  ISETP.GE.AND P6, PT, R7, RZ, PT ;  /* 0x000000ff0700720c */ /* 0x000fe20003fc6270 */
[----:B------:R-:W-:Y:S01]  /*b5d0*/  IMAD.HI.U32 R7, R0, R16, RZ ;  /* 0x0000001000077227 */ /* 0x000fe200078e00ff */
[C---:B------:R-:W-:Y:S02]  /*b5e0*/  ISETP.GT.U32.AND P3, PT, R12.reuse, R17, PT ;  /* 0x000000110c00720c */ /* 0x040fe40003f64070 */
[----:B------:R0:W-:Y:S01]  /*b5f0*/  STL [R1+0x464], R5 ;  /* 0x0004640501007387 */ /* 0x0001e20000100800 */
[----:B------:R-:W-:Y:S02]  /*b600*/  VIADD R3, R23, 0x133 ;  /* 0x0000013317037836 */ /* 0x000fe40000000000 */
[----:B------:R-:W-:Y:S02]  /*b610*/  IMAD.MOV R7, RZ, RZ, -R7 ;  /* 0x000000ffff077224 */ /* 0x000fe400078e0a07 */
[----:B------:R-:W-:Y:S01]  /*b620*/  IMAD.MOV.U32 R9, RZ, RZ, R4 ;  /* 0x000000ffff097224 */ /* 0x000fe200078e0004 */
[----:B------:R-:W-:Y:S01]  /*b630*/  IABS R8, R3 ;  /* 0x0000000300087213 */ /* 0x000fe20000000000 */
[----:B------:R-:W-:-:S02]  /*b640*/  IMAD R16, R12, R7, R16 ;  /* 0x000000070c107224 */ /* 0x000fc400078e0210 */
[--C-:B------:R-:W-:Y:S02]  /*b650*/  @!P5 IMAD.IADD R14, R14, 0x1, -R12.reuse ;  /* 0x000000010e0ed824 */ /* 0x100fe400078e0a0c */
[----:B0-----:R-:W-:Y:S02]  /*b660*/  VIADD R5, R23, 0x134 ;  /* 0x0000013417057836 */ /* 0x001fe40000000000 */
[----:B------:R-:W-:Y:S01]  /*b670*/  IMAD.HI.U32 R4, R0, R8, RZ ;  /* 0x0000000800047227 */ /* 0x000fe200078e00ff */
[C---:B------:R-:W-:Y:S02]  /*b680*/  ISETP.GT.U32.AND P5, PT, R12.reuse, R14, PT ;  /* 0x0000000e0c00720c */ /* 0x040fe40003fa4070 */
[----:B------:R-:W-:Y:S01]  /*b690*/  IABS R13, R5 ;  /* 0x00000005000d7213 */ /* 0x000fe20000000000 */
[----:B------:R-:W-:Y:S01]  /*b6a0*/  @!P3 IMAD.IADD R17, R17, 0x1, -R12 ;  /* 0x000000011111b824 */ /* 0x000fe200078e0a0c */
[----:B------:R-:W-:Y:S01]  /*b6b0*/  ISETP.GT.U32.AND P3, PT, R12, R16, PT ;  /* 0x000000100c00720c */ /* 0x000fe20003f64070 */
[----:B------:R-:W-:Y:S01]  /*b6c0*/  @!P1 IMAD.MOV R9, RZ, RZ, -R9 ;  /* 0x000000ffff099224 */ /* 0x000fe200078e0a09 */
[----:B------:R-:W-:Y:S01]  /*b6d0*/  ISETP.GE.AND P1, PT, R6, RZ, PT ;  /* 0x000000ff0600720c */ /* 0x000fe20003f26270 */
[----:B------:R-:W-:-:S03]  /*b6e0*/  IMAD.HI.U32 R6, R0, R13, RZ ;  /* 0x0000000d00067227 */ /* 0x000fc600078e00ff */
[----:B------:R0:W-:Y:S01]  /*b6f0*/  STL [R1+0x4ac], R9 ;  /* 0x0004ac0901007387 */ /* 0x0001e20000100800 */
[----:B------:R-:W-:Y:S02]  /*b700*/  IMAD.MOV R4, RZ, RZ, -R4 ;  /* 0x000000ffff047224 */ /* 0x000fe400078e0a04 */
[----:B------:R-:W-:Y:S02]  /*b710*/  IMAD.MOV R6, RZ, RZ, -R6 ;  /* 0x000000ffff067224 */ /* 0x000fe400078e0a06 */
[C---:B------:R-:W-:Y:S02]  /*b720*/  IMAD R8, R12.reuse, R4, R8 ;  /* 0x000000040c087224 */ /* 0x040fe400078e0208 */
[C---:B------:R-:W-:Y:S02]  /*b730*/  VIADD R4, R23.reuse, 0x131 ;  /* 0x0000013117047836 */ /* 0x040fe40000000000 */
[----:B------:R-:W-:Y:S02]  /*b740*/  VIADD R10, R23, 0x132 ;  /* 0x00000132170a7836 */ /* 0x000fe40000000000 */
[----:B0-----:R-:W-:Y:S01]  /*b750*/  IMAD.MOV.U32 R9, RZ, RZ, R19 ;  /* 0x000000ffff097224 */ /* 0x001fe200078e0013 */
[----:B------:R-:W-:Y:S01]  /*b760*/  IABS R18, R4 ;  /* 0x0000000400127213 */ /* 0x000fe20000000000 */
[----:B------:R-:W-:-:S02]  /*b770*/  IMAD R13, R12, R6, R13 ;  /* 0x000000060c0d7224 */ /* 0x000fc400078e020d */
[----:B------:R-:W-:Y:S02]  /*b780*/  IMAD.MOV.U32 R11, RZ, RZ, R17 ;  /* 0x000000ffff0b7224 */ /* 0x000fe400078e0011 */
[----:B------:R-:W-:Y:S01]  /*b790*/  @!P4 IMAD.MOV R9, RZ, RZ, -R9 ;  /* 0x000000ffff09c224 */ /* 0x000fe200078e0a09 */
[----:B------:R-:W-:Y:S01]  /*b7a0*/  ISETP.GE.AND P4, PT, R5, RZ, PT ;  /* 0x000000ff0500720c */ /* 0x000fe20003f86270 */
[--C-:B------:R-:W-:Y:S01]  /*b7b0*/  @!P3 IMAD.IADD R16, R16, 0x1, -R12.reuse ;  /* 0x000000011010b824 */ /* 0x100fe200078e0a0c */
[----:B------:R-:W-:Y:S01]  /*b7c0*/  IABS R5, R10 ;  /* 0x0000000a00057213 */ /* 0x000fe20000000000 */
[----:B------:R-:W-:Y:S01]  /*b7d0*/  @!P5 IMAD.IADD R14, R14, 0x1, -R12 ;  /* 0x000000010e0ed824 */ /* 0x000fe200078e0a0c */
[C---:B------:R-:W-:Y:S01]  /*b7e0*/  ISETP.GT.U32.AND P5, PT, R12.reuse, R13, PT ;  /* 0x0000000d0c00720c */ /* 0x040fe20003fa4070 */
[----:B------:R-:W-:Y:S01]  /*b7f0*/  @!P2 IMAD.MOV R11, RZ, RZ, -R11 ;  /* 0x000000ffff0ba224 */ /* 0x000fe200078e0a0b */
[----:B------:R-:W-:Y:S01]  /*b800*/  ISETP.GT.U32.AND P2, PT, R12, R16, PT ;  /* 0x000000100c00720c */ /* 0x000fe20003f44070 */
[----:B------:R-:W-:Y:S01]  /*b810*/  IMAD.MOV.U32 R17, RZ, RZ, R18 ;  /* 0x000000ffff117224 */ /* 0x000fe200078e0012 */
[----:B------:R-:W-:Y:S01]  /*b820*/  STL [R1+0x4ec], R9 ;  /* 0x0004ec0901007387 */ /* 0x000fe20000100800 */
[----:B------:R-:W-:Y:S01]  /*b830*/  IMAD.HI.U32 R18, R0, R5, RZ ;  /* 0x0000000500127227 */ /* 0x000fe200078e00ff */
[----:B------:R-:W-:-:S02]  /*b840*/  ISETP.GT.U32.AND P3, PT, R12, R8, PT ;  /* 0x000000080c00720c */ /* 0x000fc40003f64070 */
[----:B------:R0:W-:Y:S01]  /*b850*/  STL [R1+0x4e8], R11 ;  /* 0x0004e80b01007387 */ /* 0x0001e20000100800 */
[----:B------:R-:W-:Y:S02]  /*b860*/  IMAD.MOV R18, RZ, RZ, -R18 ;  /* 0x000000ffff127224 */ /* 0x000fe400078e0a12 */
[----:B------:R-:W-:Y:S02]  /*b870*/  VIADD R6, R23, 0x130 ;  /* 0x0000013017067836 */ /* 0x000fe40000000000 */
[--C-:B------:R-:W-:Y:S02]  /*b880*/  @!P5 IMAD.IADD R13, R13, 0x1, -R12.reuse ;  /* 0x000000010d0dd824 */ /* 0x100fe400078e0a0c */
[----:B------:R-:W-:Y:S01]  /*b890*/  @!P2 IMAD.IADD R16, R16, 0x1, -R12 ;  /* 0x000000011010a824 */ /* 0x000fe200078e0a0c */
[----:B------:R-:W-:Y:S01]  /*b8a0*/  IABS R15, R6 ;  /* 0x00000006000f7213 */ /* 0x000fe20000000000 */
[----:B------:R-:W-:Y:S01]  /*b8b0*/  VIADD R7, R23, 0x12f ;  /* 0x0000012f17077836 */ /* 0x000fe20000000000 */
[----:B------:R-:W-:Y:S01]  /*b8c0*/  ISETP.GT.U32.AND P5, PT, R12, R13, PT ;  /* 0x0000000d0c00720c */ /* 0x000fe20003fa4070 */
[----:B0-----:R-:W-:-:S02]  /*b8d0*/  IMAD.MOV.U32 R11, RZ, RZ, R14 ;  /* 0x000000ffff0b7224 */ /* 0x001fc400078e000e */
[----:B------:R-:W-:Y:S01]  /*b8e0*/  @!P3 IMAD.IADD R8, R8, 0x1, -R12 ;  /* 0x000000010808b824 */ /* 0x000fe200078e0a0c */
[----:B------:R-:W-:Y:S01]  /*b8f0*/  IABS R9, R7 ;  /* 0x0000000700097213 */ /* 0x000fe20000000000 */
[----:B------:R-:W-:Y:S01]  /*b900*/  @!P6 IMAD.MOV R11, RZ, RZ, -R11 ;  /* 0x000000ffff0be224 */ /* 0x000fe200078e0a0b */
[----:B------:R-:W-:Y:S01]  /*b910*/  ISETP.GE.AND P6, PT, R3, RZ, PT ;  /* 0x000000ff0300720c */ /* 0x000fe20003fc6270 */
[C---:B------:R-:W-:Y:S01]  /*b920*/  IMAD R3, R12.reuse, R18, R5 ;  /* 0x000000120c037224 */ /* 0x040fe200078e0205 */
[----:B------:R-:W-:Y:S01]  /*b930*/  ISETP.GT.U32.AND P3, PT, R12, R8, PT ;  /* 0x000000080c00720c */ /* 0x000fe20003f64070 */
[----:B------:R-:W-:Y:S01]  /*b940*/  IMAD.MOV.U32 R14, RZ, RZ, R15 ;  /* 0x000000ffff0e7224 */ /* 0x000fe200078e000f */
[----:B------:R0:W-:Y:S01]  /*b950*/  STL [R1+0x4e0], R11 ;  /* 0x0004e00b01007387 */ /* 0x0001e20000100800 */
[----:B------:R-:W-:Y:S01]  /*b960*/  IMAD.HI.U32 R18, R0, R17, RZ ;  /* 0x0000001100127227 */ /* 0x000fe200078e00ff */
[----:B------:R-:W-:-:S03]  /*b970*/  ISETP.GT.U32.AND P2, PT, R12, R3, PT ;  /* 0x000000030c00720c */ /* 0x000fc60003f44070 */
[----:B------:R-:W-:-:S04]  /*b980*/  IMAD.HI.U32 R5, R0, R14, RZ ;  /* 0x0000000e00057227 */ /* 0x000fc800078e00ff */
[----:B------:R-:W-:Y:S02]  /*b990*/  IMAD.MOV R18, RZ, RZ, -R18 ;  /* 0x000000ffff127224 */ /* 0x000fe400078e0a12 */
[----:B0-----:R-:W-:Y:S02]  /*b9a0*/  IMAD.MOV.U32 R11, RZ, RZ, R16 ;  /* 0x000000ffff0b7224 */ /* 0x001fe400078e0010 */
[----:B------:R-:W-:-:S04]  /*b9b0*/  IMAD.HI.U32 R15, R0, R9, RZ ;  /* 0x00000009000f7227 */ /* 0x000fc800078e00ff */
[--C-:B------:R-:W-:Y:S02]  /*b9c0*/  @!P2 IMAD.IADD R3, R3, 0x1, -R12.reuse ;  /* 0x000000010303a824 */ /* 0x100fe400078e0a0c */
[----:B------:R-:W-:Y:S02]  /*b9d0*/  IMAD.MOV R5, RZ, RZ, -R5 ;  /* 0x000000ffff057224 */ /* 0x000fe400078e0a05 */
[----:B------:R-:W-:Y:S01]  /*b9e0*/  @!P5 IMAD.IADD R13, R13, 0x1, -R12 ;  /* 0x000000010d0dd824 */ /* 0x000fe200078e0a0c */
[----:B------:R-:W-:Y:S01]  /*b9f0*/  ISETP.GE.AND P5, PT, R10, RZ, PT ;  /* 0x000000ff0a00720c */ /* 0x000fe20003fa6270 */
[----:B------:R-:W-:Y:S01]  /*ba00*/  @!P1 IMAD.MOV R11, RZ, RZ, -R11 ;  /* 0x000000ffff0b9224 */ /* 0x000fe200078e0a0b */
[C---:B------:R-:W-:Y:S01]  /*ba10*/  ISETP.GT.U32.AND P1, PT, R12.reuse, R3, PT ;  /* 0x000000030c00720c */ /* 0x040fe20003f24070 */
[C---:B------:R-:W-:Y:S02]  /*ba20*/  IMAD R10, R12.reuse, R18, R17 ;  /* 0x000000120c0a7224 */ /* 0x040fe400078e0211 */
[----:B------:R-:W-:Y:S01]  /*ba30*/  IMAD.MOV R15, RZ, RZ, -R15 ;  /* 0x000000ffff0f7224 */ /* 0x000fe200078e0a0f */
[----:B------:R0:W-:Y:S01]  /*ba40*/  STL [R1+0x4cc], R11 ;  /* 0x0004cc0b01007387 */ /* 0x0001e20000100800 */
[C---:B------:R-:W-:Y:S01]  /*ba50*/  IMAD R14, R12.reuse, R5, R14 ;  /* 0x000000050c0e7224 */ /* 0x040fe200078e020e */
[----:B------:R-:W-:Y:S01]  /*ba60*/  ISETP.GT.U32.AND P2, PT, R12, R10, PT ;  /* 0x0000000a0c00720c */ /* 0x000fe20003f44070 */
[----:B------:R-:W-:-:S02]  /*ba70*/  @!P3 IMAD.IADD R8, R8, 0x1, -R12 ;  /* 0x000000010808b824 */ /* 0x000fc400078e0a0c */
[C---:B------:R-:W-:Y:S01]  /*ba80*/  IMAD R9, R12.reuse, R15, R9 ;  /* 0x0000000f0c097224 */ /* 0x040fe200078e0209 */
[----:B------:R-:W-:Y:S01]  /*ba90*/  ISETP.GT.U32.AND P3, PT, R12, R14, PT ;  /* 0x0000000e0c00720c */ /* 0x000fe20003f64070 */
[C---:B------:R-:W-:Y:S02]  /*baa0*/  VIADD R5, R23.reuse, 0x12e ;  /* 0x0000012e17057836 */ /* 0x040fe40000000000 */
[----:B------:R-:W-:Y:S01]  /*bab0*/  @!P4 IMAD.MOV R13, RZ, RZ, -R13 ;  /* 0x000000ffff0dc224 */ /* 0x000fe200078e0a0d */
[----:B------:R-:W-:Y:S01]  /*bac0*/  ISETP.GE.AND P4, PT, R4, RZ, PT ;  /* 0x000000ff0400720c */ /* 0x000fe20003f86270 */
[----:B0-----:R-:W-:Y:S01]  /*bad0*/  IMAD.MOV.U32 R11, RZ, RZ, R8 ;  /* 0x000000ffff0b7224 */ /* 0x001fe200078e0008 */
[----:B------:R-:W-:Y:S01]  /*bae0*/  IABS R15, R5 ;  /* 0x00000005000f7213 */ /* 0x000fe20000000000 */
[----:B------:R-:W-:Y:S01]  /*baf0*/  VIADD R4, R23, 0x12d ;  /* 0x0000012d17047836 */ /* 0x000fe20000000000 */
[----:B------:R-:W-:Y:S01]  /*bb00*/  STL [R1+0x4d4], R13 ;  /* 0x0004d40d01007387 */ /* 0x000fe20000100800 */
[----:B------:R-:W-:Y:S01]  /*bb10*/  @!P6 IMAD.MOV R11, RZ, RZ, -R11 ;  /* 0x000000ffff0be224 */ /* 0x000fe200078e0a0b */
[----:B------:R-:W-:Y:S01]  /*bb20*/  ISETP.GT.U32.AND P6, PT, R12, R9, PT ;  /* 0x000000090c00720c */ /* 0x000fe20003fc4070 */
[--C-:B------:R-:W-:Y:S01]  /*bb30*/  @!P1 IMAD.IADD R3, R3, 0x1, -R12.reuse ;  /* 0x0000000103039824 */ /* 0x100fe200078e0a0c */
[----:B------:R-:W-:Y:S01]  /*bb40*/  ISETP.GE.AND P1, PT, R6, RZ, PT ;  /* 0x000000ff0600720c */ /* 0x000fe20003f26270 */
[----:B------:R-:W-:Y:S01]  /*bb50*/  IMAD.HI.U32 R8, R0, R15, RZ ;  /* 0x0000000f00087227 */ /* 0x000fe200078e00ff */
[----:B------:R-:W-:Y:S01]  /*bb60*/  IABS R6, R4 ;  /* 0x0000000400067213 */ /* 0x000fe20000000000 */
[----:B------:R0:W-:Y:S02]  /*bb70*/  STL [R1+0x4d8], R11 ;  /* 0x0004d80b01007387 */ /* 0x0001e40000100800 */
[--C-:B------:R-:W-:Y:S01]  /*bb80*/  @!P2 IMAD.IADD R10, R10, 0x1, -R12.reuse ;  /* 0x000000010a0aa824 */ /* 0x100fe200078e0a0c */
[----:B------:R-:W-:Y:S01]  /*bb90*/  ISETP.GE.AND P2, PT, R7, RZ, PT ;  /* 0x000000ff0700720c */ /* 0x000fe20003f46270 */
[----:B------:R-:W-:-:S02]  /*bba0*/  @!P3 IMAD.IADD R14, R14, 0x1, -R12 ;  /* 0x000000010e0eb824 */ /* 0x000fc400078e0a0c */
[----:B------:R-:W-:Y:S01]  /*bbb0*/  IMAD.MOV R7, RZ, RZ, -R8 ;  /* 0x000000ffff077224 */ /* 0x000fe200078e0a08 */
[C---:B------:R-:W-:Y:S01]  /*bbc0*/  ISETP.GT.U32.AND P3, PT, R12.reuse, R10, PT ;  /* 0x0000000a0c00720c */ /* 0x040fe20003f64070 */
[----:B------:R-:W-:Y:S02]  /*bbd0*/  IMAD.MOV.U32 R8, RZ, RZ, R6 ;  /* 0x000000ffff087224 */ /* 0x000fe400078e0006 */
[----:B------:R-:W-:Y:S01]  /*bbe0*/  @!P6 IMAD.IADD R9, R9, 0x1, -R12 ;  /* 0x000000010909e824 */ /* 0x000fe200078e0a0c */
[----:B------:R-:W-:Y:S01]  /*bbf0*/  ISETP.GT.U32.AND P6, PT, R12, R14, PT ;  /* 0x0000000e0c00720c */ /* 0x000fe20003fc4070 */
[----:B------:R-:W-:-:S04]  /*bc00*/  IMAD.HI.U32 R6, R0, R8, RZ ;  /* 0x0000000800067227 */ /* 0x000fc800078e00ff */
[----:B------:R-:W-:Y:S02]  /*bc10*/  IMAD.MOV R6, RZ, RZ, -R6 ;  /* 0x000000ffff067224 */ /* 0x000fe400078e0a06 */
[----:B0-----:R-:W-:Y:S02]  /*bc20*/  IMAD.MOV.U32 R11, RZ, RZ, R3 ;  /* 0x000000ffff0b7224 */ /* 0x001fe400078e0003 */
[C---:B------:R-:W-:Y:S02]  /*bc30*/  IMAD R8, R12.reuse, R6, R8 ;  /* 0x000000060c087224 */ /* 0x040fe400078e0208 */
[C---:B------:R-:W-:Y:S02]  /*bc40*/  IMAD R15, R12.reuse, R7, R15 ;  /* 0x000000070c0f7224 */ /* 0x040fe400078e020f */
[----:B------:R-:W-:Y:S01]  /*bc50*/  @!P5 IMAD.MOV R11, RZ, RZ, -R11 ;  /* 0x000000ffff0bd224 */ /* 0x000fe200078e0a0b */
[----:B------:R-:W-:Y:S01]  /*bc60*/  ISETP.GT.U32.AND P5, PT, R12, R9, PT ;  /* 0x000000090c00720c */ /* 0x000fe20003fa4070 */
[--C-:B------:R-:W-:Y:S01]  /*bc70*/  @!P6 IMAD.IADD R14, R14, 0x1, -R12.reuse ;  /* 0x000000010e0ee824 */ /* 0x100fe200078e0a0c */
[----:B------:R-:W-:Y:S01]  /*bc80*/  ISETP.GT.U32.AND P6, PT, R12, R8, PT ;  /* 0x000000080c00720c */ /* 0x000fe20003fc4070 */
[----:B------:R-:W-:Y:S01]  /*bc90*/  @!P3 IMAD.IADD R10, R10, 0x1, -R12 ;  /* 0x000000010a0ab824 */ /* 0x000fe200078e0a0c */
[----:B------:R-:W-:Y:S01]  /*bca0*/  ISETP.GT.U32.AND P3, PT, R12, R15, PT ;  /* 0x0000000f0c00720c */ /* 0x000fe20003f64070 */
[C---:B------:R-:W-:Y:S01]  /*bcb0*/  VIADD R13, R23.reuse, 0x12b ;  /* 0x0000012b170d7836 */ /* 0x040fe20000000000 */
[----:B------:R0:W-:Y:S01]  /*bcc0*/  STL [R1+0x4dc], R11 ;  /* 0x0004dc0b01007387 */ /* 0x0001e20000100800 */
[----:B------:R-:W-:-:S02]  /*bcd0*/  VIADD R18, R23, 0x12a ;  /* 0x0000012a17127836 */ /* 0x000fc40000000000 */
[----:B------:R-:W-:Y:S01]  /*bce0*/  VIADD R3, R23, 0x12c ;  /* 0x0000012c17037836 */ /* 0x000fe20000000000 */
[----:B------:R-:W-:Y:S01]  /*bcf0*/  IABS R6, R13 ;  /* 0x0000000d00067213 */ /* 0x000fe20000000000 */
[----:B------:R-:W-:Y:S01]  /*bd00*/  @!P1 IMAD.MOV R14, RZ, RZ, -R14 ;  /* 0x000000ffff0e9224 */ /* 0x000fe200078e0a0e */
[----:B------:R-:W-:Y:S01]  /*bd10*/  IABS R16, R18 ;  /* 0x0000001200107213 */ /* 0x000fe20000000000 */
[--C-:B------:R-:W-:Y:S01]  /*bd20*/  @!P5 IMAD.IADD R9, R9, 0x1, -R12.reuse ;  /* 0x000000010909d824 */ /* 0x100fe200078e0a0c */
[----:B------:R-:W-:Y:S01]  /*bd30*/  ISETP.GE.AND P5, PT, R5, RZ, PT ;  /* 0x000000ff0500720c */ /* 0x000fe20003fa6270 */
[----:B------:R-:W-:Y:S01]  /*bd40*/  @!P6 IMAD.IADD R8, R8, 0x1, -R12 ;  /* 0x000000010808e824 */ /* 0x000fe200078e0a0c */
[----:B------:R-:W-:Y:S01]  /*bd50*/  IABS R7, R3 ;  /* 0x0000000300077213 */ /* 0x000fe20000000000 */
[----:B0-----:R-:W-:Y:S02]  /*bd60*/  IMAD.MOV.U32 R11, RZ, RZ, R10 ;  /* 0x000000ffff0b7224 */ /* 0x001fe400078e000a */
[----:B------:R-:W-:Y:S01]  /*bd70*/  IMAD.MOV.U32 R5, RZ, RZ, R16 ;  /* 0x000000ffff057224 */ /* 0x000fe200078e0010 */
[----:B------:R-:W-:Y:S01]  /*bd80*/  ISETP.GT.U32.AND P6, PT, R12, R8, PT ;  /* 0x000000080c00720c */ /* 0x000fe20003fc4070 */
[----:B------:R-:W-:-:S04]  /*bd90*/  IMAD.HI.U32 R17, R0, R6, RZ ;  /* 0x0000000600117227 */ /* 0x000fc800078e00ff */
[----:B------:R-:W-:Y:S01]  /*bda0*/  @!P3 IMAD.IADD R15, R15, 0x1, -R12 ;  /* 0x000000010f0fb824 */ /* 0x000fe200078e0a0c */
[----:B------:R-:W-:Y:S01]  /*bdb0*/  ISETP.GE.AND P3, PT, R4, RZ, PT ;  /* 0x000000ff0400720c */ /* 0x000fe20003f66270 */
[----:B------:R-:W-:Y:S02]  /*bdc0*/  @!P4 IMAD.MOV R11, RZ, RZ, -R11 ;  /* 0x000000ffff0bc224 */ /* 0x000fe400078e0a0b */
[----:B------:R-:W-:Y:S01]  /*bdd0*/  IMAD.HI.U32 R4, R0, R5, RZ ;  /* 0x0000000500047227 */ /* 0x000fe200078e00ff */
[C---:B------:R-:W-:Y:S02]  /*bde0*/  ISETP.GT.U32.AND P4, PT, R12.reuse, R15, PT ;  /* 0x0000000f0c00720c */ /* 0x040fe40003f84070 */
[----:B------:R0:W-:Y:S01]  /*bdf0*/  STL [R1+0x4d0], R11 ;  /* 0x0004d00b01007387 */ /* 0x0001e20000100800 */
[----:B------:R-:W-:Y:S02]  /*be00*/  IMAD.MOV R10, RZ, RZ, -R17 ;  /* 0x000000ffff0a7224 */ /* 0x000fe400078e0a11 */
[----:B------:R-:W-:Y:S01]  /*be10*/  IMAD.MOV R4, RZ, RZ, -R4 ;  /* 0x000000ffff047224 */ /* 0x000fe200078e0a04 */
[----:B------:R-:W-:Y:S01]  /*be20*/  STL [R1+0x4c0], R14 ;  /* 0x0004c00e01007387 */ /* 0x000fe20000100800 */
[----:B------:R-:W-:-:S02]  /*be30*/  IMAD R6, R12, R10, R6 ;  /* 0x0000000a0c067224 */ /* 0x000fc400078e0206 */
[----:B------:R-:W-:-:S04]  /*be40*/  IMAD.HI.U32 R16, R0, R7, RZ ;  /* 0x0000000700107227 */ /* 0x000fc800078e00ff */
[----:B0-----:R-:W-:Y:S02]  /*be50*/  IMAD.MOV.U32 R11, RZ, RZ, R9 ;  /* 0x000000ffff0b7224 */ /* 0x001fe400078e0009 */
[C---:B------:R-:W-:Y:S02]  /*be60*/  IMAD R5, R12.reuse, R4, R5 ;  /* 0x000000040c057224 */ /* 0x040fe400078e0205 */
[----:B------:R-:W-:Y:S01]  /*be70*/  @!P2 IMAD.MOV R11, RZ, RZ, -R11 ;  /* 0x000000ffff0ba224 */ /* 0x000fe200078e0a0b */
[----:B------:R-:W-:Y:S01]  /*be80*/  ISETP.GT.U32.AND P2, PT, R12, R6, PT ;  /* 0x000000060c00720c */ /* 0x000fe20003f44070 */
[----:B------:R-:W-:Y:S02]  /*be90*/  IMAD.MOV R16, RZ, RZ, -R16 ;  /* 0x000000ffff107224 */ /* 0x000fe400078e0a10 */
[----:B------:R-:W-:Y:S01]  /*bea0*/  @!P6 IMAD.IADD R8, R8, 0x1, -R12 ;  /* 0x000000010808e824 */ /* 0x000fe200078e0a0c */
[C---:B------:R-:W-:Y:S01]  /*beb0*/  ISETP.GT.U32.AND P6, PT, R12.reuse, R5, PT ;  /* 0x000000050c00720c */ /* 0x040fe20003fc4070 */
[----:B------:R-:W-:Y:S01]  /*bec0*/  IMAD R7, R12, R16, R7 ;  /* 0x000000100c077224 */ /* 0x000fe200078e0207 */
[----:B------:R0:W-:Y:S01]  /*bed0*/  STL [R1+0x4c4], R11 ;  /* 0x0004c40b01007387 */ /* 0x0001e20000100800 */
[----:B------:R-:W-:-:S02]  /*bee0*/  VIADD R10, R23, 0x128 ;  /* 0x00000128170a7836 */ /* 0x000fc40000000000 */
[--C-:B------:R-:W-:Y:S01]  /*bef0*/  @!P4 IMAD.IADD R15, R15, 0x1, -R12.reuse ;  /* 0x000000010f0fc824 */ /* 0x100fe200078e0a0c */
[----:B------:R-:W-:Y:S01]  /*bf00*/  ISETP.GT.U32.AND P1, PT, R12, R7, PT ;  /* 0x000000070c00720c */ /* 0x000fe20003f24070 */
[----:B------:R-:W-:Y:S01]  /*bf10*/  VIADD R9, R23, 0x129 ;  /* 0x0000012917097836 */ /* 0x000fe20000000000 */
[----:B------:R-:W-:Y:S01]  /*bf20*/  ISETP.GE.AND P4, PT, R3, RZ, PT ;  /* 0x000000ff0300720c */ /* 0x000fe20003f86270 */
[----:B------:R-:W-:Y:S01]  /*bf30*/  @!P2 IMAD.IADD R6, R6, 0x1, -R12 ;  /* 0x000000010606a824 */ /* 0x000fe200078e0a0c */
[----:B------:R-:W-:Y:S01]  /*bf40*/  IABS R3, R10 ;  /* 0x0000000a00037213 */ /* 0x000fe20000000000 */
[----:B------:R-:W-:Y:S01]  /*bf50*/  @!P3 IMAD.MOV R8, RZ, RZ, -R8 ;  /* 0x000000ffff08b224 */ /* 0x000fe200078e0a08 */
[----:B------:R-:W-:Y:S01]  /*bf60*/  IABS R4, R9 ;  /* 0x0000000900047213 */ /* 0x000fe20000000000 */
[----:B------:R-:W-:Y:S01]  /*bf70*/  @!P6 IMAD.IADD R5, R5, 0x1, -R12 ;  /* 0x000000010505e824 */ /* 0x000fe200078e0a0c */
[----:B------:R-:W-:Y:S01]  /*bf80*/  ISETP.GT.U32.AND P6, PT, R12, R6, PT ;  /* 0x000000060c00720c */ /* 0x000fe20003fc4070 */
[----:B------:R-:W-:-:S04]  /*bf90*/  IMAD.HI.U32 R16, R0, R3, RZ ;  /* 0x0000000300107227 */ /* 0x000fc800078e00ff */
[----:B------:R-:W-:Y:S02]  /*bfa0*/  IMAD.MOV R16, RZ, RZ, -R16 ;  /* 0x000000ffff107224 */ /* 0x000fe400078e0a10 */
[----:B------:R-:W-:Y:S01]  /*bfb0*/  @!P1 IMAD.IADD R7, R7, 0x1, -R12 ;  /* 0x0000000107079824 */ /* 0x000fe200078e0a0c */
[----:B------:R-:W-:Y:S01]  /*bfc0*/  ISETP.GE.AND P1, PT, R13, RZ, PT ;  /* 0x000000ff0d00720c */ /* 0x000fe20003f26270 */
[----:B0-----:R-:W-:Y:S02]  /*bfd0*/  IMAD.MOV.U32 R11, RZ, RZ, R15 ;  /* 0x000000ffff0b7224 */ /* 0x001fe400078e000f */
[C---:B------:R-:W-:Y:S01]  /*bfe0*/  IMAD R3, R12.reuse, R16, R3 ;  /* 0x000000100c037224 */ /* 0x040fe200078e0203 */
[----:B------:R-:W-:Y:S01]  /*bff0*/  ISETP.GT.U32.AND P2, PT, R12, R7, PT ;  /* 0x000000070c00720c */ /* 0x000fe20003f44070 */
[----:B------:R-:W-:-:S04]  /*c000*/  IMAD.HI.U32 R14, R0, R4, RZ ;  /* 0x00000004000e7227 */ /* 0x000fc800078e00ff */
[----:B------:R-:W-:Y:S01]  /*c010*/  @!P5 IMAD.MOV R11, RZ, RZ, -R11 ;  /* 0x000000ffff0bd224 */ /* 0x000fe200078e0a0b */
[----:B------:R-:W-:Y:S01]  /*c020*/  ISETP.GT.U32.AND P5, PT, R12, R5, PT ;  /* 0x000000050c00720c */ /* 0x000fe20003fa4070 */
[----:B------:R-:W-:Y:S01]  /*c030*/  @!P6 IMAD.IADD R6, R6, 0x1, -R12 ;  /* 0x000000010606e824 */ /* 0x000fe200078e0a0c */
[C---:B------:R-:W-:Y:S01]  /*c040*/  ISETP.GT.U32.AND P6, PT, R12.reuse, R3, PT ;  /* 0x000000030c00720c */ /* 0x040fe20003fc4070 */
[----:B------:R-:W-:Y:S01]  /*c050*/  IMAD.MOV R14, RZ, RZ, -R14 ;  /* 0x000000ffff0e7224 */ /* 0x000fe200078e0a0e */
[----:B------:R-:W-:Y:S01]  /*c060*/  STL [R1+0x4c8], R11 ;  /* 0x0004c80b01007387 */ /* 0x000fe20000100800 */
[C---:B------:R-:W-:Y:S02]  /*c070*/  VIADD R13, R23.reuse, 0x127 ;  /* 0x00000127170d7836 */ /* 0x040fe40000000000 */
[C---:B------:R-:W-:Y:S01]  /*c080*/  IMAD R4, R12.reuse, R14, R4 ;  /* 0x0000000e0c047224 */ /* 0x040fe200078e0204 */
[----:B------:R0:W-:Y:S01]  /*c090*/  STL [R1+0x4bc], R8 ;  /* 0x0004bc0801007387 */ /* 0x0001e20000100800 */
[----:B------:R-:W-:Y:S01]  /*c0a0*/  VIADD R14, R23, 0x126 ;  /* 0x00000126170e7836 */ /* 0x000fe20000000000 */
[----:B------:R-:W-:Y:S01]  /*c0b0*/  IABS R15, R13 ;  /* 0x0000000d000f7213 */ /* 0x000fe20000000000 */
[--C-:B------:R-:W-:Y:S01]  /*c0c0*/  @!P2 IMAD.IADD R7, R7, 0x1, -R12.reuse ;  /* 0x000000010707a824 */ /* 0x100fe200078e0a0c */
[----:B------:R-:W-:Y:S01]  /*c0d0*/  ISETP.GT.U32.AND P2, PT, R12, R4, PT ;  /* 0x000000040c00720c */ /* 0x000fe20003f44070 */
[--C-:B------:R-:W-:Y:S01]  /*c0e0*/  @!P5 IMAD.IADD R5, R5, 0x1, -R12.reuse ;  /* 0x000000010505d824 */ /* 0x100fe200078e0a0c */
[----:B------:R-:W-:Y:S01]  /*c0f0*/  IABS R17, R14 ;  /* 0x0000000e00117213 */ /* 0x000fe20000000000 */
[----:B------:R-:W-:Y:S01]  /*c100*/  @!P6 IMAD.IADD R3, R3, 0x1, -R12 ;  /* 0x000000010303e824 */ /* 0x000fe200078e0a0c */
[----:B------:R-:W-:Y:S01]  /*c110*/  ISETP.GE.AND P5, PT, R18, RZ, PT ;  /* 0x000000ff1200720c */ /* 0x000fe20003fa6270 */
[----:B------:R-:W-:-:S03]  /*c120*/  IMAD.HI.U32 R19, R0, R15, RZ ;  /* 0x0000000f00137227 */ /* 0x000fc600078e00ff */
[----:B------:R-:W-:Y:S01]  /*c130*/  ISETP.GT.U32.AND P6, PT, R12, R3, PT ;  /* 0x000000030c00720c */ /* 0x000fe20003fc4070 */
[----:B------:R-:W-:-:S04]  /*c140*/  IMAD.HI.U32 R20, R0, R17, RZ ;  /* 0x0000001100147227 */ /* 0x000fc800078e00ff */
[----:B------:R-:W-:Y:S02]  /*c150*/  VIADD R16, R23, 0x125 ;  /* 0x0000012517107836 */ /* 0x000fe40000000000 */
[----:B------:R-:W-:Y:S02]  /*c160*/  IMAD.MOV R18, RZ, RZ, -R19 ;  /* 0x000000ffff127224 */ /* 0x000fe400078e0a13 */
[----:B------:R-:W-:Y:S01]  /*c170*/  IMAD.MOV R20, RZ, RZ, -R20 ;  /* 0x000000ffff147224 */ /* 0x000fe200078e0a14 */
[----:B------:R-:W-:Y:S01]  /*c180*/  IABS R19, R16 ;  /* 0x0000001000137213 */ /* 0x000fe20000000000 */
[----:B------:R-:W-:Y:S01]  /*c190*/  @!P2 IMAD.IADD R4, R4, 0x1, -R12 ;  /* 0x000000010404a824 */ /* 0x000fe200078e0a0c */
[----:B------:R-:W-:Y:S01]  /*c1a0*/  ISETP.GE.AND P2, PT, R9, RZ, PT ;  /* 0x000000ff0900720c */ /* 0x000fe20003f46270 */
[----:B------:R-:W-:Y:S02]  /*c1b0*/  @!P4 IMAD.MOV R7, RZ, RZ, -R7 ;  /* 0x000000ffff07c224 */ /* 0x000fe400078e0a07 */
[----:B------:R-:W-:Y:S01]  /*c1c0*/  @!P1 IMAD.MOV R6, RZ, RZ, -R6 ;  /* 0x000000ffff069224 */ /* 0x000fe200078e0a06 */
[C---:B------:R-:W-:Y:S01]  /*c1d0*/  ISETP.GT.U32.AND P3, PT, R12.reuse, R4, PT ;  /* 0x000000040c00720c */ /* 0x040fe20003f64070 */
[----:B------:R-:W-:Y:S01]  /*c1e0*/  IMAD R15, R12, R18, R15 ;  /* 0x000000120c0f7224 */ /* 0x000fe200078e020f */
[----:B------:R-:W-:Y:S01]  /*c1f0*/  STL [R1+0x4b8], R7 ;  /* 0x0004b80701007387 */ /* 0x000fe20000100800 */
[----:B------:R-:W-:Y:S01]  /*c200*/  @!P5 IMAD.MOV R5, RZ, RZ, -R5 ;  /* 0x000000ffff05d224 */ /* 0x000fe200078e0a05 */
[----:B------:R-:W-:Y:S01]  /*c210*/  ISETP.GE.AND P1, PT, R10, RZ, PT ;  /* 0x000000ff0a00720c */ /* 0x000fe20003f26270 */
[C---:B------:R-:W-:Y:S01]  /*c220*/  IMAD R17, R12.reuse, R20, R17 ;  /* 0x000000140c117224 */ /* 0x040fe200078e0211 */
[----:B------:R1:W-:Y:S01]  /*c230*/  STL [R1+0x4b4], R6 ;  /* 0x0004b40601007387 */ /* 0x0003e20000100800 */
[----:B------:R-:W-:Y:S01]  /*c240*/  @!P6 IMAD.IADD R3, R3, 0x1, -R12 ;  /* 0x000000010303e824 */ /* 0x000fe200078e0a0c */
[----:B------:R-:W-:-:S02]  /*c250*/  ISETP.GT.U32.AND P4, PT, R12, R15, PT ;  /* 0x0000000f0c00720c */ /* 0x000fc40003f84070 */
[----:B------:R2:W-:Y:S01]  /*c260*/  STL [R1+0x4b0], R5 ;  /* 0x0004b00501007387 */ /* 0x0005e20000100800 */
[----:B------:R-:W-:Y:S01]  /*c270*/  ISETP.GT.U32.AND P6, PT, R12, R17, PT ;  /* 0x000000110c00720c */ /* 0x000fe20003fc4070 */
[----:B0-----:R-:W-:Y:S01]  /*c280*/  IMAD.MOV.U32 R8, RZ, RZ, R3 ;  /* 0x000000ffff087224 */ /* 0x001fe200078e0003 */
[----:B------:R-:W-:Y:S01]  /*c290*/  ISETP.GE.AND P5, PT, R13, RZ, PT ;  /* 0x000000ff0d00720c */ /* 0x000fe20003fa6270 */
[----:B------:R-:W-:Y:S01]  /*c2a0*/  @!P3 IMAD.IADD R4, R4, 0x1, -R12 ;  /* 0x000000010404b824 */ /* 0x000fe200078e0a0c */
[----:B------:R-:W-:Y:S01]  /*c2b0*/  ISETP.GE.AND P3, PT, R14, RZ, PT ;  /* 0x000000ff0e00720c */ /* 0x000fe20003f66270 */
[----:B-1----:R-:W-:Y:S02]  /*c2c0*/  VIADD R6, R23, 0x124 ;  /* 0x0000012417067836 */ /* 0x002fe40000000000 */
[----:B------:R-:W-:Y:S02]  /*c2d0*/  @!P1 IMAD.MOV R8, RZ, RZ, -R8 ;  /* 0x000000ffff089224 */ /* 0x000fe400078e0a08 */
[----:B--2---:R-:W-:Y:S01]  /*c2e0*/  IMAD.HI.U32 R5, R0, R19, RZ ;  /* 0x0000001300057227 */ /* 0x004fe200078e00ff */
[----:B------:R-:W-:-:S03]  /*c2f0*/  IABS R13, R6 ;  /* 0x00000006000d7213 */ /* 0x000fc60000000000 */
[----:B------:R-:W-:Y:S02]  /*c300*/  IMAD.MOV R5, RZ, RZ, -R5 ;  /* 0x000000ffff057224 */ /* 0x000fe400078e0a05 */
[--C-:B------:R-:W-:Y:S02]  /*c310*/  @!P4 IMAD.IADD R15, R15, 0x1, -R12.reuse ;  /* 0x000000010f0fc824 */ /* 0x100fe400078e0a0c */
[C---:B------:R-:W-:Y:S02]  /*c320*/  IMAD R5, R12.reuse, R5, R19 ;  /* 0x000000050c057224 */ /* 0x040fe400078e0213 */
[----:B------:R-:W-:Y:S01]  /*c330*/  @!P6 IMAD.IADD R17, R17, 0x1, -R12 ;  /* 0x000000011111e824 */ /* 0x000fe200078e0a0c */
[C---:B------:R-:W-:Y:S01]  /*c340*/  ISETP.GT.U32.AND P4, PT, R12.reuse, R15, PT ;  /* 0x0000000f0c00720c */ /* 0x040fe20003f84070 */
[----:B------:R-:W-:Y:S01]  /*c350*/  IMAD.MOV.U32 R7, RZ, RZ, R4 ;  /* 0x000000ffff077224 */ /* 0x000fe200078e0004 */
[----:B------:R-:W-:Y:S01]  /*c360*/  ISETP.GT.U32.AND P1, PT, R12, R5, PT ;  /* 0x000000050c00720c */ /* 0x000fe20003f24070 */
[----:B------:R-:W-:Y:S01]  /*c370*/  IMAD.HI.U32 R4, R0, R13, RZ ;  /* 0x0000000d00047227 */ /* 0x000fe200078e00ff */
[----:B------:R-:W-:-:S03]  /*c380*/  ISETP.GT.U32.AND P6, PT, R12, R17, PT ;  /* 0x000000110c00720c */ /* 0x000fc60003fc4070 */
[----:B------:R-:W-:Y:S01]  /*c390*/  @!P2 IMAD.MOV R7, RZ, RZ, -R7 ;  /* 0x000000ffff07a224 */ /* 0x000fe200078e0a07 */
[----:B------:R-:W-:Y:S01]  /*c3a0*/  ISETP.GE.AND P2, PT, R16, RZ, PT ;  /* 0x000000ff1000720c */ /* 0x000fe20003f46270 */
[----:B------:R-:W-:Y:S02]  /*c3b0*/  IMAD.MOV R4, RZ, RZ, -R4 ;  /* 0x000000ffff047224 */ /* 0x000fe400078e0a04 */
[----:B------:R-:W-:Y:S01]  /*c3c0*/  VIADD R3, R23, 0x122 ;  /* 0x0000012217037836 */ /* 0x000fe20000000000 */
[----:B------:R0:W-:Y:S01]  /*c3d0*/  STL [R1+0x4a0], R7 ;  /* 0x0004a00701007387 */ /* 0x0001e20000100800 */
[----:B------:R-:W-:Y:S02]  /*c3e0*/  IMAD R13, R12, R4, R13 ;  /* 0x000000040c0d7224 */ /* 0x000fe400078e020d */
[--C-:B------:R-:W-:Y:S01]  /*c3f0*/  @!P1 IMAD.IADD R5, R5, 0x1, -R12.reuse ;  /* 0x0000000105059824 */ /* 0x100fe200078e0a0c */
[----:B------:R1:W-:Y:S01]  /*c400*/  STL [R1+0x49c], R8 ;  /* 0x00049c0801007387 */ /* 0x0003e20000100800 */
[--C-:B------:R-:W-:Y:S01]  /*c410*/  @!P4 IMAD.IADD R15, R15, 0x1, -R12.reuse ;  /* 0x000000010f0fc824 */ /* 0x100fe200078e0a0c */
[----:B------:R-:W-:Y:S01]  /*c420*/  ISETP.GE.AND P4, PT, R6, RZ, PT ;  /* 0x000000ff0600720c */ /* 0x000fe20003f86270 */
[----:B------:R-:W-:Y:S01]  /*c430*/  @!P6 IMAD.IADD R17, R17, 0x1, -R12 ;  /* 0x000000011111e824 */ /* 0x000fe200078e0a0c */
[C---:B------:R-:W-:Y:S01]  /*c440*/  ISETP.GT.U32.AND P1, PT, R12.reuse, R5, PT ;  /* 0x000000050c00720c */ /* 0x040fe20003f24070 */
[----:B------:R-:W-:Y:S01]  /*c450*/  IMAD.MOV.U32 R11, RZ, RZ, R15 ;  /* 0x000000ffff0b7224 */ /* 0x000fe200078e000f */
[----:B------:R-:W-:Y:S01]  /*c460*/  ISETP.GT.U32.AND P6, PT, R12, R13, PT ;  /* 0x0000000d0c00720c */ /* 0x000fe20003fc4070 */
[----:B0-----:R-:W-:-:S02]  /*c470*/  VIADD R7, R23, 0x123 ;  /* 0x0000012317077836 */ /* 0x001fc40000000000 */
[----:B------:R-:W-:Y:S01]  /*c480*/  @!P5 IMAD.MOV R11, RZ, RZ, -R11 ;  /* 0x000000ffff0bd224 */ /* 0x000fe200078e0a0b */
[----:B-1----:R-:W-:Y:S01]  /*c490*/  IABS R8, R3 ;  /* 0x0000000300087213 */ /* 0x002fe20000000000 */
[C---:B------:R-:W-:Y:S01]  /*c4a0*/  VIADD R16, R23.reuse, 0x121 ;  /* 0x0000012117107836 */ /* 0x040fe20000000000 */
[----:B------:R-:W-:Y:S01]  /*c4b0*/  IABS R9, R7 ;  /* 0x0000000700097213 */ /* 0x000fe20000000000 */
[----:B------:R-:W-:Y:S01]  /*c4c0*/  VIADD R19, R23, 0x117 ;  /* 0x0000011717137836 */ /* 0x000fe20000000000 */
[----:B------:R0:W-:Y:S01]  /*c4d0*/  STL [R1+0x468], R11 ;  /* 0x0004680b01007387 */ /* 0x0001e20000100800 */
[C---:B------:R-:W-:Y:S01]  /*c4e0*/  IMAD.HI.U32 R10, R0.reuse, R8, RZ ;  /* 0x00000008000a7227 */ /* 0x040fe200078e00ff */
[----:B------:R-:W-:Y:S02]  /*c4f0*/  IABS R4, R16 ;  /* 0x0000001000047213 */ /* 0x000fe40000000000 */
[----:B------:R-:W-:Y:S01]  /*c500*/  ISETP.GE.AND P5, PT, R7, RZ, PT ;  /* 0x000000ff0700720c */ /* 0x000fe20003fa6270 */
[----:B------:R-:W-:-:S04]  /*c510*/  IMAD.HI.U32 R6, R0, R9, RZ ;  /* 0x0000000900067227 */ /* 0x000fc800078e00ff */
[----:B------:R-:W-:Y:S02]  /*c520*/  IMAD.MOV R6, RZ, RZ, -R6 ;  /* 0x000000ffff067224 */ /* 0x000fe400078e0a06 */
[----:B0-----:R-:W-:Y:S02]  /*c530*/  IMAD.MOV.U32 R11, RZ, RZ, R17 ;  /* 0x000000ffff0b7224 */ /* 0x001fe400078e0011 */
[C---:B------:R-:W-:Y:S02]  /*c540*/  IMAD R9, R12.reuse, R6, R9 ;  /* 0x000000060c097224 */ /* 0x040fe400078e0209 */
[----:B------:R-:W-:Y:S02]  /*c550*/  IMAD.MOV R10, RZ, RZ, -R10 ;  /* 0x000000ffff0a7224 */ /* 0x000fe400078e0a0a */
[--C-:B------:R-:W-:Y:S01]  /*c560*/  @!P1 IMAD.IADD R5, R5, 0x1, -R12.reuse ;  /* 0x0000000105059824 */ /* 0x100fe200078e0a0c */
[----:B------:R-:W-:Y:S01]  /*c570*/  ISETP.GT.U32.AND P1, PT, R12, R9, PT ;  /* 0x000000090c00720c */ /* 0x000fe20003f24070 */
[----:B------:R-:W-:-:S02]  /*c580*/  @!P6 IMAD.IADD R13, R13, 0x1, -R12 ;  /* 0x000000010d0de824 */ /* 0x000fc400078e0a0c */
[----:B------:R-:W-:Y:S01]  /*c590*/  @!P3 IMAD.MOV R11, RZ, RZ, -R11 ;  /* 0x000000ffff0bb224 */ /* 0x000fe200078e0a0b */
[----:B------:R-:W-:Y:S01]  /*c5a0*/  ISETP.GE.AND P3, PT, R3, RZ, PT ;  /* 0x000000ff0300720c */ /* 0x000fe20003f66270 */
[C---:B------:R-:W-:Y:S01]  /*c5b0*/  IMAD R8, R12.reuse, R10, R8 ;  /* 0x0000000a0c087224 */ /* 0x040fe200078e0208 */
[----:B------:R-:W-:Y:S01]  /*c5c0*/  ISETP.GT.U32.AND P6, PT, R12, R13, PT ;  /* 0x0000000d0c00720c */ /* 0x000fe20003fc4070 */
[----:B------:R-:W-:Y:S01]  /*c5d0*/  IMAD.MOV.U32 R6, RZ, RZ, R5 ;  /* 0x000000ffff067224 */ /* 0x000fe200078e0005 */
[----:B------:R0:W-:Y:S01]  /*c5e0*/  STL [R1+0x488], R11 ;  /* 0x0004880b01007387 */ /* 0x0001e20000100800 */
[----:B------:R-:W-:-:S04]  /*c5f0*/  IMAD.HI.U32 R3, R0, R4, RZ ;  /* 0x0000000400037227 */ /* 0x000fc800078e00ff */
[----:B------:R-:W-:Y:S01]  /*c600*/  @!P2 IMAD.MOV R6, RZ, RZ, -R6 ;  /* 0x000000ffff06a224 */ /* 0x000fe200078e0a06 */
[C---:B------:R-:W-:Y:S01]  /*c610*/  ISETP.GT.U32.AND P2, PT, R12.reuse, R8, PT ;  /* 0x000000080c00720c */ /* 0x040fe20003f44070 */
[----:B------:R-:W-:Y:S02]  /*c620*/  IMAD.MOV R3, RZ, RZ, -R3 ;  /* 0x000000ffff037224 */ /* 0x000fe400078e0a03 */
[----:B------:R-:W-:Y:S01]  /*c630*/  @!P1 IMAD.IADD R9, R9, 0x1, -R12 ;  /* 0x0000000109099824 */ /* 0x000fe200078e0a0c */
[----:B------:R1:W-:Y:S01]  /*c640*/  STL [R1+0x4a8], R6 ;  /* 0x0004a80601007387 */ /* 0x0003e20000100800 */
[C---:B------:R-:W-:Y:S02]  /*c650*/  IMAD R4, R12.reuse, R3, R4 ;  /* 0x000000030c047224 */ /* 0x040fe400078e0204 */
[----:B------:R-:W-:Y:S01]  /*c660*/  VIADD R7, R23, 0x120 ;  /* 0x0000012017077836 */ /* 0x000fe20000000000 */
[C---:B------:R-:W-:Y:S01]  /*c670*/  ISETP.GT.U32.AND P1, PT, R12.reuse, R9, PT ;  /* 0x000000090c00720c */ /* 0x040fe20003f24070 */
[--C-:B------:R-:W-:Y:S01]  /*c680*/  @!P6 IMAD.IADD R13, R13, 0x1, -R12.reuse ;  /* 0x000000010d0de824 */ /* 0x100fe200078e0a0c */
[----:B------:R-:W-:Y:S01]  /*c690*/  ISETP.GT.U32.AND P6, PT, R12, R4, PT ;  /* 0x000000040c00720c */ /* 0x000fe20003fc4070 */
[----:B------:R-:W-:Y:S01]  /*c6a0*/  VIADD R5, R23, 0x11f ;  /* 0x0000011f17057836 */ /* 0x000fe20000000000 */
[----:B------:R-:W-:Y:S01]  /*c6b0*/  IABS R14, R7 ;  /* 0x00000007000e7213 */ /* 0x000fe20000000000 */
[----:B------:R-:W-:-:S02]  /*c6c0*/  @!P2 IMAD.IADD R8, R8, 0x1, -R12 ;  /* 0x000000010808a824 */ /* 0x000fc400078e0a0c */
[----:B0-----:R-:W-:Y:S01]  /*c6d0*/  IMAD.MOV.U32 R11, RZ, RZ, R13 ;  /* 0x000000ffff0b7224 */ /* 0x001fe200078e000d */
[----:B------:R-:W-:Y:S01]  /*c6e0*/  IABS R10, R5 ;  /* 0x00000005000a7213 */ /* 0x000fe20000000000 */
[----:B------:R-:W-:Y:S01]  /*c6f0*/  VIADD R3, R23, 0x11e ;  /* 0x0000011e17037836 */ /* 0x000fe20000000000 */
[----:B------:R-:W-:Y:S01]  /*c700*/  ISETP.GT.U32.AND P2, PT, R12, R8, PT ;  /* 0x000000080c00720c */ /* 0x000fe20003f44070 */
[----:B------:R-:W-:-:S03]  /*c710*/  IMAD.HI.U32 R17, R0, R14, RZ ;  /* 0x0000000e00117227 */ /* 0x000fc600078e00ff */
[----:B-1----:R-:W-:Y:S01]  /*c720*/  IABS R6, R3 ;  /* 0x0000000300067213 */ /* 0x002fe20000000000 */
[----:B------:R-:W-:Y:S01]  /*c730*/  @!P4 IMAD.MOV R11, RZ, RZ, -R11 ;  /* 0x000000ffff0bc224 */ /* 0x000fe200078e0a0b */
[----:B------:R-:W-:Y:S01]  /*c740*/  ISETP.GE.AND P4, PT, R16, RZ, PT ;  /* 0x000000ff1000720c */ /* 0x000fe20003f86270 */
[----:B------:R-:W-:-:S03]  /*c750*/  IMAD.HI.U32 R13, R0, R10, RZ ;  /* 0x0000000a000d7227 */ /* 0x000fc600078e00ff */
[----:B------:R0:W-:Y:S01]  /*c760*/  STL [R1+0x4a4], R11 ;  /* 0x0004a40b01007387 */ /* 0x0001e20000100800 */
[----:B------:R-:W-:Y:S02]  /*c770*/  IMAD.MOV R16, RZ, RZ, -R17 ;  /* 0x000000ffff107224 */ /* 0x000fe400078e0a11 */
[--C-:B------:R-:W-:Y:S02]  /*c780*/  @!P6 IMAD.IADD R4, R4, 0x1, -R12.reuse ;  /* 0x000000010404e824 */ /* 0x100fe400078e0a0c */
[----:B------:R-:W-:Y:S01]  /*c790*/  @!P1 IMAD.IADD R9, R9, 0x1, -R12 ;  /* 0x0000000109099824 */ /* 0x000fe200078e0a0c */
[----:B------:R-:W-:Y:S01]  /*c7a0*/  ISETP.GE.AND P1, PT, R7, RZ, PT ;  /* 0x000000ff0700720c */ /* 0x000fe20003f26270 */
[----:B------:R-:W-:Y:S01]  /*c7b0*/  IMAD.MOV R13, RZ, RZ, -R13 ;  /* 0x000000ffff0d7224 */ /* 0x000fe200078e0a0d */
[C---:B------:R-:W-:Y:S01]  /*c7c0*/  ISETP.GT.U32.AND P6, PT, R12.reuse, R4, PT ;  /* 0x000000040c00720c */ /* 0x040fe20003fc4070 */
[----:B------:R-:W-:Y:S02]  /*c7d0*/  IMAD R7, R12, R16, R14 ;  /* 0x000000100c077224 */ /* 0x000fe400078e020e */
[----:B------:R-:W-:-:S04]  /*c7e0*/  IMAD.HI.U32 R15, R0, R6, RZ ;  /* 0x00000006000f7227 */ /* 0x000fc800078e00ff */
[----:B------:R-:W-:Y:S02]  /*c7f0*/  IMAD R10, R12, R13, R10 ;  /* 0x0000000d0c0a7224 */ /* 0x000fe400078e020a */
        /* <DEDUP_REMOVED lines=8> */
[----:B------:R1:W-:Y:S01]  /*c880*/  STL [R1+0x490], R18 ;  /* 0x0004901201007387 */ /* 0x0003e20000100800 */
[--C-:B------:R-:W-:Y:S01]  /*c890*/  @!P6 IMAD.IADD R4, R4, 0x1, -R12.reuse ;  /* 0x000000010404e824 */ /* 0x100fe200078e0a0c */
[----:B------:R-:W-:Y:S01]  /*c8a0*/  ISETP.GT.U32.AND P6, PT, R12, R6, PT ;  /* 0x000000060c00720c */ /* 0x000fe20003fc4070 */
[----:B------:R-:W-:Y:S01]  /*c8b0*/  @!P2 IMAD.IADD R7, R7, 0x1, -R12 ;  /* 0x000000010707a824 */ /* 0x000fe200078e0a0c */
[----:B------:R-:W-:Y:S01]  /*c8c0*/  IABS R14, R13 ;  /* 0x0000000d000e7213 */ /* 0x000fe20000000000 */
[----:B------:R-:W-:Y:S01]  /*c8d0*/  VIADD R9, R23, 0x11c ;  /* 0x0000011c17097836 */ /* 0x000fe20000000000 */
[----:B------:R-:W-:Y:S01]  /*c8e0*/  ISETP.GE.AND P2, PT, R3, RZ, PT ;  /* 0x000000ff0300720c */ /* 0x000fe20003f46270 */
[----:B0-----:R-:W-:Y:S02]  /*c8f0*/  IMAD.MOV.U32 R11, RZ, RZ, R8 ;  /* 0x000000ffff0b7224 */ /* 0x001fe400078e0008 */
[----:B------:R-:W-:Y:S01]  /*c900*/  @!P5 IMAD.IADD R10, R10, 0x1, -R12 ;  /* 0x000000010a0ad824 */ /* 0x000fe200078e0a0c */
[----:B------:R-:W-:Y:S01]  /*c910*/  ISETP.GT.U32.AND P5, PT, R12, R7, PT ;  /* 0x000000070c00720c */ /* 0x000fe20003fa4070 */
[----:B------:R-:W-:Y:S01]  /*c920*/  IMAD.HI.U32 R3, R0, R14, RZ ;  /* 0x0000000e00037227 */ /* 0x000fe200078e00ff */
[----:B------:R-:W-:-:S03]  /*c930*/  IABS R16, R9 ;  /* 0x0000000900107213 */ /* 0x000fc60000000000 */
[----:B------:R-:W-:Y:S02]  /*c940*/  IMAD.MOV R3, RZ, RZ, -R3 ;  /* 0x000000ffff037224 */ /* 0x000fe400078e0a03 */
[----:B------:R-:W-:Y:S01]  /*c950*/  @!P6 IMAD.IADD R6, R6, 0x1, -R12 ;  /* 0x000000010606e824 */ /* 0x000fe200078e0a0c */
[----:B------:R-:W-:Y:S01]  /*c960*/  ISETP.GT.U32.AND P6, PT, R12, R10, PT ;  /* 0x0000000a0c00720c */ /* 0x000fe20003fc4070 */
[----:B------:R-:W-:Y:S02]  /*c970*/  IMAD.MOV.U32 R8, RZ, RZ, R4 ;  /* 0x000000ffff087224 */ /* 0x000fe400078e0004 */
[----:B------:R-:W-:-:S04]  /*c980*/  IMAD.HI.U32 R4, R0, R16, RZ ;  /* 0x0000001000047227 */ /* 0x000fc800078e00ff */
[C---:B------:R-:W-:Y:S02]  /*c990*/  IMAD R14, R12.reuse, R3, R14 ;  /* 0x000000030c0e7224 */ /* 0x040fe400078e020e */
[----:B------:R-:W-:Y:S02]  /*c9a0*/  IMAD.MOV R4, RZ, RZ, -R4 ;  /* 0x000000ffff047224 */ /* 0x000fe400078e0a04 */
[----:B------:R-:W-:Y:S01]  /*c9b0*/  @!P5 IMAD.IADD R7, R7, 0x1, -R12 ;  /* 0x000000010707d824 */ /* 0x000fe200078e0a0c */
[C---:B------:R-:W-:Y:S01]  /*c9c0*/  ISETP.GT.U32.AND P5, PT, R12.reuse, R14, PT ;  /* 0x0000000e0c00720c */ /* 0x040fe20003fa4070 */
[C---:B------:R-:W-:Y:S02]  /*c9d0*/  IMAD R16, R12.reuse, R4, R16 ;  /* 0x000000040c107224 */ /* 0x040fe400078e0210 */
[----:B------:R-:W-:Y:S01]  /*c9e0*/  @!P3 IMAD.MOV R11, RZ, RZ, -R11 ;  /* 0x000000ffff0bb224 */ /* 0x000fe200078e0a0b */
[----:B------:R-:W-:Y:S01]  /*c9f0*/  ISETP.GE.AND P3, PT, R5, RZ, PT ;  /* 0x000000ff0500720c */ /* 0x000fe20003f66270 */
[----:B------:R-:W-:Y:S01]  /*ca00*/  @!P4 IMAD.MOV R8, RZ, RZ, -R8 ;  /* 0x000000ffff08c224 */ /* 0x000fe200078e0a08 */
[----:B------:R-:W-:Y:S01]  /*ca10*/  ISETP.GT.U32.AND P4, PT, R12, R6, PT ;  /* 0x000000060c00720c */ /* 0x000fe20003f84070 */
[C---:B------:R-:W-:Y:S01]  /*ca20*/  VIADD R5, R23.reuse, 0x11b ;  /* 0x0000011b17057836 */ /* 0x040fe20000000000 */
[----:B------:R0:W-:Y:S01]  /*ca30*/  STL [R1+0x494], R11 ;  /* 0x0004940b01007387 */ /* 0x0001e20000100800 */
[--C-:B------:R-:W-:Y:S01]  /*ca40*/  @!P6 IMAD.IADD R10, R10, 0x1, -R12.reuse ;  /* 0x000000010a0ae824 */ /* 0x100fe200078e0a0c */
[----:B------:R-:W-:Y:S01]  /*ca50*/  ISETP.GT.U32.AND P6, PT, R12, R16, PT ;  /* 0x000000100c00720c */ /* 0x000fe20003fc4070 */
[C---:B------:R-:W-:Y:S01]  /*ca60*/  VIADD R3, R23.reuse, 0x11a ;  /* 0x0000011a17037836 */ /* 0x040fe20000000000 */
[----:B------:R-:W-:Y:S01]  /*ca70*/  IABS R17, R5 ;  /* 0x0000000500117213 */ /* 0x000fe20000000000 */
[----:B------:R-:W-:Y:S01]  /*ca80*/  VIADD R4, R23, 0x119 ;  /* 0x0000011917047836 */ /* 0x000fe20000000000 */
[----:B------:R2:W-:Y:S01]  /*ca90*/  STL [R1+0x498], R8 ;  /* 0x0004980801007387 */ /* 0x0005e20000100800 */
[----:B------:R-:W-:Y:S01]  /*caa0*/  @!P5 IMAD.IADD R14, R14, 0x1, -R12 ;  /* 0x000000010e0ed824 */ /* 0x000fe200078e0a0c */
[----:B------:R-:W-:Y:S01]  /*cab0*/  ISETP.GE.AND P5, PT, R9, RZ, PT ;  /* 0x000000ff0900720c */ /* 0x000fe20003fa6270 */
[----:B-1----:R-:W-:Y:S01]  /*cac0*/  IMAD.HI.U32 R18, R0, R17, RZ ;  /* 0x0000001100127227 */ /* 0x002fe200078e00ff */
[----:B------:R-:W-:-:S03]  /*cad0*/  IABS R15, R4 ;  /* 0x00000004000f7213 */ /* 0x000fc60000000000 */
[----:B0-----:R-:W-:Y:S02]  /*cae0*/  IMAD.MOV.U32 R11, RZ, RZ, R7 ;  /* 0x000000ffff0b7224 */ /* 0x001fe400078e0007 */
[----:B------:R-:W-:Y:S01]  /*caf0*/  @!P4 IMAD.IADD R6, R6, 0x1, -R12 ;  /* 0x000000010606c824 */ /* 0x000fe200078e0a0c */
[----:B--2---:R-:W-:Y:S01]  /*cb00*/  IABS R8, R3 ;  /* 0x0000000300087213 */ /* 0x004fe20000000000 */
[----:B------:R-:W-:Y:S01]  /*cb10*/  @!P1 IMAD.MOV R11, RZ, RZ, -R11 ;  /* 0x000000ffff0b9224 */ /* 0x000fe200078e0a0b */
[----:B------:R-:W-:Y:S01]  /*cb20*/  ISETP.GE.AND P4, PT, R13, RZ, PT ;  /* 0x000000ff0d00720c */ /* 0x000fe20003f86270 */
[----:B------:R-:W-:Y:S01]  /*cb30*/  IMAD.MOV R18, RZ, RZ, -R18 ;  /* 0x000000ffff127224 */ /* 0x000fe200078e0a12 */
[----:B------:R-:W-:Y:S01]  /*cb40*/  ISETP.GT.U32.AND P1, PT, R12, R14, PT ;  /* 0x0000000e0c00720c */ /* 0x000fe20003f24070 */
[----:B------:R-:W-:Y:S01]  /*cb50*/  IMAD.HI.U32 R13, R0, R8, RZ ;  /* 0x00000008000d7227 */ /* 0x000fe200078e00ff */
[----:B------:R0:W-:Y:S03]  /*cb60*/  STL [R1+0x48c], R11 ;  /* 0x00048c0b01007387 */ /* 0x0001e60000100800 */
[----:B------:R-:W-:-:S02]  /*cb70*/  @!P6 IMAD.IADD R16, R16, 0x1, -R12 ;  /* 0x000000011010e824 */ /* 0x000fc400078e0a0c */
[----:B------:R-:W-:Y:S02]  /*cb80*/  IMAD.MOV.U32 R7, RZ, RZ, R15 ;  /* 0x000000ffff077224 */ /* 0x000fe400078e000f */
[C---:B------:R-:W-:Y:S01]  /*cb90*/  IMAD R9, R12.reuse, R18, R17 ;  /* 0x000000120c097224 */ /* 0x040fe200078e0211 */
[----:B------:R-:W-:Y:S01]  /*cba0*/  ISETP.GT.U32.AND P6, PT, R12, R16, PT ;  /* 0x000000100c00720c */ /* 0x000fe20003fc4070 */
[----:B------:R-:W-:Y:S02]  /*cbb0*/  IMAD.MOV R15, RZ, RZ, -R13 ;  /* 0x000000ffff0f7224 */ /* 0x000fe400078e0a0d */
[----:B------:R-:W-:-:S04]  /*cbc0*/  IMAD.HI.U32 R13, R0, R7, RZ ;  /* 0x00000007000d7227 */ /* 0x000fc800078e00ff */
        /* <DEDUP_REMOVED lines=8> */
[----:B------:R-:W-:Y:S01]  /*cc50*/  @!P2 IMAD.MOV R6, RZ, RZ, -R6 ;  /* 0x000000ffff06a224 */ /* 0x000fe200078e0a06 */
[----:B------:R-:W-:Y:S01]  /*cc60*/  ISETP.GE.AND P2, PT, R5, RZ, PT ;  /* 0x000000ff0500720c */ /* 0x000fe20003f46270 */
[----:B------:R-:W-:Y:S01]  /*cc70*/  @!P6 IMAD.IADD R16, R16, 0x1, -R12 ;  /* 0x000000011010e824 */ /* 0x000fe200078e0a0c */
[----:B------:R-:W-:Y:S01]  /*cc80*/  ISETP.GT.U32.AND P6, PT, R12, R7, PT ;  /* 0x000000070c00720c */ /* 0x000fe20003fc4070 */
[----:B------:R-:W-:Y:S01]  /*cc90*/  IMAD.MOV.U32 R17, RZ, RZ, R14 ;  /* 0x000000ffff117224 */ /* 0x000fe200078e000e */
[----:B------:R2:W-:Y:S01]  /*cca0*/  STL [R1+0x484], R6 ;  /* 0x0004840601007387 */ /* 0x0005e20000100800 */
[----:B------:R-:W-:Y:S01]  /*ccb0*/  @!P3 IMAD.IADD R9, R9, 0x1, -R12 ;  /* 0x000000010909b824 */ /* 0x000fe200078e0a0c */
[----:B------:R-:W-:Y:S01]  /*ccc0*/  IABS R5, R19 ;  /* 0x0000001300057213 */ /* 0x000fe20000000000 */
[----:B0-----:R-:W-:Y:S01]  /*ccd0*/  IMAD.MOV.U32 R11, RZ, RZ, R16 ;  /* 0x000000ffff0b7224 */ /* 0x001fe200078e0010 */
[----:B------:R-:W-:Y:S01]  /*cce0*/  ISETP.GE.AND P3, PT, R3, RZ, PT ;  /* 0x000000ff0300720c */ /* 0x000fe20003f66270 */
[----:B------:R-:W-:Y:S01]  /*ccf0*/  @!P1 IMAD.IADD R8, R8, 0x1, -R12 ;  /* 0x0000000108089824 */ /* 0x000fe200078e0a0c */
[----:B------:R-:W-:Y:S01]  /*cd00*/  ISETP.GT.U32.AND P1, PT, R12, R9, PT ;  /* 0x000000090c00720c */ /* 0x000fe20003f24070 */
[----:B-1----:R-:W-:-:S02]  /*cd10*/  VIADD R10, R23, 0x116 ;  /* 0x00000116170a7836 */ /* 0x002fc40000000000 */
[----:B------:R-:W-:Y:S01]  /*cd20*/  @!P4 IMAD.MOV R17, RZ, RZ, -R17 ;  /* 0x000000ffff11c224 */ /* 0x000fe200078e0a11 */
[----:B------:R-:W-:Y:S01]  /*cd30*/  ISETP.GT.U32.AND P4, PT, R12, R8, PT ;  /* 0x000000080c00720c */ /* 0x000fe20003f84070 */
[----:B--2---:R-:W-:Y:S01]  /*cd40*/  VIADD R6, R23, 0x118 ;  /* 0x0000011817067836 */ /* 0x004fe20000000000 */
[----:B------:R-:W-:Y:S01]  /*cd50*/  IABS R15, R10 ;  /* 0x0000000a000f7213 */ /* 0x000fe20000000000 */
[----:B------:R-:W-:Y:S01]  /*cd60*/  @!P6 IMAD.IADD R7, R7, 0x1, -R12 ;  /* 0x000000010707e824 */ /* 0x000fe200078e0a0c */
[----:B------:R0:W-:Y:S01]  /*cd70*/  STL [R1+0x480], R17 ;  /* 0x0004801101007387 */ /* 0x0001e20000100800 */
[----:B------:R-:W-:Y:S01]  /*cd80*/  @!P5 IMAD.MOV R11, RZ, RZ, -R11 ;  /* 0x000000ffff0bd224 */ /* 0x000fe200078e0a0b */
[----:B------:R-:W-:Y:S01]  /*cd90*/  IABS R13, R6 ;  /* 0x00000006000d7213 */ /* 0x000fe20000000000 */
[----:B------:R-:W-:Y:S01]  /*cda0*/  IMAD.HI.U32 R14, R0, R5, RZ ;  /* 0x00000005000e7227 */ /* 0x000fe200078e00ff */
[----:B------:R-:W-:Y:S02]  /*cdb0*/  ISETP.GE.AND P5, PT, R4, RZ, PT ;  /* 0x000000ff0400720c */ /* 0x000fe40003fa6270 */
[----:B------:R-:W-:Y:S01]  /*cdc0*/  ISETP.GT.U32.AND P6, PT, R12, R7, PT ;  /* 0x000000070c00720c */ /* 0x000fe20003fc4070 */
[----:B------:R-:W-:Y:S01]  /*cdd0*/  IMAD.HI.U32 R3, R0, R13, RZ ;  /* 0x0000000d00037227 */ /* 0x000fe200078e00ff */
[----:B------:R1:W-:Y:S03]  /*cde0*/  STL [R1+0x47c], R11 ;  /* 0x00047c0b01007387 */ /* 0x0003e60000100800 */
[----:B------:R-:W-:-:S02]  /*cdf0*/  IMAD.MOV.U32 R4, RZ, RZ, R15 ;  /* 0x000000ffff047224 */ /* 0x000fc400078e000f */
[----:B------:R-:W-:Y:S02]  /*ce00*/  IMAD.MOV R15, RZ, RZ, -R3 ;  /* 0x000000ffff0f7224 */ /* 0x000fe400078e0a03 */
[----:B------:R-:W-:Y:S01]  /*ce10*/  @!P1 IMAD.IADD R9, R9, 0x1, -R12 ;  /* 0x0000000109099824 */ /* 0x000fe200078e0a0c */
[----:B------:R-:W-:Y:S01]  /*ce20*/  ISETP.GE.AND P1, PT, R6, RZ, PT ;  /* 0x000000ff0600720c */ /* 0x000fe20003f26270 */
[----:B------:R-:W-:Y:S02]  /*ce30*/  IMAD.MOV R3, RZ, RZ, -R14 ;  /* 0x000000ffff037224 */ /* 0x000fe400078e0a0e */
[C---:B------:R-:W-:Y:S02]  /*ce40*/  IMAD R6, R12.reuse, R15, R13 ;  /* 0x0000000f0c067224 */ /* 0x040fe400078e020d */
[----:B------:R-:W-:Y:S02]  /*ce50*/  IMAD R5, R12, R3, R5 ;  /* 0x000000030c057224 */ /* 0x000fe400078e0205 */
[----:B------:R-:W-:Y:S01]  /*ce60*/  @!P4 IMAD.IADD R8, R8, 0x1, -R12 ;  /* 0x000000010808c824 */ /* 0x000fe200078e0a0c */
[----:B------:R-:W-:Y:S01]  /*ce70*/  ISETP.GT.U32.AND P4, PT, R12, R6, PT ;  /* 0x000000060c00720c */ /* 0x000fe20003f84070 */
[----:B------:R-:W-:-:S04]  /*ce80*/  IMAD.HI.U32 R15, R0, R4, RZ ;  /* 0x00000004000f7227 */ /* 0x000fc800078e00ff */
[----:B------:R-:W-:Y:S01]  /*ce90*/  @!P6 IMAD.IADD R7, R7, 0x1, -R12 ;  /* 0x000000010707e824 */ /* 0x000fe200078e0a0c */
[C---:B------:R-:W-:Y:S01]  /*cea0*/  ISETP.GT.U32.AND P6, PT, R12.reuse, R5, PT ;  /* 0x000000050c00720c */ /* 0x040fe20003fc4070 */
[C---:B------:R-:W-:Y:S02]  /*ceb0*/  VIADD R13, R23.reuse, 0x115 ;  /* 0x00000115170d7836 */ /* 0x040fe40000000000 */
[----:B------:R-:W-:Y:S02]  /*cec0*/  IMAD.MOV R15, RZ, RZ, -R15 ;  /* 0x000000ffff0f7224 */ /* 0x000fe400078e0a0f */
[----:B------:R-:W-:Y:S01]  /*ced0*/  VIADD R14, R23, 0x114 ;  /* 0x00000114170e7836 */ /* 0x000fe20000000000 */
[----:B------:R-:W-:Y:S01]  /*cee0*/  IABS R3, R13 ;  /* 0x0000000d00037213 */ /* 0x000fe20000000000 */
[----:B------:R-:W-:Y:S02]  /*cef0*/  IMAD R4, R12, R15, R4 ;  /* 0x0000000f0c047224 */ /* 0x000fe400078e0204 */
[----:B------:R-:W-:Y:S01]  /*cf00*/  @!P4 IMAD.IADD R6, R6, 0x1, -R12 ;  /* 0x000000010606c824 */ /* 0x000fe200078e0a0c */
[----:B0-----:R-:W-:Y:S01]  /*cf10*/  IABS R17, R14 ;  /* 0x0000000e00117213 */ /* 0x001fe20000000000 */
[----:B------:R-:W-:Y:S01]  /*cf20*/  IMAD.MOV.U32 R22, RZ, RZ, R9 ;  /* 0x000000ffff167224 */ /* 0x000fe200078e0009 */
[----:B------:R-:W-:Y:S01]  /*cf30*/  ISETP.GT.U32.AND P4, PT, R12, R4, PT ;  /* 0x000000040c00720c */ /* 0x000fe20003f84070 */
[----:B------:R-:W-:-:S04]  /*cf40*/  IMAD.HI.U32 R20, R0, R3, RZ ;  /* 0x0000000300147227 */ /* 0x000fc800078e00ff */
[----:B------:R-:W-:Y:S01]  /*cf50*/  @!P6 IMAD.IADD R5, R5, 0x1, -R12 ;  /* 0x000000010505e824 */ /* 0x000fe200078e0a0c */
[----:B------:R-:W-:Y:S01]  /*cf60*/  ISETP.GE.AND P6, PT, R19, RZ, PT ;  /* 0x000000ff1300720c */ /* 0x000fe20003fc6270 */
[----:B------:R-:W-:Y:S01]  /*cf70*/  @!P2 IMAD.MOV R22, RZ, RZ, -R22 ;  /* 0x000000ffff16a224 */ /* 0x000fe200078e0a16 */
[----:B------:R-:W-:Y:S01]  /*cf80*/  ISETP.GT.U32.AND P2, PT, R12, R6, PT ;  /* 0x000000060c00720c */ /* 0x000fe20003f44070 */
[----:B------:R-:W-:Y:S02]  /*cf90*/  IMAD.MOV R20, RZ, RZ, -R20 ;  /* 0x000000ffff147224 */ /* 0x000fe400078e0a14 */
[----:B------:R-:W-:Y:S01]  /*cfa0*/  IMAD.HI.U32 R19, R0, R17, RZ ;  /* 0x0000001100137227 */ /* 0x000fe200078e00ff */
[----:B------:R-:W-:Y:S03]  /*cfb0*/  STL [R1+0x474], R22 ;  /* 0x0004741601007387 */ /* 0x000fe60000100800 */
[----:B------:R-:W-:-:S02]  /*cfc0*/  IMAD R3, R12, R20, R3 ;  /* 0x000000140c037224 */ /* 0x000fc400078e0203 */
[----:B------:R-:W-:Y:S02]  /*cfd0*/  IMAD.MOV R19, RZ, RZ, -R19 ;  /* 0x000000ffff137224 */ /* 0x000fe400078e0a13 */
[----:B-1----:R-:W-:Y:S02]  /*cfe0*/  IMAD.MOV.U32 R11, RZ, RZ, R8 ;  /* 0x000000ffff0b7224 */ /* 0x002fe400078e0008 */
[C---:B------:R-:W-:Y:S02]  /*cff0*/  VIADD R16, R23.reuse, 0x112 ;  /* 0x0000011217107836 */ /* 0x040fe40000000000 */
[C---:B------:R-:W-:Y:S02]  /*d000*/  IMAD R17, R12.reuse, R19, R17 ;  /* 0x000000130c117224 */ /* 0x040fe400078e0211 */
[----:B------:R-:W-:Y:S01]  /*d010*/  @!P5 IMAD.MOV R7, RZ, RZ, -R7 ;  /* 0x000000ffff07d224 */ /* 0x000fe200078e0a07 */
[----:B------:R-:W-:Y:S01]  /*d020*/  ISETP.GT.U32.AND P5, PT, R12, R3, PT ;  /* 0x000000030c00720c */ /* 0x000fe20003fa4070 */
[----:B------:R-:W-:Y:S01]  /*d030*/  @!P3 IMAD.MOV R11, RZ, RZ, -R11 ;  /* 0x000000ffff0bb224 */ /* 0x000fe200078e0a0b */
[----:B------:R-:W-:Y:S01]  /*d040*/  IABS R20, R16 ;  /* 0x0000001000147213 */ /* 0x000fe20000000000 */
[--C-:B------:R-:W-:Y:S01]  /*d050*/  @!P4 IMAD.IADD R4, R4, 0x1, -R12.reuse ;  /* 0x000000010404c824 */ /* 0x100fe200078e0a0c */
[----:B------:R-:W-:Y:S01]  /*d060*/  ISETP.GT.U32.AND P4, PT, R12, R5, PT ;  /* 0x000000050c00720c */ /* 0x000fe20003f84070 */
[C---:B------:R-:W-:Y:S01]  /*d070*/  VIADD R15, R23.reuse, 0x113 ;  /* 0x00000113170f7836 */ /* 0x040fe20000000000 */
[----:B------:R-:W-:Y:S01]  /*d080*/  STL [R1+0x470], R11 ;  /* 0x0004700b01007387 */ /* 0x000fe20000100800 */
[--C-:B------:R-:W-:Y:S01]  /*d090*/  @!P2 IMAD.IADD R6, R6, 0x1, -R12.reuse ;  /* 0x000000010606a824 */ /* 0x100fe200078e0a0c */
[C---:B------:R-:W-:Y:S01]  /*d0a0*/  ISETP.GT.U32.AND P2, PT, R12.reuse, R17, PT ;  /* 0x000000110c00720c */ /* 0x040fe20003f44070 */
[C---:B------:R-:W-:Y:S01]  /*d0b0*/  VIADD R9, R23.reuse, 0x111 ;  /* 0x0000011117097836 */ /* 0x040fe20000000000 */
[----:B------:R0:W-:Y:S01]  /*d0c0*/  STL [R1+0x46c], R7 ;  /* 0x00046c0701007387 */ /* 0x0001e20000100800 */
[----:B------:R-:W-:Y:S01]  /*d0d0*/  IABS R18, R15 ;  /* 0x0000000f00127213 */ /* 0x000fe20000000000 */
[----:B------:R-:W-:Y:S01]  /*d0e0*/  VIADD R8, R23, 0x110 ;  /* 0x0000011017087836 */ /* 0x000fe20000000000 */
[----:B------:R-:W-:Y:S01]  /*d0f0*/  ISETP.GT.U32.AND P3, PT, R12, R4, PT ;  /* 0x000000040c00720c */ /* 0x000fe20003f64070 */
[----:B------:R-:W-:Y:S01]  /*d100*/  @!P5 IMAD.IADD R3, R3, 0x1, -R12 ;  /* 0x000000010303d824 */ /* 0x000fe200078e0a0c */
[----:B------:R-:W-:Y:S01]  /*d110*/  ISETP.GE.AND P5, PT, R13, RZ, PT ;  /* 0x000000ff0d00720c */ /* 0x000fe20003fa6270 */
[----:B------:R-:W-:Y:S01]  /*d120*/  IMAD.HI.U32 R21, R0, R18, RZ ;  /* 0x0000001200157227 */ /* 0x000fe200078e00ff */
[----:B------:R-:W-:-:S03]  /*d130*/  IABS R13, R8 ;  /* 0x00000008000d7213 */ /* 0x000fc60000000000 */
[----:B0-----:R-:W-:-:S04]  /*d140*/  IMAD.HI.U32 R7, R0, R20, RZ ;  /* 0x0000001400077227 */ /* 0x001fc800078e00ff */
[----:B------:R-:W-:Y:S02]  /*d150*/  IMAD.MOV R7, RZ, RZ, -R7 ;  /* 0x000000ffff077224 */ /* 0x000fe400078e0a07 */
[----:B------:R-:W-:Y:S02]  /*d160*/  @!P4 IMAD.IADD R5, R5, 0x1, -R12 ;  /* 0x000000010505c824 */ /* 0x000fe400078e0a0c */
[C---:B------:R-:W-:Y:S02]  /*d170*/  IMAD R7, R12.reuse, R7, R20 ;  /* 0x000000070c077224 */ /* 0x040fe400078e0214 */
[----:B------:R-:W-:Y:S02]  /*d180*/  IMAD.MOV R21, RZ, RZ, -R21 ;  /* 0x000000ffff157224 */ /* 0x000fe400078e0a15 */
[----:B------:R-:W-:Y:S01]  /*d190*/  @!P2 IMAD.IADD R17, R17, 0x1, -R12 ;  /* 0x000000011111a824 */ /* 0x000fe200078e0a0c */
[C---:B------:R-:W-:Y:S01]  /*d1a0*/  ISETP.GT.U32.AND P2, PT, R12.reuse, R3, PT ;  /* 0x000000030c00720c */ /* 0x040fe20003f44070 */
[----:B------:R-:W-:Y:S01]  /*d1b0*/  @!P6 IMAD.MOV R5, RZ, RZ, -R5 ;  /* 0x000000ffff05e224 */ /* 0x000fe200078e0a05 */
[C---:B------:R-:W-:Y:S01]  /*d1c0*/  ISETP.GT.U32.AND P6, PT, R12.reuse, R7, PT ;  /* 0x000000070c00720c */ /* 0x040fe20003fc4070 */
[----:B------:R-:W-:-:S02]  /*d1d0*/  IMAD R18, R12, R21, R18 ;  /* 0x000000150c127224 */ /* 0x000fc400078e0212 */
[----:B------:R-:W-:Y:S01]  /*d1e0*/  @!P3 IMAD.IADD R4, R4, 0x1, -R12 ;  /* 0x000000010404b824 */ /* 0x000fe200078e0a0c */
[----:B------:R-:W-:Y:S01]  /*d1f0*/  ISETP.GE.AND P3, PT, R10, RZ, PT ;  /* 0x000000ff0a00720c */ /* 0x000fe20003f66270 */
[----:B------:R-:W-:Y:S01]  /*d200*/  IMAD.MOV.U32 R11, RZ, RZ, R6 ;  /* 0x000000ffff0b7224 */ /* 0x000fe200078e0006 */
[----:B------:R-:W-:Y:S01]  /*d210*/  IABS R10, R9 ;  /* 0x00000009000a7213 */ /* 0x000fe20000000000 */
[----:B------:R-:W-:Y:S01]  /*d220*/  IMAD.MOV.U32 R6, RZ, RZ, R4 ;  /* 0x000000ffff067224 */ /* 0x000fe200078e0004 */
[C---:B------:R-:W-:Y:S01]  /*d230*/  ISETP.GT.U32.AND P4, PT, R12.reuse, R18, PT ;  /* 0x000000120c00720c */ /* 0x040fe20003f84070 */
[----:B------:R-:W-:Y:S01]  /*d240*/  @!P1 IMAD.MOV R11, RZ, RZ, -R11 ;  /* 0x000000ffff0b9224 */ /* 0x000fe200078e0a0b */
[----:B------:R-:W-:Y:S01]  /*d250*/  ISETP.GT.U32.AND P1, PT, R12, R17, PT ;  /* 0x000000110c00720c */ /* 0x000fe20003f24070 */
[----:B------:R-:W-:-:S03]  /*d260*/  IMAD.HI.U32 R4, R0, R10, RZ ;  /* 0x0000000a00047227 */ /* 0x000fc600078e00ff */
[----:B------:R0:W-:Y:S01]  /*d270*/  STL [R1+0x460], R11 ;  /* 0x0004600b01007387 */ /* 0x0001e20000100800 */
[----:B------:R-:W-:Y:S01]  /*d280*/  @!P2 IMAD.IADD R3, R3, 0x1, -R12 ;  /* 0x000000010303a824 */ /* 0x000fe200078e0a0c */
[----:B------:R-:W-:Y:S01]  /*d290*/  ISETP.GE.AND P2, PT, R15, RZ, PT ;  /* 0x000000ff0f00720c */ /* 0x000fe20003f46270 */
[----:B------:R-:W-:Y:S01]  /*d2a0*/  IMAD.MOV R4, RZ, RZ, -R4 ;  /* 0x000000ffff047224 */ /* 0x000fe200078e0a04 */
[----:B------:R-:W-:Y:S01]  /*d2b0*/  STL [R1+0x45c], R5 ;  /* 0x00045c0501007387 */ /* 0x000fe20000100800 */
[----:B------:R-:W-:Y:S02]  /*d2c0*/  @!P6 IMAD.IADD R7, R7, 0x1, -R12 ;  /* 0x000000010707e824 */ /* 0x000fe400078e0a0c */
[----:B------:R-:W-:Y:S02]  /*d2d0*/  IMAD R10, R12, R4, R10 ;  /* 0x000000040c0a7224 */ /* 0x000fe400078e020a */
[----:B------:R-:W-:Y:S01]  /*d2e0*/  @!P4 IMAD.IADD R18, R18, 0x1, -R12 ;  /* 0x000000011212c824 */ /* 0x000fe200078e0a0c */
[----:B------:R-:W-:Y:S01]  /*d2f0*/  ISETP.GT.U32.AND P6, PT, R12, R7, PT ;  /* 0x000000070c00720c */ /* 0x000fe20003fc4070 */
[----:B0-----:R-:W-:-:S02]  /*d300*/  IMAD.MOV.U32 R11, RZ, RZ, R3 ;  /* 0x000000ffff0b7224 */ /* 0x001fc400078e0003 */
[----:B------:R-:W-:Y:S01]  /*d310*/  IMAD.HI.U32 R15, R0, R13, RZ ;  /* 0x0000000d000f7227 */ /* 0x000fe200078e00ff */
[----:B------:R-:W-:-:S03]  /*d320*/  ISETP.GT.U32.AND P4, PT, R12, R18, PT ;  /* 0x000000120c00720c */ /* 0x000fc60003f84070 */
[----:B------:R-:W-:Y:S01]  /*d330*/  @!P5 IMAD.MOV R11, RZ, RZ, -R11 ;  /* 0x000000ffff0bd224 */ /* 0x000fe200078e0a0b */
[----:B------:R-:W-:Y:S01]  /*d340*/  ISETP.GT.U32.AND P5, PT, R12, R10, PT ;  /* 0x0000000a0c00720c */ /* 0x000fe20003fa4070 */
[----:B------:R-:W-:Y:S01]  /*d350*/  @!P3 IMAD.MOV R6, RZ, RZ, -R6 ;  /* 0x000000ffff06b224 */ /* 0x000fe200078e0a06 */
[----:B------:R-:W-:Y:S01]  /*d360*/  ISETP.GE.AND P3, PT, R14, RZ, PT ;  /* 0x000000ff0e00720c */ /* 0x000fe20003f66270 */
[----:B------:R-:W-:Y:S02]  /*d370*/  IMAD.MOV R15, RZ, RZ, -R15 ;  /* 0x000000ffff0f7224 */ /* 0x000fe400078e0a0f */
[--C-:B------:R-:W-:Y:S01]  /*d380*/  @!P1 IMAD.IADD R17, R17, 0x1, -R12.reuse ;  /* 0x0000000111119824 */ /* 0x100fe200078e0a0c */
[----:B------:R0:W-:Y:S01]  /*d390*/  STL [R1+0x458], R6 ;  /* 0x0004580601007387 */ /* 0x0001e20000100800 */
[----:B------:R-:W-:Y:S01]  /*d3a0*/  IMAD R15, R12, R15, R13 ;  /* 0x0000000f0c0f7224 */ /* 0x000fe200078e020d */
[----:B------:R-:W-:Y:S01]  /*d3b0*/  ISETP.GE.AND P1, PT, R16, RZ, PT ;  /* 0x000000ff1000720c */ /* 0x000fe20003f26270 */
[----:B------:R-:W-:Y:S01]  /*d3c0*/  VIADD R4, R23, 0x10f ;  /* 0x0000010f17047836 */ /* 0x000fe20000000000 */
[----:B------:R-:W-:Y:S01]  /*d3d0*/  STL [R1+0x420], R11 ;  /* 0x0004200b01007387 */ /* 0x000fe20000100800 */
[--C-:B------:R-:W-:Y:S01]  /*d3e0*/  @!P6 IMAD.IADD R7, R7, 0x1, -R12.reuse ;  /* 0x000000010707e824 */ /* 0x100fe200078e0a0c */
[----:B------:R-:W-:Y:S01]  /*d3f0*/  ISETP.GT.U32.AND P6, PT, R12, R15, PT ;  /* 0x0000000f0c00720c */ /* 0x000fe20003fc4070 */
[--C-:B------:R-:W-:Y:S01]  /*d400*/  @!P5 IMAD.IADD R10, R10, 0x1, -R12.reuse ;  /* 0x000000010a0ad824 */ /* 0x100fe200078e0a0c */
[----:B------:R-:W-:Y:S01]  /*d410*/  IABS R14, R4 ;  /* 0x00000004000e7213 */ /* 0x000fe20000000000 */
[----:B------:R-:W-:Y:S01]  /*d420*/  @!P4 IMAD.IADD R18, R18, 0x1, -R12 ;  /* 0x000000011212c824 */ /* 0x000fe200078e0a0c */
[----:B------:R-:W-:Y:S01]  /*d430*/  ISETP.GE.AND P4, PT, R9, RZ, PT ;  /* 0x000000ff0900720c */ /* 0x000fe20003f86270 */
[----:B0-----:R-:W-:Y:S01]  /*d440*/  IMAD.MOV.U32 R6, RZ, RZ, R17 ;  /* 0x000000ffff067224 */ /* 0x001fe200078e0011 */
[----:B------:R-:W-:Y:S01]  /*d450*/  ISETP.GT.U32.AND P5, PT, R12, R10, PT ;  /* 0x0000000a0c00720c */ /* 0x000fe20003fa4070 */
[----:B------:R-:W-:-:S04]  /*d460*/  IMAD.HI.U32 R3, R0, R14, RZ ;  /* 0x0000000e00037227 */ /* 0x000fc800078e00ff */
[----:B------:R-:W-:Y:S01]  /*d470*/  @!P3 IMAD.MOV R6, RZ, RZ, -R6 ;  /* 0x000000ffff06b224 */ /* 0x000fe200078e0a06 */
[----:B------:R-:W-:Y:S01]  /*d480*/  ISETP.GE.AND P3, PT, R8, RZ, PT ;  /* 0x000000ff0800720c */ /* 0x000fe20003f66270 */
[----:B------:R-:W-:Y:S02]  /*d490*/  IMAD.MOV.U32 R5, RZ, RZ, R18 ;  /* 0x000000ffff057224 */ /* 0x000fe400078e0012 */
[----:B------:R-:W-:Y:S01]  /*d4a0*/  IMAD.MOV.U32 R8, RZ, RZ, R7 ;  /* 0x000000ffff087224 */ /* 0x000fe200078e0007 */
[----:B------:R0:W-:Y:S01]  /*d4b0*/  STL [R1+0x424], R6 ;  /* 0x0004240601007387 */ /* 0x0001e20000100800 */
[----:B------:R-:W-:Y:S02]  /*d4c0*/  IMAD.MOV R7, RZ, RZ, -R3 ;  /* 0x000000ffff077224 */ /* 0x000fe400078e0a03 */
[----:B------:R-:W-:Y:S01]  /*d4d0*/  @!P2 IMAD.MOV R5, RZ, RZ, -R5 ;  /* 0x000000ffff05a224 */ /* 0x000fe200078e0a05 */
[----:B------:R-:W-:Y:S01]  /*d4e0*/  ISETP.GE.AND P2, PT, R4, RZ, PT ;  /* 0x000000ff0400720c */ /* 0x000fe20003f46270 */
[----:B------:R-:W-:-:S02]  /*d4f0*/  @!P6 IMAD.IADD R15, R15, 0x1, -R12 ;  /* 0x000000010f0fe824 */ /* 0x000fc400078e0a0c */
[----:B------:R-:W-:Y:S01]  /*d500*/  IMAD R14, R12, R7, R14 ;  /* 0x000000070c0e7224 */ /* 0x000fe200078e020e */
[----:B------:R1:W-:Y:S01]  /*d510*/  STL [R1+0x428], R5 ;  /* 0x0004280501007387 */ /* 0x0003e20000100800 */
[----:B------:R-:W-:Y:S01]  /*d520*/  @!P5 IMAD.IADD R10, R10, 0x1, -R12 ;  /* 0x000000010a0ad824 */ /* 0x000fe200078e0a0c */
[C---:B------:R-:W-:Y:S01]  /*d530*/  ISETP.GT.U32.AND P6, PT, R12.reuse, R15, PT ;  /* 0x0000000f0c00720c */ /* 0x040fe20003fc4070 */
[C---:B0-----:R-:W-:Y:S01]  /*d540*/  VIADD R6, R23.reuse, 0x10e ;  /* 0x0000010e17067836 */ /* 0x041fe20000000000 */
[----:B------:R-:W-:Y:S01]  /*d550*/  ISETP.GT.U32.AND P5, PT, R12, R14, PT ;  /* 0x0000000e0c00720c */ /* 0x000fe20003fa4070 */
[----:B------:R-:W-:Y:S02]  /*d560*/  @!P1 IMAD.MOV R8, RZ, RZ, -R8 ;  /* 0x000000ffff089224 */ /* 0x000fe400078e0a08 */
[C---:B------:R-:W-:Y:S01]  /*d570*/  VIADD R13, R23.reuse, 0x10b ;  /* 0x0000010b170d7836 */ /* 0x040fe20000000000 */
[----:B------:R-:W-:Y:S01]  /*d580*/  IABS R4, R6 ;  /* 0x0000000600047213 */ /* 0x000fe20000000000 */
[----:B------:R-:W-:Y:S01]  /*d590*/  IMAD.MOV.U32 R11, RZ, RZ, R10 ;  /* 0x000000ffff0b7224 */ /* 0x000fe200078e000a */
[----:B------:R-:W-:Y:S01]  /*d5a0*/  ISETP.GE.AND P1, PT, R6, RZ, PT ;  /* 0x000000ff0600720c */ /* 0x000fe20003f26270 */
[----:B-1----:R-:W-:Y:S01]  /*d5b0*/  VIADD R5, R23, 0x10d ;  /* 0x0000010d17057836 */ /* 0x002fe20000000000 */
[----:B------:R0:W-:Y:S01]  /*d5c0*/  STL [R1+0x454], R8 ;  /* 0x0004540801007387 */ /* 0x0001e20000100800 */
[----:B------:R-:W-:Y:S01]  /*d5d0*/  IMAD.HI.U32 R3, R0, R4, RZ ;  /* 0x0000000400037227 */ /* 0x000fe200078e00ff */
[----:B------:R-:W-:-:S02]  /*d5e0*/  IABS R16, R13 ;  /* 0x0000000d00107213 */ /* 0x000fc40000000000 */
[----:B------:R-:W-:Y:S01]  /*d5f0*/  IABS R9, R5 ;  /* 0x0000000500097213 */ /* 0x000fe20000000000 */
[----:B------:R-:W-:Y:S02]  /*d600*/  IMAD.MOV R3, RZ, RZ, -R3 ;  /* 0x000000ffff037224 */ /* 0x000fe400078e0a03 */
[----:B------:R-:W-:Y:S02]  /*d610*/  VIADD R6, R23, 0x10c ;  /* 0x0000010c17067836 */ /* 0x000fe40000000000 */
[----:B------:R-:W-:Y:S02]  /*d620*/  IMAD R4, R12, R3, R4 ;  /* 0x000000030c047224 */ /* 0x000fe400078e0204 */
[----:B0-----:R-:W-:Y:S01]  /*d630*/  IMAD.HI.U32 R8, R0, R9, RZ ;  /* 0x0000000900087227 */ /* 0x001fe200078e00ff */
[----:B------:R-:W-:-:S03]  /*d640*/  IABS R7, R6 ;  /* 0x0000000600077213 */ /* 0x000fc60000000000 */
[----:B------:R-:W-:Y:S01]  /*d650*/  @!P6 IMAD.IADD R15, R15, 0x1, -R12 ;  /* 0x000000010f0fe824 */ /* 0x000fe200078e0a0c */
[----:B------:R-:W-:Y:S01]  /*d660*/  ISETP.GT.U32.AND P6, PT, R12, R4, PT ;  /* 0x000000040c00720c */ /* 0x000fe20003fc4070 */
[----:B------:R-:W-:Y:S02]  /*d670*/  IMAD.MOV R8, RZ, RZ, -R8 ;  /* 0x000000ffff087224 */ /* 0x000fe400078e0a08 */
[----:B------:R-:W-:Y:S02]  /*d680*/  @!P5 IMAD.IADD R14, R14, 0x1, -R12 ;  /* 0x000000010e0ed824 */ /* 0x000fe400078e0a0c */
[C---:B------:R-:W-:Y:S02]  /*d690*/  IMAD R9, R12.reuse, R8, R9 ;  /* 0x000000080c097224 */ /* 0x040fe400078e0209 */
[----:B------:R-:W-:Y:S01]  /*d6a0*/  IMAD.MOV.U32 R10, RZ, RZ, R16 ;  /* 0x000000ffff0a7224 */ /* 0x000fe200078e0010 */
[----:B------:R-:W-:Y:S01]  /*d6b0*/  ISETP.GT.U32.AND P5, PT, R12, R14, PT ;  /* 0x0000000e0c00720c */ /* 0x000fe20003fa4070 */
[----:B------:R-:W-:-:S04]  /*d6c0*/  IMAD.HI.U32 R16, R0, R7, RZ ;  /* 0x0000000700107227 */ /* 0x000fc800078e00ff */
[----:B------:R-:W-:Y:S01]  /*d6d0*/  @!P4 IMAD.MOV R11, RZ, RZ, -R11 ;  /* 0x000000ffff0bc224 */ /* 0x000fe200078e0a0b */
[----:B------:R-:W-:Y:S01]  /*d6e0*/  ISETP.GT.U32.AND P4, PT, R12, R9, PT ;  /* 0x000000090c00720c */ /* 0x000fe20003f84070 */
[----:B------:R-:W-:Y:S02]  /*d6f0*/  IMAD.MOV R16, RZ, RZ, -R16 ;  /* 0x000000ffff107224 */ /* 0x000fe400078e0a10 */
[--C-:B------:R-:W-:Y:S01]  /*d700*/  @!P6 IMAD.IADD R4, R4, 0x1, -R12.reuse ;  /* 0x000000010404e824 */ /* 0x100fe200078e0a0c */
[----:B------:R0:W-:Y:S01]  /*d710*/  STL [R1+0x42c], R11 ;  /* 0x00042c0b01007387 */ /* 0x0001e20000100800 */
[C---:B------:R-:W-:Y:S02]  /*d720*/  IMAD R7, R12.reuse, R16, R7 ;  /* 0x000000100c077224 */ /* 0x040fe400078e0207 */
[C---:B------:R-:W-:Y:S01]  /*d730*/  VIADD R3, R23.reuse, 0x10a ;  /* 0x0000010a17037836 */ /* 0x040fe20000000000 */
[----:B------:R-:W-:Y:S01]  /*d740*/  ISETP.GT.U32.AND P6, PT, R12, R4, PT ;  /* 0x000000040c00720c */ /* 0x000fe20003fc4070 */
[--C-:B------:R-:W-:Y:S01]  /*d750*/  @!P5 IMAD.IADD R14, R14, 0x1, -R12.reuse ;  /* 0x000000010e0ed824 */ /* 0x100fe200078e0a0c */
[----:B------:R-:W-:Y:S01]  /*d760*/  ISETP.GT.U32.AND P5, PT, R12, R7, PT ;  /* 0x000000070c00720c */ /* 0x000fe20003fa4070 */
[----:B------:R-:W-:Y:S01]  /*d770*/  VIADD R20, R23, 0x103 ;  /* 0x0000010317147836 */ /* 0x000fe20000000000 */
[----:B------:R-:W-:Y:S01]  /*d780*/  IABS R8, R3 ;  /* 0x0000000300087213 */ /* 0x000fe20000000000 */
[----:B------:R-:W-:-:S02]  /*d790*/  @!P4 IMAD.IADD R9, R9, 0x1, -R12 ;  /* 0x000000010909c824 */ /* 0x000fc400078e0a0c */
[----:B0-----:R-:W-:Y:S02]  /*d7a0*/  IMAD.MOV.U32 R11, RZ, RZ, R15 ;  /* 0x000000ffff0b7224 */ /* 0x001fe400078e000f */
[----:B------:R-:W-:Y:S01]  /*d7b0*/  IMAD.HI.U32 R15, R0, R10, RZ ;  /* 0x0000000a000f7227 */ /* 0x000fe200078e00ff */
[----:B------:R-:W-:-:S03]  /*d7c0*/  ISETP.GT.U32.AND P4, PT, R12, R9, PT ;  /* 0x000000090c00720c */ /* 0x000fc60003f84070 */
[----:B------:R-:W-:Y:S01]  /*d7d0*/  @!P3 IMAD.MOV R11, RZ, RZ, -R11 ;  /* 0x000000ffff0bb224 */ /* 0x000fe200078e0a0b */
[----:B------:R-:W-:Y:S01]  /*d7e0*/  ISETP.GE.AND P3, PT, R5, RZ, PT ;  /* 0x000000ff0500720c */ /* 0x000fe20003f66270 */
[----:B------:R-:W-:-:S03]  /*d7f0*/  IMAD.HI.U32 R5, R0, R8, RZ ;  /* 0x0000000800057227 */ /* 0x000fc600078e00ff */
[----:B------:R0:W-:Y:S01]  /*d800*/  STL [R1+0x450], R11 ;  /* 0x0004500b01007387 */ /* 0x0001e20000100800 */
[----:B------:R-:W-:Y:S02]  /*d810*/  IMAD.MOV R15, RZ, RZ, -R15 ;  /* 0x000000ffff0f7224 */ /* 0x000fe400078e0a0f */
[----:B------:R-:W-:Y:S02]  /*d820*/  @!P6 IMAD.IADD R4, R4, 0x1, -R12 ;  /* 0x000000010404e824 */ /* 0x000fe400078e0a0c */
[C---:B------:R-:W-:Y:S02]  /*d830*/  IMAD R10, R12.reuse, R15, R10 ;  /* 0x0000000f0c0a7224 */ /* 0x040fe400078e020a */
[--C-:B------:R-:W-:Y:S02]  /*d840*/  @!P5 IMAD.IADD R7, R7, 0x1, -R12.reuse ;  /* 0x000000010707d824 */ /* 0x100fe400078e0a0c */
[----:B------:R-:W-:Y:S01]  /*d850*/  @!P4 IMAD.IADD R9, R9, 0x1, -R12 ;  /* 0x000000010909c824 */ /* 0x000fe200078e0a0c */
[C---:B------:R-:W-:Y:S01]  /*d860*/  ISETP.GT.U32.AND P6, PT, R12.reuse, R10, PT ;  /* 0x0000000a0c00720c */ /* 0x040fe20003fc4070 */
[----:B0-----:R-:W-:Y:S01]  /*d870*/  IMAD.MOV.U32 R11, RZ, RZ, R14 ;  /* 0x000000ffff0b7224 */ /* 0x001fe200078e000e */
[----:B------:R-:W-:Y:S01]  /*d880*/  ISETP.GT.U32.AND P5, PT, R12, R7, PT ;  /* 0x000000070c00720c */ /* 0x000fe20003fa4070 */
[----:B------:R-:W-:-:S02]  /*d890*/  IMAD.MOV R14, RZ, RZ, -R5 ;  /* 0x000000ffff0e7224 */ /* 0x000fc400078e0a05 */
[----:B------:R-:W-:Y:S01]  /*d8a0*/  @!P2 IMAD.MOV R11, RZ, RZ, -R11 ;  /* 0x000000ffff0ba224 */ /* 0x000fe200078e0a0b */
[----:B------:R-:W-:Y:S01]  /*d8b0*/  ISETP.GE.AND P2, PT, R6, RZ, PT ;  /* 0x000000ff0600720c */ /* 0x000fe20003f46270 */
[C---:B------:R-:W-:Y:S02]  /*d8c0*/  VIADD R5, R23.reuse, 0x109 ;  /* 0x0000010917057836 */ /* 0x040fe40000000000 */
[----:B------:R-:W-:Y:S01]  /*d8d0*/  IMAD R6, R12, R14, R8 ;  /* 0x0000000e0c067224 */ /* 0x000fe200078e0208 */
[----:B------:R0:W-:Y:S01]  /*d8e0*/  STL [R1+0x430], R11 ;  /* 0x0004300b01007387 */ /* 0x0001e20000100800 */
[----:B------:R-:W-:Y:S01]  /*d8f0*/  VIADD R8, R23, 0x108 ;  /* 0x0000010817087836 */ /* 0x000fe20000000000 */
[----:B------:R-:W-:Y:S01]  /*d900*/  IABS R14, R5 ;  /* 0x00000005000e7213 */ /* 0x000fe20000000000 */
[--C-:B------:R-:W-:Y:S01]  /*d910*/  @!P6 IMAD.IADD R10, R10, 0x1, -R12.reuse ;  /* 0x000000010a0ae824 */ /* 0x100fe200078e0a0c */
[----:B------:R-:W-:Y:S01]  /*d920*/  ISETP.GT.U32.AND P4, PT, R12, R6, PT ;  /* 0x000000060c00720c */ /* 0x000fe20003f84070 */
[----:B------:R-:W-:Y:S01]  /*d930*/  @!P5 IMAD.IADD R7, R7, 0x1, -R12 ;  /* 0x000000010707d824 */ /* 0x000fe200078e0a0c */
[----:B------:R-:W-:Y:S01]  /*d940*/  ISETP.GE.AND P6, PT, R3, RZ, PT ;  /* 0x000000ff0300720c */ /* 0x000fe20003fc6270 */
[----:B------:R-:W-:Y:S01]  /*d950*/  VIADD R19, R23, 0x101 ;  /* 0x0000010117137836 */ /* 0x000fe20000000000 */
[----:B------:R-:W-:Y:S01]  /*d960*/  ISETP.GE.AND P5, PT, R5, RZ, PT ;  /* 0x000000ff0500720c */ /* 0x000fe20003fa6270 */
[----:B------:R-:W-:-:S02]  /*d970*/  VIADD R16, R23, 0x102 ;  /* 0x0000010217107836 */ /* 0x000fc40000000000 */
[----:B0-----:R-:W-:Y:S02]  /*d980*/  IMAD.MOV.U32 R11, RZ, RZ, R4 ;  /* 0x000000ffff0b7224 */ /* 0x001fe400078e0004 */
[----:B------:R-:W-:Y:S01]  /*d990*/  IMAD.MOV.U32 R4, RZ, RZ, R14 ;  /* 0x000000ffff047224 */ /* 0x000fe200078e000e */
[----:B------:R-:W-:Y:S01]  /*d9a0*/  IABS R14, R16 ;  /* 0x00000010000e7213 */ /* 0x000fe20000000000 */
[----:B------:R-:W-:Y:S01]  /*d9b0*/  @!P1 IMAD.MOV R11, RZ, RZ, -R11 ;  /* 0x000000ffff0b9224 */ /* 0x000fe200078e0a0b */
[----:B------:R-:W-:Y:S01]  /*d9c0*/  ISETP.GE.AND P1, PT, R13, RZ, PT ;  /* 0x000000ff0d00720c */ /* 0x000fe20003f26270 */
[----:B------:R-:W-:Y:S01]  /*d9d0*/  @!P4 IMAD.IADD R6, R6, 0x1, -R12 ;  /* 0x000000010606c824 */ /* 0x000fe200078e0a0c */
[----:B------:R-:W-:Y:S01]  /*d9e0*/  IABS R13, R8 ;  /* 0x00000008000d7213 */ /* 0x000fe20000000000 */
[----:B------:R-:W-:Y:S01]  /*d9f0*/  VIADD R17, R23, 0xfe ;  /* 0x000000fe17117836 */ /* 0x000fe20000000000 */
[----:B------:R0:W-:Y:S02]  /*da00*/  STL [R1+0x434], R11 ;  /* 0x0004340b01007387 */ /* 0x0001e40000100800 */
[----:B------:R-:W-:Y:S01]  /*da10*/  ISETP.GT.U32.AND P4, PT, R12, R6, PT ;  /* 0x000000060c00720c */ /* 0x000fe20003f84070 */
[----:B------:R-:W-:Y:S01]  /*da20*/  IMAD.MOV.U32 R3, RZ, RZ, R13 ;  /* 0x000000ffff037224 */ /* 0x000fe200078e000d */
[----:B------:R-:W-:-:S03]  /*da30*/  IABS R13, R20 ;  /* 0x00000014000d7213 */ /* 0x000fc60000000000 */
[----:B------:R-:W-:-:S04]  /*da40*/  IMAD.HI.U32 R5, R0, R3, RZ ;  /* 0x0000000300057227 */ /* 0x000fc800078e00ff */
[----:B0-----:R-:W-:Y:S02]  /*da50*/  IMAD.MOV.U32 R11, RZ, RZ, R9 ;  /* 0x000000ffff0b7224 */ /* 0x001fe400078e0009 */
[----:B------:R-:W-:-:S04]  /*da60*/  IMAD.HI.U32 R9, R0, R4, RZ ;  /* 0x0000000400097227 */ /* 0x000fc800078e00ff */
[----:B------:R-:W-:Y:S01]  /*da70*/  @!P3 IMAD.MOV R11, RZ, RZ, -R11 ;  /* 0x000000ffff0bb224 */ /* 0x000fe200078e0a0b */
[C---:B------:R-:W-:Y:S01]  /*da80*/  ISETP.GT.U32.AND P3, PT, R12.reuse, R10, PT ;  /* 0x0000000a0c00720c */ /* 0x040fe20003f64070 */
[----:B------:R-:W-:Y:S02]  /*da90*/  IMAD.MOV R9, RZ, RZ, -R9 ;  /* 0x000000ffff097224 */ /* 0x000fe400078e0a09 */
[----:B------:R-:W-:Y:S01]  /*daa0*/  IMAD.MOV R5, RZ, RZ, -R5 ;  /* 0x000000ffff057224 */ /* 0x000fe200078e0a05 */
[----:B------:R0:W-:Y:S01]  /*dab0*/  STL [R1+0x448], R11 ;  /* 0x0004480b01007387 */ /* 0x0001e20000100800 */
[C---:B------:R-:W-:Y:S02]  /*dac0*/  IMAD R4, R12.reuse, R9, R4 ;  /* 0x000000090c047224 */ /* 0x040fe400078e0204 */
[----:B------:R-:W-:Y:S02]  /*dad0*/  IMAD R3, R12, R5, R3 ;  /* 0x000000050c037224 */ /* 0x000fe400078e0203 */
[----:B------:R-:W-:-:S02]  /*dae0*/  @!P4 IMAD.IADD R6, R6, 0x1, -R12 ;  /* 0x000000010606c824 */ /* 0x000fc400078e0a0c */
[C---:B------:R-:W-:Y:S01]  /*daf0*/  VIADD R9, R23.reuse, 0x106 ;  /* 0x0000010617097836 */ /* 0x040fe20000000000 */
[----:B------:R-:W-:Y:S01]  /*db00*/  ISETP.GT.U32.AND P4, PT, R12, R3, PT ;  /* 0x000000030c00720c */ /* 0x000fe20003f84070 */
[----:B------:R-:W-:Y:S01]  /*db10*/  @!P3 IMAD.IADD R10, R10, 0x1, -R12 ;  /* 0x000000010a0ab824 */ /* 0x000fe200078e0a0c */
[----:B------:R-:W-:Y:S01]  /*db20*/  ISETP.GE.AND P3, PT, R8, RZ, PT ;  /* 0x000000ff0800720c */ /* 0x000fe20003f66270 */
[----:B0-----:R-:W-:Y:S01]  /*db30*/  IMAD.MOV.U32 R11, RZ, RZ, R7 ;  /* 0x000000ffff0b7224 */ /* 0x001fe200078e0007 */
[----:B------:R-:W-:Y:S01]  /*db40*/  IABS R21, R9 ;  /* 0x0000000900157213 */ /* 0x000fe20000000000 */
[C---:B------:R-:W-:Y:S02]  /*db50*/  VIADD R7, R23.reuse, 0x107 ;  /* 0x0000010717077836 */ /* 0x040fe40000000000 */
[----:B------:R-:W-:Y:S01]  /*db60*/  @!P2 IMAD.MOV R11, RZ, RZ, -R11 ;  /* 0x000000ffff0ba224 */ /* 0x000fe200078e0a0b */
[----:B------:R-:W-:Y:S01]  /*db70*/  ISETP.GT.U32.AND P2, PT, R12, R4, PT ;  /* 0x000000040c00720c */ /* 0x000fe20003f44070 */
[----:B------:R-:W-:Y:S01]  /*db80*/  VIADD R8, R23, 0x105 ;  /* 0x0000010517087836 */ /* 0x000fe20000000000 */
[----:B------:R-:W-:-:S02]  /*db90*/  IABS R15, R7 ;  /* 0x00000007000f7213 */ /* 0x000fc40000000000 */
[----:B------:R0:W-:Y:S01]  /*dba0*/  STL [R1+0x44c], R11 ;  /* 0x00044c0b01007387 */ /* 0x0001e20000100800 */
[----:B------:R-:W-:Y:S01]  /*dbb0*/  @!P4 IMAD.IADD R3, R3, 0x1, -R12 ;  /* 0x000000010303c824 */ /* 0x000fe200078e0a0c */
[----:B------:R-:W-:-:S04]  /*dbc0*/  IABS R5, R8 ;  /* 0x0000000800057213 */ /* 0x000fc80000000000 */
[----:B------:R-:W-:-:S03]  /*dbd0*/  ISETP.GT.U32.AND P4, PT, R12, R3, PT ;  /* 0x000000030c00720c */ /* 0x000fc60003f84070 */
[----:B------:R-:W-:Y:S01]  /*dbe0*/  @!P2 IMAD.IADD R4, R4, 0x1, -R12 ;  /* 0x000000010404a824 */ /* 0x000fe200078e0a0c */
[----:B------:R-:W-:Y:S01]  /*dbf0*/  ISETP.GE.AND P2, PT, R7, RZ, PT ;  /* 0x000000ff0700720c */ /* 0x000fe20003f46270 */
[----:B0-----:R-:W-:Y:S02]  /*dc00*/  IMAD.MOV.U32 R11, RZ, RZ, R10 ;  /* 0x000000ffff0b7224 */ /* 0x001fe400078e000a */
[----:B------:R-:W-:-:S04]  /*dc10*/  IMAD.HI.U32 R10, R0, R15, RZ ;  /* 0x0000000f000a7227 */ /* 0x000fc800078e00ff */
[----:B------:R-:W-:Y:S01]  /*dc20*/  @!P1 IMAD.MOV R11, RZ, RZ, -R11 ;  /* 0x000000ffff0b9224 */ /* 0x000fe200078e0a0b */
[----:B------:R-:W-:Y:S01]  /*dc30*/  ISETP.GT.U32.AND P1, PT, R12, R4, PT ;  /* 0x000000040c00720c */ /* 0x000fe20003f24070 */
[----:B------:R-:W-:-:S03]  /*dc40*/  IMAD.HI.U32 R7, R0, R21, RZ ;  /* 0x0000001500077227 */ /* 0x000fc600078e00ff */
[----:B------:R0:W-:Y:S01]  /*dc50*/  STL [R1+0x440], R11 ;  /* 0x0004400b01007387 */ /* 0x0001e20000100800 */
[----:B------:R-:W-:Y:S02]  /*dc60*/  IMAD.MOV R7, RZ, RZ, -R7 ;  /* 0x000000ffff077224 */ /* 0x000fe400078e0a07 */
[--C-:B------:R-:W-:Y:S02]  /*dc70*/  @!P4 IMAD.IADD R3, R3, 0x1, -R12.reuse ;  /* 0x000000010303c824 */ /* 0x100fe400078e0a0c */
[----:B------:R-:W-:Y:S02]  /*dc80*/  IMAD R21, R12, R7, R21 ;  /* 0x000000070c157224 */ /* 0x000fe400078e0215 */
[----:B------:R-:W-:Y:S02]  /*dc90*/  IMAD.MOV.U32 R7, RZ, RZ, R3 ;  /* 0x000000ffff077224 */ /* 0x000fe400078e0003 */
[----:B------:R-:W-:Y:S01]  /*dca0*/  @!P1 IMAD.IADD R4, R4, 0x1, -R12 ;  /* 0x0000000104049824 */ /* 0x000fe200078e0a0c */
[----:B------:R-:W-:Y:S01]  /*dcb0*/  ISETP.GE.AND P1, PT, R8, RZ, PT ;  /* 0x000000ff0800720c */ /* 0x000fe20003f26270 */
[----:B0-----:R-:W-:-:S02]  /*dcc0*/  IMAD.MOV.U32 R11, RZ, RZ, R6 ;  /* 0x000000ffff0b7224 */ /* 0x001fc400078e0006 */
[----:B------:R-:W-:-:S04]  /*dcd0*/  IMAD.HI.U32 R6, R0, R5, RZ ;  /* 0x0000000500067227 */ /* 0x000fc800078e00ff */
[----:B------:R-:W-:Y:S01]  /*dce0*/  @!P6 IMAD.MOV R11, RZ, RZ, -R11 ;  /* 0x000000ffff0be224 */ /* 0x000fe200078e0a0b */
[----:B------:R-:W-:Y:S01]  /*dcf0*/  ISETP.GE.AND P6, PT, R9, RZ, PT ;  /* 0x000000ff0900720c */ /* 0x000fe20003fc6270 */
[----:B------:R-:W-:Y:S02]  /*dd00*/  IMAD.MOV R9, RZ, RZ, -R10 ;  /* 0x000000ffff097224 */ /* 0x000fe400078e0a0a */
[----:B------:R-:W-:Y:S01]  /*dd10*/  IMAD.MOV R6, RZ, RZ, -R6 ;  /* 0x000000ffff067224 */ /* 0x000fe200078e0a06 */
[----:B------:R0:W-:Y:S01]  /*dd20*/  STL [R1+0x444], R11 ;  /* 0x0004440b01007387 */ /* 0x0001e20000100800 */
[C---:B------:R-:W-:Y:S02]  /*dd30*/  IMAD R15, R12.reuse, R9, R15 ;  /* 0x000000090c0f7224 */ /* 0x040fe400078e020f */
[----:B------:R-:W-:Y:S01]  /*dd40*/  @!P3 IMAD.MOV R7, RZ, RZ, -R7 ;  /* 0x000000ffff07b224 */ /* 0x000fe200078e0a07 */
[C---:B------:R-:W-:Y:S01]  /*dd50*/  ISETP.GT.U32.AND P3, PT, R12.reuse, R21, PT ;  /* 0x000000150c00720c */ /* 0x040fe20003f64070 */
[----:B------:R-:W-:Y:S01]  /*dd60*/  IMAD R5, R12, R6, R5 ;  /* 0x000000060c057224 */ /* 0x000fe200078e0205 */
[----:B------:R-:W-:Y:S01]  /*dd70*/  IABS R6, R19 ;  /* 0x0000001300067213 */ /* 0x000fe20000000000 */
[----:B------:R-:W-:-:S02]  /*dd80*/  VIADD R8, R23, 0x100 ;  /* 0x0000010017087836 */ /* 0x000fc40000000000 */
[----:B------:R-:W-:-:S03]  /*dd90*/  IMAD.HI.U32 R10, R0, R13, RZ ;  /* 0x0000000d000a7227 */ /* 0x000fc600078e00ff */
[----:B------:R-:W-:Y:S01]  /*dda0*/  IABS R18, R8 ;  /* 0x0000000800127213 */ /* 0x000fe20000000000 */
[----:B0-----:R-:W-:Y:S02]  /*ddb0*/  IMAD.MOV.U32 R11, RZ, RZ, R4 ;  /* 0x000000ffff0b7224 */ /* 0x001fe400078e0004 */
[----:B------:R-:W-:Y:S02]  /*ddc0*/  VIADD R4, R23, 0x104 ;  /* 0x0000010417047836 */ /* 0x000fe40000000000 */
[----:B------:R-:W-:Y:S01]  /*ddd0*/  @!P5 IMAD.MOV R11, RZ, RZ, -R11 ;  /* 0x000000ffff0bd224 */ /* 0x000fe200078e0a0b */
[----:B------:R-:W-:Y:S01]  /*dde0*/  ISETP.GT.U32.AND P5, PT, R12, R15, PT ;  /* 0x0000000f0c00720c */ /* 0x000fe20003fa4070 */
[----:B------:R-:W-:Y:S01]  /*ddf0*/  @!P3 IMAD.IADD R21, R21, 0x1, -R12 ;  /* 0x000000011515b824 */ /* 0x000fe200078e0a0c */
[----:B------:R-:W-:Y:S01]  /*de00*/  ISETP.GE.AND P4, PT, R4, RZ, PT ;  /* 0x000000ff0400720c */ /* 0x000fe20003f86270 */
[----:B------:R-:W-:Y:S01]  /*de10*/  IMAD.MOV R10, RZ, RZ, -R10 ;  /* 0x000000ffff0a7224 */ /* 0x000fe200078e0a0a */
[----:B------:R-:W-:Y:S01]  /*de20*/  IABS R4, R4 ;  /* 0x0000000400047213 */ /* 0x000fe20000000000 */
[----:B------:R-:W-:Y:S01]  /*de30*/  STL [R1+0x43c], R11 ;  /* 0x00043c0b01007387 */ /* 0x000fe20000100800 */
[C---:B------:R-:W-:Y:S01]  /*de40*/  ISETP.GT.U32.AND P3, PT, R12.reuse, R21, PT ;  /* 0x000000150c00720c */ /* 0x040fe20003f64070 */
[----:B------:R-:W-:-:S02]  /*de50*/  IMAD R13, R12, R10, R13 ;  /* 0x0000000a0c0d7224 */ /* 0x000fc400078e020d */
[C---:B------:R-:W-:Y:S01]  /*de60*/  IMAD.HI.U32 R3, R0.reuse, R4, RZ ;  /* 0x0000000400037227 */ /* 0x040fe200078e00ff */
[----:B------:R0:W-:Y:S03]  /*de70*/  STL [R1+0x438], R7 ;  /* 0x0004380701007387 */ /* 0x0001e60000100800 */
[----:B------:R-:W-:Y:S02]  /*de80*/  @!P5 IMAD.IADD R15, R15, 0x1, -R12 ;  /* 0x000000010f0fd824 */ /* 0x000fe400078e0a0c */
[----:B------:R-:W-:Y:S02]  /*de90*/  IMAD.MOV R3, RZ, RZ, -R3 ;  /* 0x000000ffff037224 */ /* 0x000fe400078e0a03 */
[----:B------:R-:W-:Y:S01]  /*dea0*/  IMAD.HI.U32 R9, R0, R14, RZ ;  /* 0x0000000e00097227 */ /* 0x000fe200078e00ff */
[----:B------:R-:W-:-:S03]  /*deb0*/  ISETP.GT.U32.AND P5, PT, R12, R15, PT ;  /* 0x0000000f0c00720c */ /* 0x000fc60003fa4070 */
[----:B0-----:R-:W-:-:S04]  /*dec0*/  IMAD.HI.U32 R7, R0, R6, RZ ;  /* 0x0000000600077227 */ /* 0x001fc800078e00ff */
[C---:B------:R-:W-:Y:S02]  /*ded0*/  IMAD R4, R12.reuse, R3, R4 ;  /* 0x000000030c047224 */ /* 0x040fe400078e0204 */
[----:B------:R-:W-:Y:S02]  /*dee0*/  IMAD.MOV R7, RZ, RZ, -R7 ;  /* 0x000000ffff077224 */ /* 0x000fe400078e0a07 */
[--C-:B------:R-:W-:Y:S01]  /*def0*/  @!P3 IMAD.IADD R21, R21, 0x1, -R12.reuse ;  /* 0x000000011515b824 */ /* 0x100fe200078e0a0c */
[C---:B------:R-:W-:Y:S01]  /*df00*/  ISETP.GT.U32.AND P3, PT, R12.reuse, R4, PT ;  /* 0x000000040c00720c */ /* 0x040fe20003f64070 */
        /* <DEDUP_REMOVED lines=8> */
[----:B------:R-:W-:Y:S02]  /*df90*/  @!P5 IMAD.IADD R5, R5, 0x1, -R12 ;  /* 0x000000010505d824 */ /* 0x000fe400078e0a0c */
[----:B------:R-:W-:Y:S01]  /*dfa0*/  IMAD.MOV R9, RZ, RZ, -R9 ;  /* 0x000000ffff097224 */ /* 0x000fe200078e0a09 */
[----:B------:R0:W-:Y:S01]  /*dfb0*/  STL [R1+0x41c], R24 ;  /* 0x00041c1801007387 */ /* 0x0001e20000100800 */
[C---:B------:R-:W-:Y:S01]  /*dfc0*/  IMAD R18, R12.reuse, R3, R18 ;  /* 0x000000030c127224 */ /* 0x040fe200078e0212 */
[C---:B------:R-:W-:Y:S01]  /*dfd0*/  ISETP.GT.U32.AND P5, PT, R12.reuse, R5, PT ;  /* 0x000000050c00720c */ /* 0x040fe20003fa4070 */
[----:B------:R-:W-:Y:S01]  /*dfe0*/  IMAD R14, R12, R9, R14 ;  /* 0x000000090c0e7224 */ /* 0x000fe200078e020e */
[----:B------:R-:W-:Y:S01]  /*dff0*/  IABS R9, R17 ;  /* 0x0000001100097213 */ /* 0x000fe20000000000 */
[----:B------:R-:W-:-:S02]  /*e000*/  VIADD R7, R23, 0xfd ;  /* 0x000000fd17077836 */ /* 0x000fc40000000000 */
[----:B------:R-:W-:Y:S02]  /*e010*/  IMAD.MOV.U32 R11, RZ, RZ, R21 ;  /* 0x000000ffff0b7224 */ /* 0x000fe400078e0015 */
[----:B------:R-:W-:Y:S01]  /*e020*/  VIADD R10, R23, 0xff ;  /* 0x000000ff170a7836 */ /* 0x000fe20000000000 */
[----:B------:R-:W-:Y:S01]  /*e030*/  IABS R22, R7 ;  /* 0x0000000700167213 */ /* 0x000fe20000000000 */
[--C-:B------:R-:W-:Y:S01]  /*e040*/  @!P3 IMAD.IADD R4, R4, 0x1, -R12.reuse ;  /* 0x000000010404b824 */ /* 0x100fe200078e0a0c */
[C---:B------:R-:W-:Y:S01]  /*e050*/  ISETP.GT.U32.AND P3, PT, R12.reuse, R18, PT ;  /* 0x000000120c00720c */ /* 0x040fe20003f64070 */
[----:B------:R-:W-:Y:S01]  /*e060*/  @!P6 IMAD.MOV R11, RZ, RZ, -R11 ;  /* 0x000000ffff0be224 */ /* 0x000fe200078e0a0b */
[C---:B------:R-:W-:Y:S01]  /*e070*/  ISETP.GT.U32.AND P6, PT, R12.reuse, R14, PT ;  /* 0x0000000e0c00720c */ /* 0x040fe20003fc4070 */
[--C-:B------:R-:W-:Y:S01]  /*e080*/  @!P5 IMAD.IADD R5, R5, 0x1, -R12.reuse ;  /* 0x000000010505d824 */ /* 0x100fe200078e0a0c */
[C---:B------:R-:W-:Y:S01]  /*e090*/  ISETP.GT.U32.AND P5, PT, R12.reuse, R6, PT ;  /* 0x000000060c00720c */ /* 0x040fe20003fa4070 */
[----:B------:R-:W-:Y:S01]  /*e0a0*/  @!P2 IMAD.IADD R13, R13, 0x1, -R12 ;  /* 0x000000010d0da824 */ /* 0x000fe200078e0a0c */
[----:B------:R-:W-:Y:S01]  /*e0b0*/  IABS R3, R10 ;  /* 0x0000000a00037213 */ /* 0x000fe20000000000 */
[----:B------:R-:W-:Y:S01]  /*e0c0*/  IMAD.MOV.U32 R15, RZ, RZ, R22 ;  /* 0x000000ffff0f7224 */ /* 0x000fe200078e0016 */
[----:B------:R1:W-:Y:S01]  /*e0d0*/  STL [R1+0x418], R11 ;  /* 0x0004180b01007387 */ /* 0x0003e20000100800 */
[----:B------:R-:W-:Y:S01]  /*e0e0*/  ISETP.GT.U32.AND P2, PT, R12, R4, PT ;  /* 0x000000040c00720c */ /* 0x000fe20003f44070 */
[----:B0-----:R-:W-:-:S04]  /*e0f0*/  IMAD.HI.U32 R24, R0, R9, RZ ;  /* 0x0000000900187227 */ /* 0x001fc800078e00ff */
[----:B------:R-:W-:-:S04]  /*e100*/  IMAD.HI.U32 R22, R0, R3, RZ ;  /* 0x0000000300167227 */ /* 0x000fc800078e00ff */
[----:B-1----:R-:W-:Y:S02]  /*e110*/  IMAD.MOV.U32 R11, RZ, RZ, R5 ;  /* 0x000000ffff0b7224 */ /* 0x002fe400078e0005 */
[----:B------:R-:W-:Y:S02]  /*e120*/  @!P5 IMAD.IADD R6, R6, 0x1, -R12 ;  /* 0x000000010606d824 */ /* 0x000fe400078e0a0c */
[----:B------:R-:W-:Y:S02]  /*e130*/  IMAD.MOV R22, RZ, RZ, -R22 ;  /* 0x000000ffff167224 */ /* 0x000fe400078e0a16 */
[----:B------:R-:W-:Y:S01]  /*e140*/  @!P1 IMAD.MOV R11, RZ, RZ, -R11 ;  /* 0x000000ffff0b9224 */ /* 0x000fe200078e0a0b */
[----:B------:R-:W-:Y:S01]  /*e150*/  ISETP.GT.U32.AND P1, PT, R12, R6, PT ;  /* 0x000000060c00720c */ /* 0x000fe20003f24070 */
[----:B------:R-:W-:-:S03]  /*e160*/  IMAD.HI.U32 R21, R0, R15, RZ ;  /* 0x0000000f00157227 */ /* 0x000fc600078e00ff */
[----:B------:R0:W-:Y:S01]  /*e170*/  STL [R1+0x414], R11 ;  /* 0x0004140b01007387 */ /* 0x0001e20000100800 */
[--C-:B------:R-:W-:Y:S02]  /*e180*/  @!P3 IMAD.IADD R18, R18, 0x1, -R12.reuse ;  /* 0x000000011212b824 */ /* 0x100fe400078e0a0c */
[--C-:B------:R-:W-:Y:S01]  /*e190*/  @!P6 IMAD.IADD R14, R14, 0x1, -R12.reuse ;  /* 0x000000010e0ee824 */ /* 0x100fe200078e0a0c */
[C---:B------:R-:W-:Y:S01]  /*e1a0*/  ISETP.GT.U32.AND P6, PT, R12.reuse, R13, PT ;  /* 0x0000000d0c00720c */ /* 0x040fe20003fc4070 */
[C---:B------:R-:W-:Y:S01]  /*e1b0*/  IMAD R3, R12.reuse, R22, R3 ;  /* 0x000000160c037224 */ /* 0x040fe200078e0203 */
[C---:B------:R-:W-:Y:S01]  /*e1c0*/  ISETP.GT.U32.AND P3, PT, R12.reuse, R18, PT ;  /* 0x000000120c00720c */ /* 0x040fe20003f64070 */
[----:B------:R-:W-:Y:S01]  /*e1d0*/  IMAD.MOV R21, RZ, RZ, -R21 ;  /* 0x000000ffff157224 */ /* 0x000fe200078e0a15 */
[----:B------:R-:W-:Y:S01]  /*e1e0*/  ISETP.GT.U32.AND P5, PT, R12, R14, PT ;  /* 0x0000000e0c00720c */ /* 0x000fe20003fa4070 */
[----:B------:R-:W-:Y:S01]  /*e1f0*/  @!P2 IMAD.IADD R4, R4, 0x1, -R12 ;  /* 0x000000010404a824 */ /* 0x000fe200078e0a0c */
[----:B------:R-:W-:Y:S01]  /*e200*/  ISETP.GT.U32.AND P2, PT, R12, R3, PT ;  /* 0x000000030c00720c */ /* 0x000fe20003f44070 */
[----:B------:R-:W-:-:S02]  /*e210*/  IMAD.MOV R24, RZ, RZ, -R24 ;  /* 0x000000ffff187224 */ /* 0x000fc400078e0a18 */
[C---:B------:R-:W-:Y:S02]  /*e220*/  IMAD R15, R12.reuse, R21, R15 ;  /* 0x000000150c0f7224 */ /* 0x040fe400078e020f */
[----:B------:R-:W-:Y:S02]  /*e230*/  IMAD R9, R12, R24, R9 ;  /* 0x000000180c097224 */ /* 0x000fe400078e0209 */
[----:B------:R-:W-:Y:S02]  /*e240*/  VIADD R22, R23, 0xfc ;  /* 0x000000fc17167836 */ /* 0x000fe40000000000 */
[--C-:B------:R-:W-:Y:S01]  /*e250*/  @!P1 IMAD.IADD R6, R6, 0x1, -R12.reuse ;  /* 0x0000000106069824 */ /* 0x100fe200078e0a0c */
[C---:B------:R-:W-:Y:S01]  /*e260*/  ISETP.GT.U32.AND P1, PT, R12.reuse, R15, PT ;  /* 0x0000000f0c00720c */ /* 0x040fe20003f24070 */
[--C-:B------:R-:W-:Y:S01]  /*e270*/  @!P6 IMAD.IADD R13, R13, 0x1, -R12.reuse ;  /* 0x000000010d0de824 */ /* 0x100fe200078e0a0c */
[----:B------:R-:W-:Y:S01]  /*e280*/  ISETP.GT.U32.AND P6, PT, R12, R9, PT ;  /* 0x000000090c00720c */ /* 0x000fe20003fc4070 */
[--C-:B------:R-:W-:Y:S01]  /*e290*/  @!P3 IMAD.IADD R18, R18, 0x1, -R12.reuse ;  /* 0x000000011212b824 */ /* 0x100fe200078e0a0c */
[----:B------:R-:W-:Y:S01]  /*e2a0*/  IABS R5, R22 ;  /* 0x0000001600057213 */ /* 0x000fe20000000000 */
[--C-:B------:R-:W-:Y:S01]  /*e2b0*/  @!P5 IMAD.IADD R14, R14, 0x1, -R12.reuse ;  /* 0x000000010e0ed824 */ /* 0x100fe200078e0a0c */
[----:B------:R-:W-:Y:S01]  /*e2c0*/  ISETP.GE.AND P3, PT, R16, RZ, PT ;  /* 0x000000ff1000720c */ /* 0x000fe20003f66270 */
[----:B------:R-:W-:Y:S01]  /*e2d0*/  @!P2 IMAD.IADD R3, R3, 0x1, -R12 ;  /* 0x000000010303a824 */ /* 0x000fe200078e0a0c */
[----:B------:R-:W-:Y:S01]  /*e2e0*/  ISETP.GE.AND P5, PT, R20, RZ, PT ;  /* 0x000000ff1400720c */ /* 0x000fe20003fa6270 */
[----:B------:R-:W-:Y:S01]  /*e2f0*/  IMAD.HI.U32 R20, R0, R5, RZ ;  /* 0x0000000500147227 */ /* 0x000fe200078e00ff */
[----:B------:R-:W-:-:S03]  /*e300*/  ISETP.GE.AND P2, PT, R19, RZ, PT ;  /* 0x000000ff1300720c */ /* 0x000fc60003f46270 */
[----:B------:R-:W-:Y:S02]  /*e310*/  IMAD.MOV R20, RZ, RZ, -R20 ;  /* 0x000000ffff147224 */ /* 0x000fe400078e0a14 */
[----:B------:R-:W-:Y:S01]  /*e320*/  @!P1 IMAD.IADD R15, R15, 0x1, -R12 ;  /* 0x000000010f0f9824 */ /* 0x000fe200078e0a0c */
[----:B------:R-:W-:Y:S01]  /*e330*/  ISETP.GT.U32.AND P1, PT, R12, R3, PT ;  /* 0x000000030c00720c */ /* 0x000fe20003f24070 */
[----:B0-----:R-:W-:Y:S02]  /*e340*/  IMAD.MOV.U32 R11, RZ, RZ, R14 ;  /* 0x000000ffff0b7224 */ /* 0x001fe400078e000e */
[----:B------:R-:W-:Y:S01]  /*e350*/  @!P6 IMAD.IADD R9, R9, 0x1, -R12 ;  /* 0x000000010909e824 */ /* 0x000fe200078e0a0c */
[----:B------:R-:W-:Y:S01]  /*e360*/  ISETP.GE.AND P6, PT, R8, RZ, PT ;  /* 0x000000ff0800720c */ /* 0x000fe20003fc6270 */
[----:B------:R-:W-:Y:S02]  /*e370*/  IMAD R5, R12, R20, R5 ;  /* 0x000000140c057224 */ /* 0x000fe400078e0205 */
[----:B------:R-:W-:-:S02]  /*e380*/  VIADD R16, R23, 0xfb ;  /* 0x000000fb17107836 */ /* 0x000fc40000000000 */
[----:B------:R-:W-:Y:S01]  /*e390*/  @!P3 IMAD.MOV R11, RZ, RZ, -R11 ;  /* 0x000000ffff0bb224 */ /* 0x000fe200078e0a0b */
[C---:B------:R-:W-:Y:S01]  /*e3a0*/  ISETP.GT.U32.AND P3, PT, R12.reuse, R15, PT ;  /* 0x0000000f0c00720c */ /* 0x040fe20003f64070 */
[----:B------:R-:W-:Y:S01]  /*e3b0*/  @!P2 IMAD.MOV R6, RZ, RZ, -R6 ;  /* 0x000000ffff06a224 */ /* 0x000fe200078e0a06 */
[C---:B------:R-:W-:Y:S01]  /*e3c0*/  ISETP.GT.U32.AND P2, PT, R12.reuse, R5, PT ;  /* 0x000000050c00720c */ /* 0x040fe20003f44070 */
[----:B------:R-:W-:Y:S01]  /*e3d0*/  IMAD.MOV.U32 R26, RZ, RZ, R4 ;  /* 0x000000ffff1a7224 */ /* 0x000fe200078e0004 */
[----:B------:R-:W-:Y:S01]  /*e3e0*/  IABS R19, R16 ;  /* 0x0000001000137213 */ /* 0x000fe20000000000 */
[----:B------:R-:W-:Y:S02]  /*e3f0*/  IMAD.MOV.U32 R25, RZ, RZ, R13 ;  /* 0x000000ffff197224 */ /* 0x000fe400078e000d */
[----:B------:R-:W-:Y:S01]  /*e400*/  @!P4 IMAD.MOV R26, RZ, RZ, -R26 ;  /* 0x000000ffff1ac224 */ /* 0x000fe200078e0a1a */
[----:B------:R-:W-:Y:S01]  /*e410*/  ISETP.GT.U32.AND P4, PT, R12, R9, PT ;  /* 0x000000090c00720c */ /* 0x000fe20003f84070 */
[----:B------:R-:W-:-:S02]  /*e420*/  IMAD.MOV.U32 R8, RZ, RZ, R18 ;  /* 0x000000ffff087224 */ /* 0x000fc400078e0012 */
[----:B------:R-:W-:Y:S01]  /*e430*/  @!P5 IMAD.MOV R25, RZ, RZ, -R25 ;  /* 0x000000ffff19d224 */ /* 0x000fe200078e0a19 */
[----:B------:R-:W-:Y:S01]  /*e440*/  ISETP.GE.AND P5, PT, R10, RZ, PT ;  /* 0x000000ff0a00720c */ /* 0x000fe20003fa6270 */
[----:B------:R-:W-:Y:S01]  /*e450*/  @!P1 IMAD.IADD R3, R3, 0x1, -R12 ;  /* 0x0000000103039824 */ /* 0x000fe200078e0a0c */
[----:B------:R-:W-:Y:S01]  /*e460*/  ISETP.GE.AND P1, PT, R7, RZ, PT ;  /* 0x000000ff0700720c */ /* 0x000fe20003f26270 */
[----:B------:R-:W-:Y:S01]  /*e470*/  IMAD.HI.U32 R4, R0, R19, RZ ;  /* 0x0000001300047227 */ /* 0x000fe200078e00ff */
[----:B------:R-:W-:Y:S03]  /*e480*/  STL [R1+0x410], R26 ;  /* 0x0004101a01007387 */ /* 0x000fe60000100800 */
[----:B------:R-:W-:Y:S01]  /*e490*/  @!P6 IMAD.MOV R8, RZ, RZ, -R8 ;  /* 0x000000ffff08e224 */ /* 0x000fe200078e0a08 */
[----:B------:R-:W-:Y:S01]  /*e4a0*/  STL [R1+0x40c], R25 ;  /* 0x00040c1901007387 */ /* 0x000fe20000100800 */
[----:B------:R-:W-:Y:S01]  /*e4b0*/  IMAD.MOV R4, RZ, RZ, -R4 ;  /* 0x000000ffff047224 */ /* 0x000fe200078e0a04 */
[----:B------:R-:W-:Y:S01]  /*e4c0*/  ISETP.GE.AND P6, PT, R17, RZ, PT ;  /* 0x000000ff1100720c */ /* 0x000fe20003fc6270 */
[--C-:B------:R-:W-:Y:S01]  /*e4d0*/  @!P3 IMAD.IADD R15, R15, 0x1, -R12.reuse ;  /* 0x000000010f0fb824 */ /* 0x100fe200078e0a0c */
[----:B------:R-:W-:Y:S01]  /*e4e0*/  STL [R1+0x408], R11 ;  /* 0x0004080b01007387 */ /* 0x000fe20000100800 */
[--C-:B------:R-:W-:Y:S01]  /*e4f0*/  @!P2 IMAD.IADD R5, R5, 0x1, -R12.reuse ;  /* 0x000000010505a824 */ /* 0x100fe200078e0a0c */
[----:B------:R-:W-:Y:S01]  /*e500*/  ISETP.GE.AND P3, PT, R16, RZ, PT ;  /* 0x000000ff1000720c */ /* 0x000fe20003f66270 */
[----:B------:R-:W-:Y:S01]  /*e510*/  VIADD R18, R23, 0xfa ;  /* 0x000000fa17127836 */ /* 0x000fe20000000000 */
[----:B------:R0:W-:Y:S01]  /*e520*/  STL [R1+0x404], R6 ;  /* 0x0004040601007387 */ /* 0x0001e20000100800 */
[----:B------:R-:W-:Y:S01]  /*e530*/  @!P4 IMAD.IADD R9, R9, 0x1, -R12 ;  /* 0x000000010909c824 */ /* 0x000fe200078e0a0c */
[----:B------:R-:W-:Y:S01]  /*e540*/  ISETP.GT.U32.AND P2, PT, R12, R5, PT ;  /* 0x000000050c00720c */ /* 0x000fe20003f44070 */
[C---:B------:R-:W-:Y:S01]  /*e550*/  VIADD R16, R23.reuse, 0xf8 ;  /* 0x000000f817107836 */ /* 0x040fe20000000000 */
[----:B------:R1:W-:Y:S01]  /*e560*/  STL [R1+0x400], R8 ;  /* 0x0004000801007387 */ /* 0x0003e20000100800 */
[----:B------:R-:W-:Y:S01]  /*e570*/  ISETP.GE.AND P4, PT, R22, RZ, PT ;  /* 0x000000ff1600720c */ /* 0x000fe20003f86270 */
[----:B------:R-:W-:-:S02]  /*e580*/  VIADD R20, R23, 0xf7 ;  /* 0x000000f717147836 */ /* 0x000fc40000000000 */
[C---:B------:R-:W-:Y:S02]  /*e590*/  VIADD R17, R23.reuse, 0xf5 ;  /* 0x000000f517117836 */ /* 0x040fe40000000000 */
[----:B0-----:R-:W-:Y:S02]  /*e5a0*/  IMAD R6, R12, R4, R19 ;  /* 0x000000040c067224 */ /* 0x001fe400078e0213 */
[----:B------:R-:W-:Y:S02]  /*e5b0*/  VIADD R19, R23, 0xf9 ;  /* 0x000000f917137836 */ /* 0x000fe40000000000 */
[----:B-1----:R-:W-:Y:S02]  /*e5c0*/  IMAD.MOV.U32 R8, RZ, RZ, R3 ;  /* 0x000000ffff087224 */ /* 0x002fe400078e0003 */
[----:B------:R-:W-:Y:S02]  /*e5d0*/  IMAD.MOV.U32 R3, RZ, RZ, R15 ;  /* 0x000000ffff037224 */ /* 0x000fe400078e000f */
[----:B------:R-:W-:Y:S01]  /*e5e0*/  @!P5 IMAD.MOV R8, RZ, RZ, -R8 ;  /* 0x000000ffff08d224 */ /* 0x000fe200078e0a08 */
[----:B------:R-:W-:Y:S01]  /*e5f0*/  ISETP.GE.AND P5, PT, R18, RZ, PT ;  /* 0x000000ff1200720c */ /* 0x000fe20003fa6270 */
[----:B------:R-:W-:Y:S01]  /*e600*/  @!P1 IMAD.MOV R3, RZ, RZ, -R3 ;  /* 0x000000ffff039224 */ /* 0x000fe200078e0a03 */
[----:B------:R-:W-:Y:S01]  /*e610*/  ISETP.GT.U32.AND P1, PT, R12, R6, PT ;  /* 0x000000060c00720c */ /* 0x000fe20003f24070 */
[----:B------:R-:W-:Y:S01]  /*e620*/  IMAD.MOV.U32 R4, RZ, RZ, R9 ;  /* 0x000000ffff047224 */ /* 0x000fe200078e0009 */
[----:B------:R-:W-:Y:S01]  /*e630*/  IABS R18, R18 ;  /* 0x0000001200127213 */ /* 0x000fe20000000000 */
[----:B------:R-:W-:Y:S01]  /*e640*/  @!P2 IMAD.IADD R5, R5, 0x1, -R12 ;  /* 0x000000010505a824 */ /* 0x000fe200078e0a0c */
[----:B------:R-:W-:Y:S01]  /*e650*/  ISETP.GE.AND P2, PT, R16, RZ, PT ;  /* 0x000000ff1000720c */ /* 0x000fe20003f46270 */
[----:B------:R-:W-:Y:S01]  /*e660*/  @!P6 IMAD.MOV R4, RZ, RZ, -R4 ;  /* 0x000000ffff04e224 */ /* 0x000fe200078e0a04 */
[----:B------:R-:W-:Y:S01]  /*e670*/  ISETP.GE.AND P6, PT, R19, RZ, PT ;  /* 0x000000ff1300720c */ /* 0x000fe20003fc6270 */
[----:B------:R-:W-:Y:S01]  /*e680*/  IMAD.HI.U32 R7, R0, R18, RZ ;  /* 0x0000001200077227 */ /* 0x000fe200078e00ff */
[----:B------:R-:W-:Y:S01]  /*e690*/  IABS R19, R19 ;  /* 0x0000001300137213 */ /* 0x000fe20000000000 */
[----:B------:R-:W-:Y:S01]  /*e6a0*/  STL [R1+0x3fc], R8 ;  /* 0x0003fc0801007387 */ /* 0x000fe20000100800 */
[----:B------:R-:W-:Y:S01]  /*e6b0*/  IABS R16, R16 ;  /* 0x0000001000107213 */ /* 0x000fe20000000000 */
[----:B------:R-:W-:-:S02]  /*e6c0*/  IMAD.MOV R7, RZ, RZ, -R7 ;  /* 0x000000ffff077224 */ /* 0x000fc400078e0a07 */
[----:B------:R-:W-:Y:S01]  /*e6d0*/  @!P1 IMAD.IADD R6, R6, 0x1, -R12 ;  /* 0x0000000106069824 */ /* 0x000fe200078e0a0c */
[----:B------:R0:W-:Y:S01]  /*e6e0*/  STL [R1+0x3f8], R4 ;  /* 0x0003f80401007387 */ /* 0x0001e20000100800 */
[C---:B------:R-:W-:Y:S02]  /*e6f0*/  IMAD R18, R12.reuse, R7, R18 ;  /* 0x000000070c127224 */ /* 0x040fe400078e0212 */
[----:B------:R-:W-:Y:S01]  /*e700*/  IMAD.MOV.U32 R11, RZ, RZ, R5 ;  /* 0x000000ffff0b7224 */ /* 0x000fe200078e0005 */
[----:B------:R-:W-:Y:S01]  /*e710*/  ISETP.GT.U32.AND P1, PT, R12, R6, PT ;  /* 0x000000060c00720c */ /* 0x000fe20003f24070 */
[----:B------:R-:W-:Y:S01]  /*e720*/  IMAD.HI.U32 R9, R0, R19, RZ ;  /* 0x0000001300097227 */ /* 0x000fe200078e00ff */
[----:B------:R-:W-:Y:S03]  /*e730*/  STL [R1+0x3f4], R3 ;  /* 0x0003f40301007387 */ /* 0x000fe60000100800 */
[----:B------:R-:W-:Y:S01]  /*e740*/  @!P4 IMAD.MOV R11, RZ, RZ, -R11 ;  /* 0x000000ffff0bc224 */ /* 0x000fe200078e0a0b */
[----:B------:R-:W-:Y:S01]  /*e750*/  ISETP.GT.U32.AND P4, PT, R12, R18, PT ;  /* 0x000000120c00720c */ /* 0x000fe20003f84070 */
[----:B------:R-:W-:Y:S01]  /*e760*/  IMAD.HI.U32 R10, R0, R16, RZ ;  /* 0x00000010000a7227 */ /* 0x000fe200078e00ff */
[----:B0-----:R-:W-:-:S02]  /*e770*/  IABS R4, R20 ;  /* 0x0000001400047213 */ /* 0x001fc40000000000 */
[----:B------:R0:W-:Y:S01]  /*e780*/  STL [R1+0x3f0], R11 ;  /* 0x0003f00b01007387 */ /* 0x0001e20000100800 */
[----:B------:R-:W-:Y:S02]  /*e790*/  IMAD.MOV R9, RZ, RZ, -R9 ;  /* 0x000000ffff097224 */ /* 0x000fe400078e0a09 */
[----:B------:R-:W-:Y:S02]  /*e7a0*/  IMAD.MOV R10, RZ, RZ, -R10 ;  /* 0x000000ffff0a7224 */ /* 0x000fe400078e0a0a */
[C---:B------:R-:W-:Y:S02]  /*e7b0*/  IMAD R19, R12.reuse, R9, R19 ;  /* 0x000000090c137224 */ /* 0x040fe400078e0213 */
[----:B------:R-:W-:Y:S02]  /*e7c0*/  IMAD R16, R12, R10, R16 ;  /* 0x0000000a0c107224 */ /* 0x000fe400078e0210 */
[----:B------:R-:W-:Y:S01]  /*e7d0*/  @!P1 IMAD.IADD R6, R6, 0x1, -R12 ;  /* 0x0000000106069824 */ /* 0x000fe200078e0a0c */
[----:B------:R-:W-:Y:S01]  /*e7e0*/  ISETP.GT.U32.AND P1, PT, R12, R19, PT ;  /* 0x000000130c00720c */ /* 0x000fe20003f24070 */
[----:B------:R-:W-:-:S02]  /*e7f0*/  VIADD R8, R23, 0xf6 ;  /* 0x000000f617087836 */ /* 0x000fc40000000000 */
[----:B------:R-:W-:Y:S01]  /*e800*/  @!P4 IMAD.IADD R18, R18, 0x1, -R12 ;  /* 0x000000011212c824 */ /* 0x000fe200078e0a0c */
[----:B------:R-:W-:Y:S01]  /*e810*/  ISETP.GT.U32.AND P4, PT, R12, R16, PT ;  /* 0x000000100c00720c */ /* 0x000fe20003f84070 */
[----:B0-----:R-:W-:Y:S01]  /*e820*/  IMAD.MOV.U32 R11, RZ, RZ, R6 ;  /* 0x000000ffff0b7224 */ /* 0x001fe200078e0006 */
[----:B------:R-:W-:Y:S01]  /*e830*/  IABS R3, R8 ;  /* 0x0000000800037213 */ /* 0x000fe20000000000 */
[----:B------:R-:W-:-:S04]  /*e840*/  IMAD.HI.U32 R7, R0, R4, RZ ;  /* 0x0000000400077227 */ /* 0x000fc800078e00ff */
[----:B------:R-:W-:Y:S01]  /*e850*/  @!P3 IMAD.MOV R11, RZ, RZ, -R11 ;  /* 0x000000ffff0bb224 */ /* 0x000fe200078e0a0b */
[----:B------:R-:W-:Y:S01]  /*e860*/  ISETP.GT.U32.AND P3, PT, R12, R18, PT ;  /* 0x000000120c00720c */ /* 0x000fe20003f64070 */
[----:B------:R-:W-:Y:S02]  /*e870*/  IMAD.MOV R7, RZ, RZ, -R7 ;  /* 0x000000ffff077224 */ /* 0x000fe400078e0a07 */
[----:B------:R-:W-:Y:S01]  /*e880*/  IMAD.HI.U32 R13, R0, R3, RZ ;  /* 0x00000003000d7227 */ /* 0x000fe200078e00ff */
[----:B------:R0:W-:Y:S03]  /*e890*/  STL [R1+0x3ec], R11 ;  /* 0x0003ec0b01007387 */ /* 0x0001e60000100800 */
[----:B------:R-:W-:Y:S02]  /*e8a0*/  IMAD R4, R12, R7, R4 ;  /* 0x000000070c047224 */ /* 0x000fe400078e0204 */
[----:B------:R-:W-:-:S02]  /*e8b0*/  VIADD R7, R23, 0xf4 ;  /* 0x000000f417077836 */ /* 0x000fc40000000000 */
[--C-:B------:R-:W-:Y:S02]  /*e8c0*/  @!P1 IMAD.IADD R19, R19, 0x1, -R12.reuse ;  /* 0x0000000113139824 */ /* 0x100fe400078e0a0c */
[----:B------:R-:W-:Y:S01]  /*e8d0*/  IMAD.MOV R5, RZ, RZ, -R13 ;  /* 0x000000ffff057224 */ /* 0x000fe200078e0a0d */
[----:B------:R-:W-:Y:S01]  /*e8e0*/  IABS R13, R17 ;  /* 0x00000011000d7213 */ /* 0x000fe20000000000 */
[--C-:B------:R-:W-:Y:S01]  /*e8f0*/  @!P4 IMAD.IADD R16, R16, 0x1, -R12.reuse ;  /* 0x000000011010c824 */ /* 0x100fe200078e0a0c */
[----:B------:R-:W-:Y:S01]  /*e900*/  IABS R14, R7 ;  /* 0x00000007000e7213 */ /* 0x000fe20000000000 */
[----:B------:R-:W-:Y:S01]  /*e910*/  @!P3 IMAD.IADD R18, R18, 0x1, -R12 ;  /* 0x000000011212b824 */ /* 0x000fe200078e0a0c */
[----:B------:R-:W-:Y:S01]  /*e920*/  ISETP.GT.U32.AND P1, PT, R12, R19, PT ;  /* 0x000000130c00720c */ /* 0x000fe20003f24070 */
[----:B------:R-:W-:Y:S01]  /*e930*/  IMAD.HI.U32 R24, R0, R13, RZ ;  /* 0x0000000d00187227 */ /* 0x000fe200078e00ff */
[C---:B------:R-:W-:Y:S02]  /*e940*/  ISETP.GT.U32.AND P4, PT, R12.reuse, R16, PT ;  /* 0x000000100c00720c */ /* 0x040fe40003f84070 */
[----:B------:R-:W-:Y:S01]  /*e950*/  ISETP.GT.U32.AND P3, PT, R12, R4, PT ;  /* 0x000000040c00720c */ /* 0x000fe20003f64070 */
[----:B------:R-:W-:-:S04]  /*e960*/  IMAD.HI.U32 R21, R0, R14, RZ ;  /* 0x0000000e00157227 */ /* 0x000fc800078e00ff */
[----:B------:R-:W-:Y:S02]  /*e970*/  IMAD.MOV R24, RZ, RZ, -R24 ;  /* 0x000000ffff187224 */ /* 0x000fe400078e0a18 */
[----:B0-----:R-:W-:Y:S02]  /*e980*/  IMAD.MOV.U32 R11, RZ, RZ, R18 ;  /* 0x000000ffff0b7224 */ /* 0x001fe400078e0012 */
[C---:B------:R-:W-:Y:S02]  /*e990*/  IMAD R3, R12.reuse, R5, R3 ;  /* 0x000000050c037224 */ /* 0x040fe400078e0203 */
[----:B------:R-:W-:Y:S02]  /*e9a0*/  VIADD R10, R23, 0xf3 ;  /* 0x000000f3170a7836 */ /* 0x000fe40000000000 */
[----:B------:R-:W-:Y:S02]  /*e9b0*/  IMAD.MOV R21, RZ, RZ, -R21 ;  /* 0x000000ffff157224 */ /* 0x000fe400078e0a15 */
[----:B------:R-:W-:Y:S01]  /*e9c0*/  IMAD R13, R12, R24, R13 ;  /* 0x000000180c0d7224 */ /* 0x000fe200078e020d */
[----:B------:R-:W-:Y:S01]  /*e9d0*/  IABS R22, R10 ;  /* 0x0000000a00167213 */ /* 0x000fe20000000000 */
[----:B------:R-:W-:-:S02]  /*e9e0*/  @!P5 IMAD.MOV R11, RZ, RZ, -R11 ;  /* 0x000000ffff0bd224 */ /* 0x000fc400078e0a0b */
[----:B------:R-:W-:Y:S01]  /*e9f0*/  @!P1 IMAD.IADD R19, R19, 0x1, -R12 ;  /* 0x0000000113139824 */ /* 0x000fe200078e0a0c */
[C---:B------:R-:W-:Y:S01]  /*ea00*/  ISETP.GT.U32.AND P1, PT, R12.reuse, R3, PT ;  /* 0x000000030c00720c */ /* 0x040fe20003f24070 */
[----:B------:R-:W-:Y:S01]  /*ea10*/  IMAD R14, R12, R21, R14 ;  /* 0x000000150c0e7224 */ /* 0x000fe200078e020e */
[----:B------:R0:W-:Y:S01]  /*ea20*/  STL [R1+0x3e8], R11 ;  /* 0x0003e80b01007387 */ /* 0x0001e20000100800 */
[--C-:B------:R-:W-:Y:S01]  /*ea30*/  @!P4 IMAD.IADD R16, R16, 0x1, -R12.reuse ;  /* 0x000000011010c824 */ /* 0x100fe200078e0a0c */
[----:B------:R-:W-:Y:S01]  /*ea40*/  ISETP.GT.U32.AND P4, PT, R12, R13, PT ;  /* 0x0000000d0c00720c */ /* 0x000fe20003f84070 */
[----:B------:R-:W-:Y:S01]  /*ea50*/  @!P3 IMAD.IADD R4, R4, 0x1, -R12 ;  /* 0x000000010404b824 */ /* 0x000fe200078e0a0c */
[----:B------:R-:W-:Y:S01]  /*ea60*/  ISETP.GT.U32.AND P3, PT, R12, R14, PT ;  /* 0x0000000e0c00720c */ /* 0x000fe20003f64070 */
[----:B------:R-:W-:-:S04]  /*ea70*/  IMAD.HI.U32 R21, R0, R22, RZ ;  /* 0x0000001600157227 */ /* 0x000fc800078e00ff */
[----:B------:R-:W-:Y:S02]  /*ea80*/  VIADD R15, R23, 0xf2 ;  /* 0x000000f2170f7836 */ /* 0x000fe40000000000 */
[----:B0-----:R-:W-:Y:S02]  /*ea90*/  IMAD.MOV.U32 R11, RZ, RZ, R19 ;  /* 0x000000ffff0b7224 */ /* 0x001fe400078e0013 */
[----:B------:R-:W-:Y:S01]  /*eaa0*/  IMAD.MOV R21, RZ, RZ, -R21 ;  /* 0x000000ffff157224 */ /* 0x000fe200078e0a15 */
[----:B------:R-:W-:Y:S01]  /*eab0*/  IABS R5, R15 ;  /* 0x0000000f00057213 */ /* 0x000fe20000000000 */
[----:B------:R-:W-:Y:S02]  /*eac0*/  @!P6 IMAD.MOV R11, RZ, RZ, -R11 ;  /* 0x000000ffff0be224 */ /* 0x000fe400078e0a0b */
[----:B------:R-:W-:Y:S01]  /*ead0*/  @!P1 IMAD.IADD R3, R3, 0x1, -R12 ;  /* 0x0000000103039824 */ /* 0x000fe200078e0a0c */
[----:B------:R-:W-:Y:S01]  /*eae0*/  ISETP.GE.AND P1, PT, R20, RZ, PT ;  /* 0x000000ff1400720c */ /* 0x000fe20003f26270 */
[C---:B------:R-:W-:Y:S01]  /*eaf0*/  IMAD R21, R12.reuse, R21, R22 ;  /* 0x000000150c157224 */ /* 0x040fe200078e0216 */
[----:B------:R0:W-:Y:S01]  /*eb00*/  STL [R1+0x3e4], R11 ;  /* 0x0003e40b01007387 */ /* 0x0001e20000100800 */
[----:B------:R-:W-:Y:S01]  /*eb10*/  @!P4 IMAD.IADD R13, R13, 0x1, -R12 ;  /* 0x000000010d0dc824 */ /* 0x000fe200078e0a0c */
[----:B------:R-:W-:Y:S01]  /*eb20*/  ISETP.GT.U32.AND P4, PT, R12, R4, PT ;  /* 0x000000040c00720c */ /* 0x000fe20003f84070 */
[----:B------:R-:W-:Y:S01]  /*eb30*/  IMAD.HI.U32 R25, R0, R5, RZ ;  /* 0x0000000500197227 */ /* 0x000fe200078e00ff */
[----:B------:R-:W-:-:S02]  /*eb40*/  ISETP.GT.U32.AND P5, PT, R12, R3, PT ;  /* 0x000000030c00720c */ /* 0x000fc40003fa4070 */
[----:B------:R-:W-:Y:S01]  /*eb50*/  ISETP.GT.U32.AND P6, PT, R12, R13, PT ;  /* 0x0000000d0c00720c */ /* 0x000fe20003fc4070 */
[----:B------:R-:W-:Y:S02]  /*eb60*/  @!P3 IMAD.IADD R14, R14, 0x1, -R12 ;  /* 0x000000010e0eb824 */ /* 0x000fe400078e0a0c */
[C---:B------:R-:W-:Y:S02]  /*eb70*/  VIADD R9, R23.reuse, 0xf1 ;  /* 0x000000f117097836 */ /* 0x040fe40000000000 */
[----:B0-----:R-:W-:Y:S01]  /*eb80*/  IMAD.MOV.U32 R11, RZ, RZ, R16 ;  /* 0x000000ffff0b7224 */ /* 0x001fe200078e0010 */
[C---:B------:R-:W-:Y:S01]  /*eb90*/  ISETP.GT.U32.AND P3, PT, R12.reuse, R14, PT ;  /* 0x0000000e0c00720c */ /* 0x040fe20003f64070 */
[----:B------:R-:W-:Y:S01]  /*eba0*/  IMAD.MOV R25, RZ, RZ, -R25 ;  /* 0x000000ffff197224 */ /* 0x000fe200078e0a19 */
[----:B------:R-:W-:Y:S01]  /*ebb0*/  IABS R6, R9 ;  /* 0x0000000900067213 */ /* 0x000fe20000000000 */
[----:B------:R-:W-:Y:S01]  /*ebc0*/  @!P2 IMAD.MOV R11, RZ, RZ, -R11 ;  /* 0x000000ffff0ba224 */ /* 0x000fe200078e0a0b */
[----:B------:R-:W-:Y:S01]  /*ebd0*/  ISETP.GT.U32.AND P2, PT, R12, R21, PT ;  /* 0x000000150c00720c */ /* 0x000fe20003f44070 */
[----:B------:R-:W-:-:S02]  /*ebe0*/  VIADD R18, R23, 0xf0 ;  /* 0x000000f017127836 */ /* 0x000fc40000000000 */
[----:B------:R-:W-:Y:S01]  /*ebf0*/  IMAD R5, R12, R25, R5 ;  /* 0x000000190c057224 */ /* 0x000fe200078e0205 */
[----:B------:R0:W-:Y:S01]  /*ec00*/  STL [R1+0x3e0], R11 ;  /* 0x0003e00b01007387 */ /* 0x0001e20000100800 */
[----:B------:R-:W-:Y:S01]  /*ec10*/  IMAD.HI.U32 R24, R0, R6, RZ ;  /* 0x0000000600187227 */ /* 0x000fe200078e00ff */
[----:B------:R-:W-:-:S03]  /*ec20*/  IABS R19, R18 ;  /* 0x0000001200137213 */ /* 0x000fc60000000000 */
[--C-:B------:R-:W-:Y:S01]  /*ec30*/  @!P4 IMAD.IADD R4, R4, 0x1, -R12.reuse ;  /* 0x000000010404c824 */ /* 0x100fe200078e0a0c */
[----:B------:R-:W-:Y:S01]  /*ec40*/  ISETP.GT.U32.AND P4, PT, R12, R5, PT ;  /* 0x000000050c00720c */ /* 0x000fe20003f84070 */
[--C-:B------:R-:W-:Y:S01]  /*ec50*/  @!P5 IMAD.IADD R3, R3, 0x1, -R12.reuse ;  /* 0x000000010303d824 */ /* 0x100fe200078e0a0c */
[----:B------:R-:W-:Y:S01]  /*ec60*/  ISETP.GE.AND P5, PT, R8, RZ, PT ;  /* 0x000000ff0800720c */ /* 0x000fe20003fa6270 */
[----:B------:R-:W-:Y:S01]  /*ec70*/  @!P2 IMAD.IADD R21, R21, 0x1, -R12 ;  /* 0x000000011515a824 */ /* 0x000fe200078e0a0c */
[----:B------:R-:W-:Y:S01]  /*ec80*/  ISETP.GE.AND P2, PT, R7, RZ, PT ;  /* 0x000000ff0700720c */ /* 0x000fe20003f46270 */
[----:B------:R-:W-:Y:S02]  /*ec90*/  IMAD.MOV R24, RZ, RZ, -R24 ;  /* 0x000000ffff187224 */ /* 0x000fe400078e0a18 */
[----:B------:R-:W-:-:S04]  /*eca0*/  IMAD.HI.U32 R8, R0, R19, RZ ;  /* 0x0000001300087227 */ /* 0x000fc800078e00ff */
[----:B------:R-:W-:Y:S01]  /*ecb0*/  @!P3 IMAD.IADD R14, R14, 0x1, -R12 ;  /* 0x000000010e0eb824 */ /* 0x000fe200078e0a0c */
[----:B------:R-:W-:Y:S01]  /*ecc0*/  ISETP.GE.AND P3, PT, R17, RZ, PT ;  /* 0x000000ff1100720c */ /* 0x000fe20003f66270 */
[C---:B------:R-:W-:Y:S02]  /*ecd0*/  IMAD R6, R12.reuse, R24, R6 ;  /* 0x000000180c067224 */ /* 0x040fe400078e0206 */
[----:B------:R-:W-:Y:S02]  /*ece0*/  IMAD.MOV R8, RZ, RZ, -R8 ;  /* 0x000000ffff087224 */ /* 0x000fe400078e0a08 */
[----:B------:R-:W-:Y:S02]  /*ecf0*/  VIADD R16, R23, 0xef ;  /* 0x000000ef17107836 */ /* 0x000fe40000000000 */
[----:B------:R-:W-:Y:S02]  /*ed00*/  IMAD.MOV.U32 R22, RZ, RZ, R4 ;  /* 0x000000ffff167224 */ /* 0x000fe400078e0004 */
[----:B------:R-:W-:Y:S01]  /*ed10*/  @!P6 IMAD.IADD R13, R13, 0x1, -R12 ;  /* 0x000000010d0de824 */ /* 0x000fe200078e0a0c */
[C---:B------:R-:W-:Y:S01]  /*ed20*/  ISETP.GT.U32.AND P6, PT, R12.reuse, R6, PT ;  /* 0x000000060c00720c */ /* 0x040fe20003fc4070 */
[----:B------:R-:W-:Y:S01]  /*ed30*/  IMAD R8, R12, R8, R19 ;  /* 0x000000080c087224 */ /* 0x000fe200078e0213 */
[----:B------:R-:W-:Y:S01]  /*ed40*/  IABS R20, R16 ;  /* 0x0000001000147213 */ /* 0x000fe20000000000 */
[----:B------:R-:W-:-:S02]  /*ed50*/  IMAD.MOV.U32 R4, RZ, RZ, R14 ;  /* 0x000000ffff047224 */ /* 0x000fc400078e000e */
[----:B------:R-:W-:Y:S01]  /*ed60*/  @!P4 IMAD.IADD R5, R5, 0x1, -R12 ;  /* 0x000000010505c824 */ /* 0x000fe200078e0a0c */
[----:B------:R-:W-:Y:S01]  /*ed70*/  ISETP.GE.AND P4, PT, R10, RZ, PT ;  /* 0x000000ff0a00720c */ /* 0x000fe20003f86270 */
[----:B0-----:R-:W-:Y:S02]  /*ed80*/  IMAD.MOV.U32 R11, RZ, RZ, R3 ;  /* 0x000000ffff0b7224 */ /* 0x001fe400078e0003 */
        /* <DEDUP_REMOVED lines=15> */
[----:B------:R-:W-:-:S02]  /*ee80*/  IMAD R20, R12, R7, R20 ;  /* 0x000000070c147224 */ /* 0x000fc400078e0214 */
[--C-:B------:R-:W-:Y:S01]  /*ee90*/  @!P2 IMAD.IADD R8, R8, 0x1, -R12.reuse ;  /* 0x000000010808a824 */ /* 0x100fe200078e0a0c */
[C---:B------:R-:W-:Y:S01]  /*eea0*/  ISETP.GT.U32.AND P6, PT, R12.reuse, R6, PT ;  /* 0x000000060c00720c */ /* 0x040fe20003fc4070 */
[--C-:B------:R-:W-:Y:S01]  /*eeb0*/  @!P5 IMAD.IADD R5, R5, 0x1, -R12.reuse ;  /* 0x000000010505d824 */ /* 0x100fe200078e0a0c */
[C---:B------:R-:W-:Y:S01]  /*eec0*/  ISETP.GT.U32.AND P5, PT, R12.reuse, R20, PT ;  /* 0x000000140c00720c */ /* 0x040fe20003fa4070 */
[----:B------:R-:W-:Y:S01]  /*eed0*/  @!P1 IMAD.IADD R21, R21, 0x1, -R12 ;  /* 0x0000000115159824 */ /* 0x000fe200078e0a0c */
[----:B------:R-:W-:Y:S01]  /*eee0*/  ISETP.GT.U32.AND P2, PT, R12, R8, PT ;  /* 0x000000080c00720c */ /* 0x000fe20003f44070 */
[----:B------:R1:W-:Y:S01]  /*eef0*/  STL [R1+0x3d0], R4 ;  /* 0x0003d00401007387 */ /* 0x0003e20000100800 */
[----:B0-----:R-:W-:Y:S01]  /*ef00*/  VIADD R3, R23, 0xee ;  /* 0x000000ee17037836 */ /* 0x001fe20000000000 */
[----:B------:R-:W-:Y:S01]  /*ef10*/  ISETP.GE.AND P1, PT, R9, RZ, PT ;  /* 0x000000ff0900720c */ /* 0x000fe20003f26270 */
[----:B------:R-:W-:Y:S02]  /*ef20*/  IMAD.MOV.U32 R10, RZ, RZ, R21 ;  /* 0x000000ffff0a7224 */ /* 0x000fe400078e0015 */
[----:B------:R-:W-:Y:S01]  /*ef30*/  @!P3 IMAD.MOV R5, RZ, RZ, -R5 ;  /* 0x000000ffff05b224 */ /* 0x000fe200078e0a05 */
[----:B------:R-:W-:Y:S01]  /*ef40*/  IABS R17, R3 ;  /* 0x0000000300117213 */ /* 0x000fe20000000000 */
[----:B------:R-:W-:Y:S01]  /*ef50*/  @!P4 IMAD.MOV R10, RZ, RZ, -R10 ;  /* 0x000000ffff0ac224 */ /* 0x000fe200078e0a0a */
[----:B------:R-:W-:Y:S01]  /*ef60*/  ISETP.GE.AND P4, PT, R16, RZ, PT ;  /* 0x000000ff1000720c */ /* 0x000fe20003f86270 */
[----:B------:R-:W-:Y:S01]  /*ef70*/  @!P6 IMAD.IADD R6, R6, 0x1, -R12 ;  /* 0x000000010606e824 */ /* 0x000fe200078e0a0c */
[----:B------:R-:W-:Y:S01]  /*ef80*/  ISETP.GE.AND P6, PT, R18, RZ, PT ;  /* 0x000000ff1200720c */ /* 0x000fe20003fc6270 */
[----:B------:R-:W-:Y:S01]  /*ef90*/  IMAD.HI.U32 R7, R0, R17, RZ ;  /* 0x0000001100077227 */ /* 0x000fe200078e00ff */
[----:B------:R0:W-:Y:S03]  /*efa0*/  STL [R1+0x3cc], R10 ;  /* 0x0003cc0a01007387 */ /* 0x0001e60000100800 */
[----:B------:R-:W-:Y:S01]  /*efb0*/  IMAD.MOV R7, RZ, RZ, -R7 ;  /* 0x000000ffff077224 */ /* 0x000fe200078e0a07 */
[----:B------:R2:W-:Y:S01]  /*efc0*/  STL [R1+0x3c0], R5 ;  /* 0x0003c00501007387 */ /* 0x0005e20000100800 */
[----:B-1----:R-:W-:-:S02]  /*efd0*/  VIADD R4, R23, 0xed ;  /* 0x000000ed17047836 */ /* 0x002fc40000000000 */
[----:B------:R-:W-:Y:S02]  /*efe0*/  IMAD R17, R12, R7, R17 ;  /* 0x000000070c117224 */ /* 0x000fe400078e0211 */
[--C-:B------:R-:W-:Y:S01]  /*eff0*/  @!P5 IMAD.IADD R20, R20, 0x1, -R12.reuse ;  /* 0x000000011414d824 */ /* 0x100fe200078e0a0c */
[----:B------:R-:W-:Y:S01]  /*f000*/  IABS R14, R4 ;  /* 0x00000004000e7213 */ /* 0x000fe20000000000 */
[----:B------:R-:W-:Y:S01]  /*f010*/  @!P2 IMAD.IADD R8, R8, 0x1, -R12 ;  /* 0x000000010808a824 */ /* 0x000fe200078e0a0c */
[C---:B------:R-:W-:Y:S01]  /*f020*/  ISETP.GT.U32.AND P2, PT, R12.reuse, R17, PT ;  /* 0x000000110c00720c */ /* 0x040fe20003f44070 */
[----:B0-----:R-:W-:Y:S01]  /*f030*/  VIADD R10, R23, 0xe9 ;  /* 0x000000e9170a7836 */ /* 0x001fe20000000000 */
[----:B------:R-:W-:Y:S01]  /*f040*/  ISETP.GE.AND P5, PT, R3, RZ, PT ;  /* 0x000000ff0300720c */ /* 0x000fe20003fa6270 */
[----:B--2---:R-:W-:Y:S01]  /*f050*/  IMAD.MOV.U32 R5, RZ, RZ, R6 ;  /* 0x000000ffff057224 */ /* 0x004fe200078e0006 */
[----:B------:R-:W-:Y:S01]  /*f060*/  ISETP.GT.U32.AND P3, PT, R12, R20, PT ;  /* 0x000000140c00720c */ /* 0x000fe20003f64070 */
[----:B------:R-:W-:-:S04]  /*f070*/  IMAD.HI.U32 R3, R0, R14, RZ ;  /* 0x0000000e00037227 */ /* 0x000fc800078e00ff */
[----:B------:R-:W-:Y:S01]  /*f080*/  @!P1 IMAD.MOV R5, RZ, RZ, -R5 ;  /* 0x000000ffff059224 */ /* 0x000fe200078e0a05 */
[----:B------:R-:W-:Y:S01]  /*f090*/  ISETP.GE.AND P1, PT, R4, RZ, PT ;  /* 0x000000ff0400720c */ /* 0x000fe20003f26270 */
[----:B------:R-:W-:Y:S02]  /*f0a0*/  IMAD.MOV R3, RZ, RZ, -R3 ;  /* 0x000000ffff037224 */ /* 0x000fe400078e0a03 */
[----:B------:R-:W-:Y:S01]  /*f0b0*/  IMAD.MOV.U32 R7, RZ, RZ, R8 ;  /* 0x000000ffff077224 */ /* 0x000fe200078e0008 */
[----:B------:R0:W-:Y:S01]  /*f0c0*/  STL [R1+0x354], R5 ;  /* 0x0003540501007387 */ /* 0x0001e20000100800 */
[----:B------:R-:W-:Y:S02]  /*f0d0*/  IMAD R14, R12, R3, R14 ;  /* 0x000000030c0e7224 */ /* 0x000fe400078e020e */
[----:B------:R-:W-:Y:S02]  /*f0e0*/  @!P2 IMAD.IADD R17, R17, 0x1, -R12 ;  /* 0x000000011111a824 */ /* 0x000fe400078e0a0c */
[----:B------:R-:W-:-:S02]  /*f0f0*/  @!P6 IMAD.MOV R7, RZ, RZ, -R7 ;  /* 0x000000ffff07e224 */ /* 0x000fc400078e0a07 */
[----:B------:R-:W-:Y:S01]  /*f100*/  @!P3 IMAD.IADD R20, R20, 0x1, -R12 ;  /* 0x000000011414b824 */ /* 0x000fe200078e0a0c */
[C---:B------:R-:W-:Y:S01]  /*f110*/  ISETP.GT.U32.AND P3, PT, R12.reuse, R14, PT ;  /* 0x0000000e0c00720c */ /* 0x040fe20003f64070 */
[C---:B------:R-:W-:Y:S01]  /*f120*/  VIADD R3, R23.reuse, 0xea ;  /* 0x000000ea17037836 */ /* 0x040fe20000000000 */
[----:B------:R1:W-:Y:S01]  /*f130*/  STL [R1+0x388], R7 ;  /* 0x0003880701007387 */ /* 0x0003e20000100800 */
[C---:B0-----:R-:W-:Y:S01]  /*f140*/  VIADD R5, R23.reuse, 0xec ;  /* 0x000000ec17057836 */ /* 0x041fe20000000000 */
[----:B------:R-:W-:Y:S01]  /*f150*/  ISETP.GT.U32.AND P2, PT, R12, R17, PT ;  /* 0x000000110c00720c */ /* 0x000fe20003f44070 */
[----:B------:R-:W-:Y:S01]  /*f160*/  VIADD R4, R23, 0xeb ;  /* 0x000000eb17047836 */ /* 0x000fe20000000000 */
[----:B------:R-:W-:Y:S01]  /*f170*/  IABS R6, R3 ;  /* 0x0000000300067213 */ /* 0x000fe20000000000 */
[----:B------:R-:W-:Y:S01]  /*f180*/  IMAD.MOV.U32 R9, RZ, RZ, R20 ;  /* 0x000000ffff097224 */ /* 0x000fe200078e0014 */
[----:B------:R-:W-:Y:S02]  /*f190*/  IABS R16, R5 ;  /* 0x0000000500107213 */ /* 0x000fe40000000000 */
[----:B------:R-:W-:Y:S01]  /*f1a0*/  IABS R13, R4 ;  /* 0x00000004000d7213 */ /* 0x000fe20000000000 */
[----:B------:R-:W-:Y:S01]  /*f1b0*/  IMAD.MOV.U32 R8, RZ, RZ, R6 ;  /* 0x000000ffff087224 */ /* 0x000fe200078e0006 */
[----:B------:R-:W-:Y:S01]  /*f1c0*/  ISETP.GE.AND P6, PT, R5, RZ, PT ;  /* 0x000000ff0500720c */ /* 0x000fe20003fc6270 */
[----:B-1----:R-:W-:-:S04]  /*f1d0*/  IMAD.HI.U32 R7, R0, R16, RZ ;  /* 0x0000001000077227 */ /* 0x002fc800078e00ff */
[----:B------:R-:W-:Y:S02]  /*f1e0*/  IMAD.MOV R7, RZ, RZ, -R7 ;  /* 0x000000ffff077224 */ /* 0x000fe400078e0a07 */
[----:B------:R-:W-:Y:S02]  /*f1f0*/  @!P3 IMAD.IADD R14, R14, 0x1, -R12 ;  /* 0x000000010e0eb824 */ /* 0x000fe400078e0a0c */
[C---:B------:R-:W-:Y:S02]  /*f200*/  IMAD R16, R12.reuse, R7, R16 ;  /* 0x000000070c107224 */ /* 0x040fe400078e0210 */
[----:B------:R-:W-:Y:S01]  /*f210*/  @!P2 IMAD.IADD R17, R17, 0x1, -R12 ;  /* 0x000000011111a824 */ /* 0x000fe200078e0a0c */
[----:B------:R-:W-:Y:S01]  /*f220*/  ISETP.GT.U32.AND P3, PT, R12, R14, PT ;  /* 0x0000000e0c00720c */ /* 0x000fe20003f64070 */
[----:B------:R-:W-:Y:S01]  /*f230*/  IMAD.HI.U32 R6, R0, R13, RZ ;  /* 0x0000000d00067227 */ /* 0x000fe200078e00ff */
[----:B------:R-:W-:-:S03]  /*f240*/  ISETP.GT.U32.AND P2, PT, R12, R16, PT ;  /* 0x000000100c00720c */ /* 0x000fc60003f44070 */
[----:B------:R-:W-:-:S04]  /*f250*/  IMAD.HI.U32 R5, R0, R8, RZ ;  /* 0x0000000800057227 */ /* 0x000fc800078e00ff */
[----:B------:R-:W-:Y:S01]  /*f260*/  @!P4 IMAD.MOV R9, RZ, RZ, -R9 ;  /* 0x000000ffff09c224 */ /* 0x000fe200078e0a09 */
[----:B------:R-:W-:Y:S01]  /*f270*/  ISETP.GE.AND P4, PT, R4, RZ, PT ;  /* 0x000000ff0400720c */ /* 0x000fe20003f86270 */
[----:B------:R-:W-:Y:S02]  /*f280*/  IMAD.MOV R6, RZ, RZ, -R6 ;  /* 0x000000ffff067224 */ /* 0x000fe400078e0a06 */
[----:B------:R-:W-:Y:S01]  /*f290*/  VIADD R4, R23, 0xe8 ;  /* 0x000000e817047836 */ /* 0x000fe20000000000 */
[----:B------:R-:W-:Y:S01]  /*f2a0*/  STL [R1+0x3c8], R9 ;  /* 0x0003c80901007387 */ /* 0x000fe20000100800 */
[----:B------:R-:W-:Y:S02]  /*f2b0*/  IMAD.MOV R5, RZ, RZ, -R5 ;  /* 0x000000ffff057224 */ /* 0x000fe400078e0a05 */
[----:B------:R-:W-:Y:S01]  /*f2c0*/  IMAD R13, R12, R6, R13 ;  /* 0x000000060c0d7224 */ /* 0x000fe200078e020d */
[----:B------:R-:W-:Y:S01]  /*f2d0*/  IABS R18, R4 ;  /* 0x0000000400127213 */ /* 0x000fe20000000000 */
[----:B------:R-:W-:-:S02]  /*f2e0*/  IMAD.MOV.U32 R11, RZ, RZ, R17 ;  /* 0x000000ffff0b7224 */ /* 0x000fc400078e0011 */
[----:B------:R-:W-:Y:S01]  /*f2f0*/  IMAD R8, R12, R5, R8 ;  /* 0x000000050c087224 */ /* 0x000fe200078e0208 */
[----:B------:R-:W-:Y:S01]  /*f300*/  IABS R5, R10 ;  /* 0x0000000a00057213 */ /* 0x000fe20000000000 */
[--C-:B------:R-:W-:Y:S02]  /*f310*/  @!P2 IMAD.IADD R16, R16, 0x1, -R12.reuse ;  /* 0x000000011010a824 */ /* 0x100fe400078e0a0c */
[----:B------:R-:W-:Y:S01]  /*f320*/  @!P3 IMAD.IADD R14, R14, 0x1, -R12 ;  /* 0x000000010e0eb824 */ /* 0x000fe200078e0a0c */
[C---:B------:R-:W-:Y:S01]  /*f330*/  ISETP.GT.U32.AND P3, PT, R12.reuse, R13, PT ;  /* 0x0000000d0c00720c */ /* 0x040fe20003f64070 */
[----:B------:R-:W-:Y:S01]  /*f340*/  @!P5 IMAD.MOV R11, RZ, RZ, -R11 ;  /* 0x000000ffff0bd224 */ /* 0x000fe200078e0a0b */
[C---:B------:R-:W-:Y:S01]  /*f350*/  ISETP.GT.U32.AND P5, PT, R12.reuse, R16, PT ;  /* 0x000000100c00720c */ /* 0x040fe20003fa4070 */
[----:B------:R-:W-:Y:S01]  /*f360*/  IMAD.MOV.U32 R17, RZ, RZ, R18 ;  /* 0x000000ffff117224 */ /* 0x000fe200078e0012 */
[----:B------:R-:W-:Y:S01]  /*f370*/  ISETP.GT.U32.AND P2, PT, R12, R8, PT ;  /* 0x000000080c00720c */ /* 0x000fe20003f44070 */
[----:B------:R-:W-:Y:S01]  /*f380*/  IMAD.HI.U32 R18, R0, R5, RZ ;  /* 0x0000000500127227 */ /* 0x000fe200078e00ff */
[----:B------:R0:W-:Y:S03]  /*f390*/  STL [R1+0x3c4], R11 ;  /* 0x0003c40b01007387 */ /* 0x0001e60000100800 */
[----:B------:R-:W-:-:S02]  /*f3a0*/  IMAD.MOV R18, RZ, RZ, -R18 ;  /* 0x000000ffff127224 */ /* 0x000fc400078e0a12 */
[----:B------:R-:W-:Y:S02]  /*f3b0*/  VIADD R6, R23, 0xe7 ;  /* 0x000000e717067836 */ /* 0x000fe40000000000 */
[--C-:B------:R-:W-:Y:S02]  /*f3c0*/  @!P3 IMAD.IADD R13, R13, 0x1, -R12.reuse ;  /* 0x000000010d0db824 */ /* 0x100fe400078e0a0c */
[----:B------:R-:W-:Y:S01]  /*f3d0*/  @!P5 IMAD.IADD R16, R16, 0x1, -R12 ;  /* 0x000000011010d824 */ /* 0x000fe200078e0a0c */
[----:B------:R-:W-:Y:S01]  /*f3e0*/  IABS R15, R6 ;  /* 0x00000006000f7213 */ /* 0x000fe20000000000 */
[----:B0-----:R-:W-:Y:S01]  /*f3f0*/  IMAD.MOV.U32 R11, RZ, RZ, R14 ;  /* 0x000000ffff0b7224 */ /* 0x001fe200078e000e */
[----:B------:R-:W-:Y:S01]  /*f400*/  ISETP.GT.U32.AND P3, PT, R12, R13, PT ;  /* 0x0000000d0c00720c */ /* 0x000fe20003f64070 */
[----:B------:R-:W-:Y:S02]  /*f410*/  @!P2 IMAD.IADD R8, R8, 0x1, -R12 ;  /* 0x000000010808a824 */ /* 0x000fe400078e0a0c */
[----:B------:R-:W-:Y:S01]  /*f420*/  @!P1 IMAD.MOV R11, RZ, RZ, -R11 ;  /* 0x000000ffff0b9224 */ /* 0x000fe200078e0a0b */
[----:B------:R-:W-:Y:S01]  /*f430*/  ISETP.GE.AND P1, PT, R3, RZ, PT ;  /* 0x000000ff0300720c */ /* 0x000fe20003f26270 */
[C---:B------:R-:W-:Y:S01]  /*f440*/  IMAD R3, R12.reuse, R18, R5 ;  /* 0x000000120c037224 */ /* 0x040fe200078e0205 */
[C---:B------:R-:W-:Y:S01]  /*f450*/  ISETP.GT.U32.AND P2, PT, R12.reuse, R8, PT ;  /* 0x000000080c00720c */ /* 0x040fe20003f44070 */
[----:B------:R-:W-:Y:S01]  /*f460*/  IMAD.MOV.U32 R14, RZ, RZ, R15 ;  /* 0x000000ffff0e7224 */ /* 0x000fe200078e000f */
[----:B------:R0:W-:Y:S01]  /*f470*/  STL [R1+0x3bc], R11 ;  /* 0x0003bc0b01007387 */ /* 0x0001e20000100800 */
[----:B------:R-:W-:Y:S01]  /*f480*/  VIADD R7, R23, 0xe6 ;  /* 0x000000e617077836 */ /* 0x000fe20000000000 */
[----:B------:R-:W-:Y:S01]  /*f490*/  ISETP.GT.U32.AND P5, PT, R12, R3, PT ;  /* 0x000000030c00720c */ /* 0x000fe20003fa4070 */
[----:B------:R-:W-:-:S03]  /*f4a0*/  IMAD.HI.U32 R18, R0, R17, RZ ;  /* 0x0000001100127227 */ /* 0x000fc600078e00ff */
[----:B------:R-:W-:Y:S01]  /*f4b0*/  IABS R9, R7 ;  /* 0x0000000700097213 */ /* 0x000fe20000000000 */
[----:B------:R-:W-:-:S04]  /*f4c0*/  IMAD.HI.U32 R5, R0, R14, RZ ;  /* 0x0000000e00057227 */ /* 0x000fc800078e00ff */
[----:B------:R-:W-:Y:S02]  /*f4d0*/  IMAD.MOV R18, RZ, RZ, -R18 ;  /* 0x000000ffff127224 */ /* 0x000fe400078e0a12 */
[----:B0-----:R-:W-:Y:S02]  /*f4e0*/  IMAD.MOV.U32 R11, RZ, RZ, R16 ;  /* 0x000000ffff0b7224 */ /* 0x001fe400078e0010 */
[--C-:B------:R-:W-:Y:S02]  /*f4f0*/  @!P5 IMAD.IADD R3, R3, 0x1, -R12.reuse ;  /* 0x000000010303d824 */ /* 0x100fe400078e0a0c */
[----:B------:R-:W-:Y:S02]  /*f500*/  IMAD.MOV R5, RZ, RZ, -R5 ;  /* 0x000000ffff057224 */ /* 0x000fe400078e0a05 */
[----:B------:R-:W-:Y:S01]  /*f510*/  @!P3 IMAD.IADD R13, R13, 0x1, -R12 ;  /* 0x000000010d0db824 */ /* 0x000fe200078e0a0c */
[----:B------:R-:W-:Y:S01]  /*f520*/  ISETP.GE.AND P3, PT, R10, RZ, PT ;  /* 0x000000ff0a00720c */ /* 0x000fe20003f66270 */
[----:B------:R-:W-:-:S02]  /*f530*/  IMAD R10, R12, R18, R17 ;  /* 0x000000120c0a7224 */ /* 0x000fc400078e0211 */
[----:B------:R-:W-:Y:S01]  /*f540*/  @!P6 IMAD.MOV R11, RZ, RZ, -R11 ;  /* 0x000000ffff0be224 */ /* 0x000fe200078e0a0b */
[C---:B------:R-:W-:Y:S01]  /*f550*/  ISETP.GT.U32.AND P6, PT, R12.reuse, R3, PT ;  /* 0x000000030c00720c */ /* 0x040fe20003fc4070 */
[C---:B------:R-:W-:Y:S01]  /*f560*/  IMAD R14, R12.reuse, R5, R14 ;  /* 0x000000050c0e7224 */ /* 0x040fe200078e020e */
[----:B------:R-:W-:Y:S01]  /*f570*/  ISETP.GT.U32.AND P5, PT, R12, R10, PT ;  /* 0x0000000a0c00720c */ /* 0x000fe20003fa4070 */
[----:B------:R-:W-:Y:S01]  /*f580*/  IMAD.HI.U32 R15, R0, R9, RZ ;  /* 0x00000009000f7227 */ /* 0x000fe200078e00ff */
[----:B------:R0:W-:Y:S03]  /*f590*/  STL [R1+0x3a8], R11 ;  /* 0x0003a80b01007387 */ /* 0x0001e60000100800 */
[----:B------:R-:W-:Y:S01]  /*f5a0*/  @!P2 IMAD.IADD R8, R8, 0x1, -R12 ;  /* 0x000000010808a824 */ /* 0x000fe200078e0a0c */
[----:B------:R-:W-:Y:S01]  /*f5b0*/  ISETP.GT.U32.AND P2, PT, R12, R14, PT ;  /* 0x0000000e0c00720c */ /* 0x000fe20003f44070 */
[----:B------:R-:W-:-:S02]  /*f5c0*/  IMAD.MOV R15, RZ, RZ, -R15 ;  /* 0x000000ffff0f7224 */ /* 0x000fc400078e0a0f */
[C---:B------:R-:W-:Y:S02]  /*f5d0*/  VIADD R5, R23.reuse, 0xe5 ;  /* 0x000000e517057836 */ /* 0x040fe40000000000 */
[----:B------:R-:W-:Y:S01]  /*f5e0*/  @!P4 IMAD.MOV R13, RZ, RZ, -R13 ;  /* 0x000000ffff0dc224 */ /* 0x000fe200078e0a0d */
[----:B------:R-:W-:Y:S01]  /*f5f0*/  ISETP.GE.AND P4, PT, R4, RZ, PT ;  /* 0x000000ff0400720c */ /* 0x000fe20003f86270 */
[----:B0-----:R-:W-:Y:S02]  /*f600*/  IMAD.MOV.U32 R11, RZ, RZ, R8 ;  /* 0x000000ffff0b7224 */ /* 0x001fe400078e0008 */
[C---:B------:R-:W-:Y:S01]  /*f610*/  IMAD R9, R12.reuse, R15, R9 ;  /* 0x0000000f0c097224 */ /* 0x040fe200078e0209 */
        /* <DEDUP_REMOVED lines=14> */
[----:B------:R-:W-:Y:S01]  /*f700*/  ISETP.GT.U32.AND P2, PT, R12, R10, PT ;  /* 0x0000000a0c00720c */ /* 0x000fe20003f44070 */
[----:B------:R-:W-:Y:S02]  /*f710*/  IMAD.MOV.U32 R8, RZ, RZ, R6 ;  /* 0x000000ffff087224 */ /* 0x000fe400078e0006 */
[----:B0-----:R-:W-:Y:S02]  /*f720*/  IMAD.MOV.U32 R11, RZ, RZ, R3 ;  /* 0x000000ffff0b7224 */ /* 0x001fe400078e0003 */
[----:B------:R-:W-:-:S04]  /*f730*/  IMAD.HI.U32 R6, R0, R8, RZ ;  /* 0x0000000800067227 */ /* 0x000fc800078e00ff */
[----:B------:R-:W-:Y:S01]  /*f740*/  @!P3 IMAD.MOV R11, RZ, RZ, -R11 ;  /* 0x000000ffff0bb224 */ /* 0x000fe200078e0a0b */
[C---:B------:R-:W-:Y:S01]  /*f750*/  ISETP.GT.U32.AND P3, PT, R12.reuse, R14, PT ;  /* 0x0000000e0c00720c */ /* 0x040fe20003f64070 */
[----:B------:R-:W-:Y:S02]  /*f760*/  IMAD.MOV R6, RZ, RZ, -R6 ;  /* 0x000000ffff067224 */ /* 0x000fe400078e0a06 */
[----:B------:R-:W-:Y:S01]  /*f770*/  @!P1 IMAD.IADD R9, R9, 0x1, -R12 ;  /* 0x0000000109099824 */ /* 0x000fe200078e0a0c */
[----:B------:R0:W-:Y:S01]  /*f780*/  STL [R1+0x3b8], R11 ;  /* 0x0003b80b01007387 */ /* 0x0001e20000100800 */
[C---:B------:R-:W-:Y:S02]  /*f790*/  IMAD R8, R12.reuse, R6, R8 ;  /* 0x000000060c087224 */ /* 0x040fe400078e0208 */
[C---:B------:R-:W-:Y:S01]  /*f7a0*/  IMAD R15, R12.reuse, R7, R15 ;  /* 0x000000070c0f7224 */ /* 0x040fe200078e020f */
[----:B------:R-:W-:Y:S01]  /*f7b0*/  ISETP.GT.U32.AND P1, PT, R12, R9, PT ;  /* 0x000000090c00720c */ /* 0x000fe20003f24070 */
[----:B------:R-:W-:-:S02]  /*f7c0*/  @!P2 IMAD.IADD R10, R10, 0x1, -R12 ;  /* 0x000000010a0aa824 */ /* 0x000fc400078e0a0c */
[C---:B------:R-:W-:Y:S01]  /*f7d0*/  VIADD R13, R23.reuse, 0xe2 ;  /* 0x000000e2170d7836 */ /* 0x040fe20000000000 */
[----:B------:R-:W-:Y:S01]  /*f7e0*/  ISETP.GT.U32.AND P2, PT, R12, R15, PT ;  /* 0x0000000f0c00720c */ /* 0x000fe20003f44070 */
[----:B------:R-:W-:Y:S01]  /*f7f0*/  @!P3 IMAD.IADD R14, R14, 0x1, -R12 ;  /* 0x000000010e0eb824 */ /* 0x000fe200078e0a0c */
[----:B------:R-:W-:Y:S01]  /*f800*/  ISETP.GT.U32.AND P3, PT, R12, R8, PT ;  /* 0x000000080c00720c */ /* 0x000fe20003f64070 */
[C---:B------:R-:W-:Y:S01]  /*f810*/  VIADD R18, R23.reuse, 0xe1 ;  /* 0x000000e117127836 */ /* 0x040fe20000000000 */
[----:B------:R-:W-:Y:S01]  /*f820*/  IABS R6, R13 ;  /* 0x0000000d00067213 */ /* 0x000fe20000000000 */
[----:B------:R-:W-:Y:S02]  /*f830*/  VIADD R3, R23, 0xe3 ;  /* 0x000000e317037836 */ /* 0x000fe40000000000 */
[----:B0-----:R-:W-:Y:S01]  /*f840*/  IMAD.MOV.U32 R11, RZ, RZ, R10 ;  /* 0x000000ffff0b7224 */ /* 0x001fe200078e000a */
[----:B------:R-:W-:Y:S01]  /*f850*/  IABS R16, R18 ;  /* 0x0000001200107213 */ /* 0x000fe20000000000 */
[----:B------:R-:W-:Y:S01]  /*f860*/  @!P1 IMAD.IADD R9, R9, 0x1, -R12 ;  /* 0x0000000109099824 */ /* 0x000fe200078e0a0c */
[----:B------:R-:W-:Y:S01]  /*f870*/  ISETP.GE.AND P1, PT, R5, RZ, PT ;  /* 0x000000ff0500720c */ /* 0x000fe20003f26270 */
[----:B------:R-:W-:Y:S01]  /*f880*/  IMAD.HI.U32 R17, R0, R6, RZ ;  /* 0x0000000600117227 */ /* 0x000fe200078e00ff */
[----:B------:R-:W-:-:S03]  /*f890*/  IABS R7, R3 ;  /* 0x0000000300077213 */ /* 0x000fc60000000000 */
[----:B------:R-:W-:Y:S02]  /*f8a0*/  @!P3 IMAD.IADD R8, R8, 0x1, -R12 ;  /* 0x000000010808b824 */ /* 0x000fe400078e0a0c */
[----:B------:R-:W-:Y:S02]  /*f8b0*/  IMAD.MOV.U32 R5, RZ, RZ, R16 ;  /* 0x000000ffff057224 */ /* 0x000fe400078e0010 */
[----:B------:R-:W-:Y:S01]  /*f8c0*/  @!P2 IMAD.IADD R15, R15, 0x1, -R12 ;  /* 0x000000010f0fa824 */ /* 0x000fe200078e0a0c */
[----:B------:R-:W-:Y:S01]  /*f8d0*/  ISETP.GE.AND P2, PT, R4, RZ, PT ;  /* 0x000000ff0400720c */ /* 0x000fe20003f46270 */
[----:B------:R-:W-:Y:S01]  /*f8e0*/  @!P4 IMAD.MOV R11, RZ, RZ, -R11 ;  /* 0x000000ffff0bc224 */ /* 0x000fe200078e0a0b */
[----:B------:R-:W-:Y:S01]  /*f8f0*/  ISETP.GT.U32.AND P3, PT, R12, R8, PT ;  /* 0x000000080c00720c */ /* 0x000fe20003f64070 */
[----:B------:R-:W-:Y:S01]  /*f900*/  IMAD.HI.U32 R4, R0, R5, RZ ;  /* 0x0000000500047227 */ /* 0x000fe200078e00ff */
[----:B------:R-:W-:Y:S02]  /*f910*/  ISETP.GT.U32.AND P4, PT, R12, R15, PT ;  /* 0x0000000f0c00720c */ /* 0x000fe40003f84070 */
[----:B------:R0:W-:Y:S01]  /*f920*/  STL [R1+0x3ac], R11 ;  /* 0x0003ac0b01007387 */ /* 0x0001e20000100800 */
[----:B------:R-:W-:-:S02]  /*f930*/  IMAD.MOV R10, RZ, RZ, -R17 ;  /* 0x000000ffff0a7224 */ /* 0x000fc400078e0a11 */
[----:B------:R-:W-:-:S04]  /*f940*/  IMAD.HI.U32 R16, R0, R7, RZ ;  /* 0x0000000700107227 */ /* 0x000fc800078e00ff */
[----:B------:R-:W-:Y:S02]  /*f950*/  IMAD.MOV R4, RZ, RZ, -R4 ;  /* 0x000000ffff047224 */ /* 0x000fe400078e0a04 */
[C---:B------:R-:W-:Y:S02]  /*f960*/  IMAD R6, R12.reuse, R10, R6 ;  /* 0x0000000a0c067224 */ /* 0x040fe400078e0206 */
[----:B0-----:R-:W-:Y:S02]  /*f970*/  IMAD.MOV.U32 R11, RZ, RZ, R9 ;  /* 0x000000ffff0b7224 */ /* 0x001fe400078e0009 */
[----:B------:R-:W-:Y:S02]  /*f980*/  IMAD.MOV R16, RZ, RZ, -R16 ;  /* 0x000000ffff107224 */ /* 0x000fe400078e0a10 */
[C---:B------:R-:W-:Y:S02]  /*f990*/  IMAD R5, R12.reuse, R4, R5 ;  /* 0x000000040c057224 */ /* 0x040fe400078e0205 */
[----:B------:R-:W-:Y:S01]  /*f9a0*/  @!P5 IMAD.MOV R11, RZ, RZ, -R11 ;  /* 0x000000ffff0bd224 */ /* 0x000fe200078e0a0b */
[C---:B------:R-:W-:Y:S01]  /*f9b0*/  ISETP.GT.U32.AND P5, PT, R12.reuse, R6, PT ;  /* 0x000000060c00720c */ /* 0x040fe20003fa4070 */
[----:B------:R-:W-:-:S02]  /*f9c0*/  IMAD R7, R12, R16, R7 ;  /* 0x000000100c077224 */ /* 0x000fc400078e0207 */
[----:B------:R-:W-:Y:S01]  /*f9d0*/  @!P3 IMAD.IADD R8, R8, 0x1, -R12 ;  /* 0x000000010808b824 */ /* 0x000fe200078e0a0c */
[C---:B------:R-:W-:Y:S01]  /*f9e0*/  ISETP.GT.U32.AND P3, PT, R12.reuse, R5, PT ;  /* 0x000000050c00720c */ /* 0x040fe20003f64070 */
[----:B------:R-:W-:Y:S01]  /*f9f0*/  @!P6 IMAD.MOV R14, RZ, RZ, -R14 ;  /* 0x000000ffff0ee224 */ /* 0x000fe200078e0a0e */
[----:B------:R-:W-:Y:S01]  /*fa00*/  ISETP.GT.U32.AND P6, PT, R12, R7, PT ;  /* 0x000000070c00720c */ /* 0x000fe20003fc4070 */
[----:B------:R-:W-:Y:S02]  /*fa10*/  VIADD R10, R23, 0xdf ;  /* 0x000000df170a7836 */ /* 0x000fe40000000000 */
[--C-:B------:R-:W-:Y:S01]  /*fa20*/  @!P4 IMAD.IADD R15, R15, 0x1, -R12.reuse ;  /* 0x000000010f0fc824 */ /* 0x100fe200078e0a0c */
[----:B------:R-:W-:Y:S01]  /*fa30*/  ISETP.GE.AND P4, PT, R3, RZ, PT ;  /* 0x000000ff0300720c */ /* 0x000fe20003f86270 */
[----:B------:R-:W-:Y:S01]  /*fa40*/  VIADD R9, R23, 0xe0 ;  /* 0x000000e017097836 */ /* 0x000fe20000000000 */
[----:B------:R-:W-:Y:S01]  /*fa50*/  IABS R3, R10 ;  /* 0x0000000a00037213 */ /* 0x000fe20000000000 */
[----:B------:R-:W-:Y:S01]  /*fa60*/  @!P5 IMAD.IADD R6, R6, 0x1, -R12 ;  /* 0x000000010606d824 */ /* 0x000fe200078e0a0c */
[----:B------:R0:W-:Y:S01]  /*fa70*/  STL [R1+0x39c], R14 ;  /* 0x00039c0e01007387 */ /* 0x0001e20000100800 */
[----:B------:R-:W-:Y:S01]  /*fa80*/  @!P2 IMAD.MOV R8, RZ, RZ, -R8 ;  /* 0x000000ffff08a224 */ /* 0x000fe200078e0a08 */
[----:B------:R-:W-:Y:S01]  /*fa90*/  IABS R4, R9 ;  /* 0x0000000900047213 */ /* 0x000fe20000000000 */
[--C-:B------:R-:W-:Y:S01]  /*faa0*/  @!P3 IMAD.IADD R5, R5, 0x1, -R12.reuse ;  /* 0x000000010505b824 */ /* 0x100fe200078e0a0c */
[----:B------:R-:W-:Y:S01]  /*fab0*/  ISETP.GT.U32.AND P3, PT, R12, R6, PT ;  /* 0x000000060c00720c */ /* 0x000fe20003f64070 */
[----:B------:R-:W-:Y:S01]  /*fac0*/  IMAD.HI.U32 R16, R0, R3, RZ ;  /* 0x0000000300107227 */ /* 0x000fe200078e00ff */
[----:B------:R1:W-:Y:S03]  /*fad0*/  STL [R1+0x3a0], R11 ;  /* 0x0003a00b01007387 */ /* 0x0003e60000100800 */
[----:B------:R-:W-:Y:S01]  /*fae0*/  @!P6 IMAD.IADD R7, R7, 0x1, -R12 ;  /* 0x000000010707e824 */ /* 0x000fe200078e0a0c */
[----:B------:R-:W-:Y:S01]  /*faf0*/  ISETP.GE.AND P6, PT, R13, RZ, PT ;  /* 0x000000ff0d00720c */ /* 0x000fe20003fc6270 */
[----:B------:R-:W-:-:S02]  /*fb00*/  IMAD.MOV R16, RZ, RZ, -R16 ;  /* 0x000000ffff107224 */ /* 0x000fc400078e0a10 */
[----:B0-----:R-:W-:Y:S01]  /*fb10*/  IMAD.HI.U32 R14, R0, R4, RZ ;  /* 0x00000004000e7227 */ /* 0x001fe200078e00ff */
[----:B------:R-:W-:-:S03]  /*fb20*/  ISETP.GT.U32.AND P5, PT, R12, R7, PT ;  /* 0x000000070c00720c */ /* 0x000fc60003fa4070 */
[----:B-1----:R-:W-:Y:S02]  /*fb30*/  IMAD.MOV.U32 R11, RZ, RZ, R15 ;  /* 0x000000ffff0b7224 */ /* 0x002fe400078e000f */
[C---:B------:R-:W-:Y:S02]  /*fb40*/  IMAD R3, R12.reuse, R16, R3 ;  /* 0x000000100c037224 */ /* 0x040fe400078e0203 */
[----:B------:R-:W-:Y:S01]  /*fb50*/  @!P1 IMAD.MOV R11, RZ, RZ, -R11 ;  /* 0x000000ffff0b9224 */ /* 0x000fe200078e0a0b */
[----:B------:R-:W-:Y:S01]  /*fb60*/  ISETP.GT.U32.AND P1, PT, R12, R5, PT ;  /* 0x000000050c00720c */ /* 0x000fe20003f24070 */
[----:B------:R-:W-:Y:S02]  /*fb70*/  VIADD R13, R23, 0xde ;  /* 0x000000de170d7836 */ /* 0x000fe40000000000 */
[----:B------:R-:W-:Y:S01]  /*fb80*/  IMAD.MOV R14, RZ, RZ, -R14 ;  /* 0x000000ffff0e7224 */ /* 0x000fe200078e0a0e */
[----:B------:R-:W-:Y:S01]  /*fb90*/  STL [R1+0x3a4], R11 ;  /* 0x0003a40b01007387 */ /* 0x000fe20000100800 */
[----:B------:R-:W-:Y:S01]  /*fba0*/  @!P3 IMAD.IADD R6, R6, 0x1, -R12 ;  /* 0x000000010606b824 */ /* 0x000fe200078e0a0c */
[C---:B------:R-:W-:Y:S01]  /*fbb0*/  ISETP.GT.U32.AND P3, PT, R12.reuse, R3, PT ;  /* 0x000000030c00720c */ /* 0x040fe20003f64070 */
[C---:B------:R-:W-:Y:S01]  /*fbc0*/  IMAD R4, R12.reuse, R14, R4 ;  /* 0x0000000e0c047224 */ /* 0x040fe200078e0204 */
[----:B------:R-:W-:Y:S01]  /*fbd0*/  IABS R15, R13 ;  /* 0x0000000d000f7213 */ /* 0x000fe20000000000 */
[----:B------:R-:W-:Y:S01]  /*fbe0*/  @!P5 IMAD.IADD R7, R7, 0x1, -R12 ;  /* 0x000000010707d824 */ /* 0x000fe200078e0a0c */
[----:B------:R0:W-:Y:S01]  /*fbf0*/  STL [R1+0x398], R8 ;  /* 0x0003980801007387 */ /* 0x0001e20000100800 */
[----:B------:R-:W-:Y:S01]  /*fc00*/  VIADD R14, R23, 0xdd ;  /* 0x000000dd170e7836 */ /* 0x000fe20000000000 */
[----:B------:R-:W-:Y:S01]  /*fc10*/  ISETP.GT.U32.AND P5, PT, R12, R4, PT ;  /* 0x000000040c00720c */ /* 0x000fe20003fa4070 */
[----:B------:R-:W-:-:S03]  /*fc20*/  IMAD.HI.U32 R19, R0, R15, RZ ;  /* 0x0000000f00137227 */ /* 0x000fc600078e00ff */
[----:B------:R-:W-:Y:S01]  /*fc30*/  IABS R17, R14 ;  /* 0x0000000e00117213 */ /* 0x000fe20000000000 */
[--C-:B------:R-:W-:Y:S01]  /*fc40*/  @!P1 IMAD.IADD R5, R5, 0x1, -R12.reuse ;  /* 0x0000000105059824 */ /* 0x100fe200078e0a0c */
[----:B------:R-:W-:Y:S01]  /*fc50*/  ISETP.GE.AND P1, PT, R18, RZ, PT ;  /* 0x000000ff1200720c */ /* 0x000fe20003f26270 */
[----:B------:R-:W-:Y:S02]  /*fc60*/  IMAD.MOV R18, RZ, RZ, -R19 ;  /* 0x000000ffff127224 */ /* 0x000fe400078e0a13 */
[----:B------:R-:W-:Y:S02]  /*fc70*/  @!P3 IMAD.IADD R3, R3, 0x1, -R12 ;  /* 0x000000010303b824 */ /* 0x000fe400078e0a0c */
[----:B------:R-:W-:Y:S02]  /*fc80*/  IMAD R15, R12, R18, R15 ;  /* 0x000000120c0f7224 */ /* 0x000fe400078e020f */
[----:B------:R-:W-:Y:S01]  /*fc90*/  IMAD.HI.U32 R20, R0, R17, RZ ;  /* 0x0000001100147227 */ /* 0x000fe200078e00ff */
[----:B------:R-:W-:-:S03]  /*fca0*/  ISETP.GT.U32.AND P2, PT, R12, R3, PT ;  /* 0x000000030c00720c */ /* 0x000fc60003f44070 */
[----:B------:R-:W-:Y:S01]  /*fcb0*/  @!P5 IMAD.IADD R4, R4, 0x1, -R12 ;  /* 0x000000010404d824 */ /* 0x000fe200078e0a0c */
[----:B------:R-:W-:Y:S01]  /*fcc0*/  ISETP.GE.AND P5, PT, R9, RZ, PT ;  /* 0x000000ff0900720c */ /* 0x000fe20003fa6270 */
[----:B------:R-:W-:Y:S01]  /*fcd0*/  @!P4 IMAD.MOV R7, RZ, RZ, -R7 ;  /* 0x000000ffff07c224 */ /* 0x000fe200078e0a07 */
[C---:B------:R-:W-:Y:S01]  /*fce0*/  ISETP.GT.U32.AND P4, PT, R12.reuse, R15, PT ;  /* 0x0000000f0c00720c */ /* 0x040fe20003f84070 */
[----:B------:R-:W-:Y:S01]  /*fcf0*/  IMAD.MOV R20, RZ, RZ, -R20 ;  /* 0x000000ffff147224 */ /* 0x000fe200078e0a14 */
[----:B------:R-:W-:Y:S01]  /*fd00*/  ISETP.GT.U32.AND P3, PT, R12, R4, PT ;  /* 0x000000040c00720c */ /* 0x000fe20003f64070 */
[----:B------:R-:W-:Y:S01]  /*fd10*/  @!P6 IMAD.MOV R6, RZ, RZ, -R6 ;  /* 0x000000ffff06e224 */ /* 0x000fe200078e0a06 */
[----:B------:R-:W-:Y:S01]  /*fd20*/  ISETP.GE.AND P6, PT, R10, RZ, PT ;  /* 0x000000ff0a00720c */ /* 0x000fe20003fc6270 */
[----:B------:R-:W-:Y:S01]  /*fd30*/  IMAD R17, R12, R20, R17 ;  /* 0x000000140c117224 */ /* 0x000fe200078e0211 */
[----:B------:R-:W-:Y:S01]  /*fd40*/  STL [R1+0x394], R7 ;  /* 0x0003940701007387 */ /* 0x000fe20000100800 */
[----:B------:R-:W-:-:S02]  /*fd50*/  @!P2 IMAD.IADD R3, R3, 0x1, -R12 ;  /* 0x000000010303a824 */ /* 0x000fc400078e0a0c */
[----:B------:R-:W-:Y:S01]  /*fd60*/  VIADD R16, R23, 0xdc ;  /* 0x000000dc17107836 */ /* 0x000fe20000000000 */
[----:B------:R-:W-:Y:S01]  /*fd70*/  ISETP.GT.U32.AND P2, PT, R12, R17, PT ;  /* 0x000000110c00720c */ /* 0x000fe20003f44070 */
[----:B------:R-:W-:Y:S01]  /*fd80*/  @!P1 IMAD.MOV R5, RZ, RZ, -R5 ;  /* 0x000000ffff059224 */ /* 0x000fe200078e0a05 */
[----:B------:R-:W-:Y:S01]  /*fd90*/  STL [R1+0x390], R6 ;  /* 0x0003900601007387 */ /* 0x000fe20000100800 */
[--C-:B------:R-:W-:Y:S01]  /*fda0*/  @!P4 IMAD.IADD R15, R15, 0x1, -R12.reuse ;  /* 0x000000010f0fc824 */ /* 0x100fe200078e0a0c */
[----:B------:R-:W-:Y:S01]  /*fdb0*/  IABS R19, R16 ;  /* 0x0000001000137213 */ /* 0x000fe20000000000 */
[----:B------:R-:W-:Y:S01]  /*fdc0*/  @!P3 IMAD.IADD R4, R4, 0x1, -R12 ;  /* 0x000000010404b824 */ /* 0x000fe200078e0a0c */
[----:B------:R1:W-:Y:S01]  /*fdd0*/  STL [R1+0x38c], R5 ;  /* 0x00038c0501007387 */ /* 0x0003e20000100800 */
[----:B------:R-:W-:Y:S01]  /*fde0*/  IMAD.MOV.U32 R9, RZ, RZ, R3 ;  /* 0x000000ffff097224 */ /* 0x000fe200078e0003 */
[----:B------:R-:W-:Y:S01]  /*fdf0*/  ISETP.GT.U32.AND P4, PT, R12, R15, PT ;  /* 0x0000000f0c00720c */ /* 0x000fe20003f84070 */
[----:B0-----:R-:W-:Y:S01]  /*fe00*/  IMAD.MOV.U32 R8, RZ, RZ, R4 ;  /* 0x000000ffff087224 */ /* 0x001fe200078e0004 */
[----:B------:R-:W-:Y:S01]  /*fe10*/  ISETP.GE.AND P1, PT, R13, RZ, PT ;  /* 0x000000ff0d00720c */ /* 0x000fe20003f26270 */
[----:B------:R-:W-:Y:S01]  /*fe20*/  @!P6 IMAD.MOV R9, RZ, RZ, -R9 ;  /* 0x000000ffff09e224 */ /* 0x000fe200078e0a09 */
[----:B------:R-:W-:Y:S01]  /*fe30*/  ISETP.GE.AND P3, PT, R14, RZ, PT ;  /* 0x000000ff0e00720c */ /* 0x000fe20003f66270 */
[----:B------:R-:W-:-:S02]  /*fe40*/  @!P2 IMAD.IADD R17, R17, 0x1, -R12 ;  /* 0x000000011111a824 */ /* 0x000fc400078e0a0c */
[----:B------:R-:W-:Y:S01]  /*fe50*/  @!P5 IMAD.MOV R8, RZ, RZ, -R8 ;  /* 0x000000ffff08d224 */ /* 0x000fe200078e0a08 */
[----:B------:R-:W-:Y:S01]  /*fe60*/  ISETP.GE.AND P5, PT, R16, RZ, PT ;  /* 0x000000ff1000720c */ /* 0x000fe20003fa6270 */
[----:B-1----:R-:W-:Y:S01]  /*fe70*/  IMAD.HI.U32 R5, R0, R19, RZ ;  /* 0x0000001300057227 */ /* 0x002fe200078e00ff */
[----:B------:R-:W-:Y:S02]  /*fe80*/  ISETP.GT.U32.AND P2, PT, R12, R17, PT ;  /* 0x000000110c00720c */ /* 0x000fe40003f44070 */
[----:B------:R0:W-:Y:S01]  /*fe90*/  STL [R1+0x380], R8 ;  /* 0x0003800801007387 */ /* 0x0001e20000100800 */
[C---:B------:R-:W-:Y:S02]  /*fea0*/  VIADD R3, R23.reuse, 0xda ;  /* 0x000000da17037836 */ /* 0x040fe40000000000 */
[----:B------:R-:W-:Y:S01]  /*feb0*/  VIADD R6, R23, 0xdb ;  /* 0x000000db17067836 */ /* 0x000fe20000000000 */
[----:B------:R1:W-:Y:S01]  /*fec0*/  STL [R1+0x378], R9 ;  /* 0x0003780901007387 */ /* 0x0003e20000100800 */
[----:B------:R-:W-:-:S02]  /*fed0*/  IMAD.MOV R5, RZ, RZ, -R5 ;  /* 0x000000ffff057224 */ /* 0x000fc400078e0a05 */
[----:B------:R-:W-:Y:S01]  /*fee0*/  @!P4 IMAD.IADD R15, R15, 0x1, -R12 ;  /* 0x000000010f0fc824 */ /* 0x000fe200078e0a0c */
[----:B------:R-:W-:Y:S01]  /*fef0*/  IABS R7, R6 ;  /* 0x0000000600077213 */ /* 0x000fe20000000000 */
[----:B------:R-:W-:Y:S01]  /*ff00*/  IMAD R5, R12, R5, R19 ;  /* 0x000000050c057224 */ /* 0x000fe200078e0213 */
[----:B------:R-:W-:Y:S01]  /*ff10*/  ISETP.GE.AND P4, PT, R6, RZ, PT ;  /* 0x000000ff0600720c */ /* 0x000fe20003f86270 */
[----:B------:R-:W-:Y:S02]  /*ff20*/  IMAD.MOV.U32 R11, RZ, RZ, R15 ;  /* 0x000000ffff0b7224 */ /* 0x000fe400078e000f */
[----:B0-----:R-:W-:Y:S01]  /*ff30*/  IMAD.HI.U32 R8, R0, R7, RZ ;  /* 0x0000000700087227 */ /* 0x001fe200078e00ff */
[----:B-1----:R-:W-:Y:S02]  /*ff40*/  IABS R9, R3 ;  /* 0x0000000300097213 */ /* 0x002fe40000000000 */
[----:B------:R-:W-:Y:S01]  /*ff50*/  ISETP.GT.U32.AND P6, PT, R12, R5, PT ;  /* 0x000000050c00720c */ /* 0x000fe20003fc4070 */
[----:B------:R-:W-:-:S02]  /*ff60*/  @!P1 IMAD.MOV R11, RZ, RZ, -R11 ;  /* 0x000000ffff0b9224 */ /* 0x000fc400078e0a0b */
[----:B------:R-:W-:-:S03]  /*ff70*/  IMAD.HI.U32 R10, R0, R9, RZ ;  /* 0x00000009000a7227 */ /* 0x000fc600078e00ff */
[----:B------:R0:W-:Y:S01]  /*ff80*/  STL [R1+0x35c], R11 ;  /* 0x00035c0b01007387 */ /* 0x0001e20000100800 */
[----:B------:R-:W-:Y:S02]  /*ff90*/  IMAD.MOV R10, RZ, RZ, -R10 ;  /* 0x000000ffff0a7224 */ /* 0x000fe400078e0a0a */
[----:B------:R-:W-:Y:S01]  /*ffa0*/  @!P2 IMAD.IADD R17, R17, 0x1, -R12 ;  /* 0x000000011111a824 */ /* 0x000fe200078e0a0c */
[----:B------:R-:W-:Y:S01]  /*ffb0*/  ISETP.GE.AND P2, PT, R3, RZ, PT ;  /* 0x000000ff0300720c */ /* 0x000fe20003f46270 */
[----:B------:R-:W-:Y:S02]  /*ffc0*/  IMAD.MOV R8, RZ, RZ, -R8 ;  /* 0x000000ffff087224 */ /* 0x000fe400078e0a08 */
[C---:B------:R-:W-:Y:S02]  /*ffd0*/  IMAD R9, R12.reuse, R10, R9 ;  /* 0x0000000a0c097224 */ /* 0x040fe400078e0209 */
[----:B------:R-:W-:Y:S02]  /*ffe0*/  IMAD R7, R12, R8, R7 ;  /* 0x000000080c077224 */ /* 0x000fe400078e0207 */
[----:B0-----:R-:W-:-:S02]  /*fff0*/  IMAD.MOV.U32 R11, RZ, RZ, R17 ;  /* 0x000000ffff0b7224 */ /* 0x001fc400078e0011 */
[----:B------:R-:W-:Y:S01]  /*10000*/  @!P6 IMAD.IADD R5, R5, 0x1, -R12 ;  /* 0x000000010505e824 */ /* 0x000fe200078e0a0c */
[C---:B------:R-:W-:Y:S01]  /*10010*/  ISETP.GT.U32.AND P1, PT, R12.reuse, R7, PT ;  /* 0x000000070c00720c */ /* 0x040fe20003f24070 */
[----:B------:R-:W-:Y:S01]  /*10020*/  @!P3 IMAD.MOV R11, RZ, RZ, -R11 ;  /* 0x000000ffff0bb224 */ /* 0x000fe200078e0a0b */
[C---:B------:R-:W-:Y:S01]  /*10030*/  ISETP.GT.U32.AND P3, PT, R12.reuse, R9, PT ;  /* 0x000000090c00720c */ /* 0x040fe20003f64070 */
[C---:B------:R-:W-:Y:S01]  /*10040*/  VIADD R3, R23.reuse, 0xd7 ;  /* 0x000000d717037836 */ /* 0x040fe20000000000 */
[----:B------:R-:W-:Y:S01]  /*10050*/  ISETP.GT.U32.AND P6, PT, R12, R5, PT ;  /* 0x000000050c00720c */ /* 0x000fe20003fc4070 */
[C---:B------:R-:W-:Y:S01]  /*10060*/  VIADD R4, R23.reuse, 0xd9 ;  /* 0x000000d917047836 */ /* 0x040fe20000000000 */
[----:B------:R0:W-:Y:S01]  /*10070*/  STL [R1+0x374], R11 ;  /* 0x0003740b01007387 */ /* 0x0001e20000100800 */
[----:B------:R-:W-:Y:S01]  /*10080*/  VIADD R6, R23, 0xd8 ;  /* 0x000000d817067836 */ /* 0x000fe20000000000 */
[----:B------:R-:W-:Y:S02]  /*10090*/  IABS R14, R3 ;  /* 0x00000003000e7213 */ /* 0x000fe40000000000 */
[----:B------:R-:W-:-:S02]  /*100a0*/  IABS R16, R4 ;  /* 0x0000000400107213 */ /* 0x000fc40000000000 */
[----:B------:R-:W-:Y:S01]  /*100b0*/  IABS R15, R6 ;  /* 0x00000006000f7213 */ /* 0x000fe20000000000 */
[--C-:B------:R-:W-:Y:S02]  /*100c0*/  @!P1 IMAD.IADD R7, R7, 0x1, -R12.reuse ;  /* 0x0000000107079824 */ /* 0x100fe400078e0a0c */
[----:B------:R-:W-:Y:S02]  /*100d0*/  @!P3 IMAD.IADD R9, R9, 0x1, -R12 ;  /* 0x000000010909b824 */ /* 0x000fe400078e0a0c */
[----:B------:R-:W-:Y:S01]  /*100e0*/  IMAD.HI.U32 R13, R0, R14, RZ ;  /* 0x0000000e000d7227 */ /* 0x000fe200078e00ff */
[C---:B------:R-:W-:Y:S02]  /*100f0*/  ISETP.GT.U32.AND P1, PT, R12.reuse, R7, PT ;  /* 0x000000070c00720c */ /* 0x040fe40003f24070 */
[----:B------:R-:W-:Y:S01]  /*10100*/  ISETP.GT.U32.AND P3, PT, R12, R9, PT ;  /* 0x000000090c00720c */ /* 0x000fe20003f64070 */
[----:B------:R-:W-:-:S04]  /*10110*/  IMAD.HI.U32 R8, R0, R16, RZ ;  /* 0x0000001000087227 */ /* 0x000fc800078e00ff */
[----:B------:R-:W-:Y:S01]  /*10120*/  @!P6 IMAD.IADD R5, R5, 0x1, -R12 ;  /* 0x000000010505e824 */ /* 0x000fe200078e0a0c */
[----:B------:R-:W-:Y:S01]  /*10130*/  ISETP.GE.AND P6, PT, R4, RZ, PT ;  /* 0x000000ff0400720c */ /* 0x000fe20003fc6270 */
[----:B------:R-:W-:-:S04]  /*10140*/  IMAD.HI.U32 R4, R0, R15, RZ ;  /* 0x0000000f00047227 */ /* 0x000fc800078e00ff */
[----:B------:R-:W-:Y:S02]  /*10150*/  IMAD.MOV R13, RZ, RZ, -R13 ;  /* 0x000000ffff0d7224 */ /* 0x000fe400078e0a0d */
[----:B------:R-:W-:Y:S02]  /*10160*/  IMAD.MOV R8, RZ, RZ, -R8 ;  /* 0x000000ffff087224 */ /* 0x000fe400078e0a08 */
[----:B------:R-:W-:Y:S02]  /*10170*/  IMAD.MOV R4, RZ, RZ, -R4 ;  /* 0x000000ffff047224 */ /* 0x000fe400078e0a04 */
[C---:B------:R-:W-:Y:S02]  /*10180*/  IMAD R14, R12.reuse, R13, R14 ;  /* 0x0000000d0c0e7224 */ /* 0x040fe400078e020e */
[----:B------:R-:W-:Y:S02]  /*10190*/  IMAD R16, R12, R8, R16 ;  /* 0x000000080c107224 */ /* 0x000fe400078e0210 */
[----:B------:R-:W-:-:S02]  /*101a0*/  IMAD.MOV.U32 R10, RZ, RZ, R5 ;  /* 0x000000ffff0a7224 */ /* 0x000fc400078e0005 */
[C---:B------:R-:W-:Y:S02]  /*101b0*/  IMAD R15, R12.reuse, R4, R15 ;  /* 0x000000040c0f7224 */ /* 0x040fe400078e020f */
[----:B------:R-:W-:Y:S01]  /*101c0*/  @!P3 IMAD.IADD R9, R9, 0x1, -R12 ;  /* 0x000000010909b824 */ /* 0x000fe200078e0a0c */
[C---:B------:R-:W-:Y:S01]  /*101d0*/  ISETP.GT.U32.AND P3, PT, R12.reuse, R14, PT ;  /* 0x0000000e0c00720c */ /* 0x040fe20003f64070 */
[----:B------:R-:W-:Y:S01]  /*101e0*/  @!P5 IMAD.MOV R10, RZ, RZ, -R10 ;  /* 0x000000ffff0ad224 */ /* 0x000fe200078e0a0a */
[C---:B------:R-:W-:Y:S01]  /*101f0*/  ISETP.GT.U32.AND P5, PT, R12.reuse, R16, PT ;  /* 0x000000100c00720c */ /* 0x040fe20003fa4070 */
[----:B------:R-:W-:Y:S01]  /*10200*/  @!P1 IMAD.IADD R7, R7, 0x1, -R12 ;  /* 0x0000000107079824 */ /* 0x000fe200078e0a0c */
[----:B------:R-:W-:Y:S01]  /*10210*/  ISETP.GT.U32.AND P1, PT, R12, R15, PT ;  /* 0x0000000f0c00720c */ /* 0x000fe20003f24070 */
[C---:B------:R-:W-:Y:S01]  /*10220*/  VIADD R4, R23.reuse, 0xd5 ;  /* 0x000000d517047836 */ /* 0x040fe20000000000 */
[----:B------:R1:W-:Y:S01]  /*10230*/  STL [R1+0x384], R10 ;  /* 0x0003840a01007387 */ /* 0x0003e20000100800 */
[----:B------:R-:W-:-:S02]  /*10240*/  VIADD R5, R23, 0xd6 ;  /* 0x000000d617057836 */ /* 0x000fc40000000000 */
[----:B0-----:R-:W-:Y:S01]  /*10250*/  IMAD.MOV.U32 R11, RZ, RZ, R7 ;  /* 0x000000ffff0b7224 */ /* 0x001fe200078e0007 */
[----:B------:R-:W-:Y:S01]  /*10260*/  IABS R17, R4 ;  /* 0x0000000400117213 */ /* 0x000fe20000000000 */
[----:B------:R-:W-:Y:S01]  /*10270*/  @!P2 IMAD.MOV R9, RZ, RZ, -R9 ;  /* 0x000000ffff09a224 */ /* 0x000fe200078e0a09 */
[----:B------:R-:W-:Y:S01]  /*10280*/  IABS R8, R5 ;  /* 0x0000000500087213 */ /* 0x000fe20000000000 */
[--C-:B------:R-:W-:Y:S01]  /*10290*/  @!P3 IMAD.IADD R14, R14, 0x1, -R12.reuse ;  /* 0x000000010e0eb824 */ /* 0x100fe200078e0a0c */
[----:B------:R-:W-:Y:S01]  /*102a0*/  ISETP.GE.AND P3, PT, R3, RZ, PT ;  /* 0x000000ff0300720c */ /* 0x000fe20003f66270 */
[--C-:B------:R-:W-:Y:S02]  /*102b0*/  @!P5 IMAD.IADD R16, R16, 0x1, -R12.reuse ;  /* 0x000000011010d824 */ /* 0x100fe400078e0a0c */
[----:B-1----:R-:W-:Y:S01]  /*102c0*/  VIADD R10, R23, 0xd4 ;  /* 0x000000d4170a7836 */ /* 0x002fe20000000000 */
[C---:B------:R-:W-:Y:S01]  /*102d0*/  ISETP.GT.U32.AND P2, PT, R12.reuse, R14, PT ;  /* 0x0000000e0c00720c */ /* 0x040fe20003f44070 */
[----:B------:R-:W-:Y:S01]  /*102e0*/  IMAD.MOV.U32 R7, RZ, RZ, R17 ;  /* 0x000000ffff077224 */ /* 0x000fe200078e0011 */
[----:B------:R-:W-:Y:S01]  /*102f0*/  ISETP.GT.U32.AND P5, PT, R12, R16, PT ;  /* 0x000000100c00720c */ /* 0x000fe20003fa4070 */
[----:B------:R-:W-:Y:S01]  /*10300*/  @!P1 IMAD.IADD R15, R15, 0x1, -R12 ;  /* 0x000000010f0f9824 */ /* 0x000fe200078e0a0c */
[----:B------:R-:W-:Y:S01]  /*10310*/  IABS R13, R10 ;  /* 0x0000000a000d7213 */ /* 0x000fe20000000000 */
[----:B------:R-:W-:Y:S01]  /*10320*/  @!P4 IMAD.MOV R11, RZ, RZ, -R11 ;  /* 0x000000ffff0bc224 */ /* 0x000fe200078e0a0b */
[----:B------:R-:W-:Y:S01]  /*10330*/  ISETP.GE.AND P1, PT, R6, RZ, PT ;  /* 0x000000ff0600720c */ /* 0x000fe20003f26270 */
[----:B------:R-:W-:Y:S01]  /*10340*/  IMAD.HI.U32 R18, R0, R8, RZ ;  /* 0x0000000800127227 */ /* 0x000fe200078e00ff */
[----:B------:R-:W-:-:S02]  /*10350*/  ISETP.GT.U32.AND P4, PT, R12, R15, PT ;  /* 0x0000000f0c00720c */ /* 0x000fc40003f84070 */
[----:B------:R-:W-:Y:S01]  /*10360*/  STL [R1+0x37c], R11 ;  /* 0x00037c0b01007387 */ /* 0x000fe20000100800 */
[----:B------:R-:W-:Y:S02]  /*10370*/  IMAD.MOV.U32 R6, RZ, RZ, R13 ;  /* 0x000000ffff067224 */ /* 0x000fe400078e000d */
[----:B------:R-:W-:Y:S01]  /*10380*/  IMAD.HI.U32 R13, R0, R7, RZ ;  /* 0x00000007000d7227 */ /* 0x000fe200078e00ff */
[----:B------:R0:W-:Y:S03]  /*10390*/  STL [R1+0x364], R9 ;  /* 0x0003640901007387 */ /* 0x0001e60000100800 */
[----:B------:R-:W-:Y:S02]  /*103a0*/  IMAD.MOV R17, RZ, RZ, -R13 ;  /* 0x000000ffff117224 */ /* 0x000fe400078e0a0d */
[----:B------:R-:W-:Y:S02]  /*103b0*/  IMAD.MOV R18, RZ, RZ, -R18 ;  /* 0x000000ffff127224 */ /* 0x000fe400078e0a12 */
[----:B------:R-:W-:-:S02]  /*103c0*/  IMAD R7, R12, R17, R7 ;  /* 0x000000110c077224 */ /* 0x000fc400078e0207 */
[----:B------:R-:W-:Y:S02]  /*103d0*/  IMAD R8, R12, R18, R8 ;  /* 0x000000120c087224 */ /* 0x000fe400078e0208 */
[----:B0-----:R-:W-:-:S04]  /*103e0*/  IMAD.HI.U32 R9, R0, R6, RZ ;  /* 0x0000000600097227 */ /* 0x001fc800078e00ff */
[----:B------:R-:W-:Y:S02]  /*103f0*/  IMAD.MOV R13, RZ, RZ, -R9 ;  /* 0x000000ffff0d7224 */ /* 0x000fe400078e0a09 */
[--C-:B------:R-:W-:Y:S01]  /*10400*/  @!P2 IMAD.IADD R14, R14, 0x1, -R12.reuse ;  /* 0x000000010e0ea824 */ /* 0x100fe200078e0a0c */
[----:B------:R-:W-:Y:S01]  /*10410*/  ISETP.GT.U32.AND P2, PT, R12, R7, PT ;  /* 0x000000070c00720c */ /* 0x000fe20003f44070 */
[----:B------:R-:W-:Y:S01]  /*10420*/  @!P5 IMAD.IADD R16, R16, 0x1, -R12 ;  /* 0x000000011010d824 */ /* 0x000fe200078e0a0c */
[C---:B------:R-:W-:Y:S01]  /*10430*/  ISETP.GT.U32.AND P5, PT, R12.reuse, R8, PT ;  /* 0x000000080c00720c */ /* 0x040fe20003fa4070 */
[C---:B------:R-:W-:Y:S02]  /*10440*/  IMAD R6, R12.reuse, R13, R6 ;  /* 0x0000000d0c067224 */ /* 0x040fe400078e0206 */
[----:B------:R-:W-:Y:S02]  /*10450*/  @!P6 IMAD.MOV R16, RZ, RZ, -R16 ;  /* 0x000000ffff10e224 */ /* 0x000fe400078e0a10 */
[--C-:B------:R-:W-:Y:S01]  /*10460*/  @!P4 IMAD.IADD R15, R15, 0x1, -R12.reuse ;  /* 0x000000010f0fc824 */ /* 0x100fe200078e0a0c */
[----:B------:R-:W-:Y:S01]  /*10470*/  ISETP.GT.U32.AND P6, PT, R12, R6, PT ;  /* 0x000000060c00720c */ /* 0x000fe20003fc4070 */
[----:B------:R-:W-:Y:S01]  /*10480*/  VIADD R9, R23, 0xd2 ;  /* 0x000000d217097836 */ /* 0x000fe20000000000 */
[----:B------:R-:W-:Y:S01]  /*10490*/  ISETP.GE.AND P4, PT, R5, RZ, PT ;  /* 0x000000ff0500720c */ /* 0x000fe20003f86270 */
[----:B------:R-:W-:Y:S01]  /*104a0*/  VIADD R3, R23, 0xd3 ;  /* 0x000000d317037836 */ /* 0x000fe20000000000 */
[----:B------:R-:W-:Y:S01]  /*104b0*/  STL [R1+0x368], R16 ;  /* 0x0003681001007387 */ /* 0x000fe20000100800 */
[----:B------:R-:W-:Y:S01]  /*104c0*/  IMAD.MOV.U32 R18, RZ, RZ, R15 ;  /* 0x000000ffff127224 */ /* 0x000fe200078e000f */
[----:B------:R-:W-:Y:S01]  /*104d0*/  IABS R13, R9 ;  /* 0x00000009000d7213 */ /* 0x000fe20000000000 */
[--C-:B------:R-:W-:Y:S01]  /*104e0*/  @!P2 IMAD.IADD R7, R7, 0x1, -R12.reuse ;  /* 0x000000010707a824 */ /* 0x100fe200078e0a0c */
[----:B------:R-:W-:Y:S01]  /*104f0*/  IABS R5, R3 ;  /* 0x0000000300057213 */ /* 0x000fe20000000000 */
[----:B------:R-:W-:-:S02]  /*10500*/  @!P5 IMAD.IADD R8, R8, 0x1, -R12 ;  /* 0x000000010808d824 */ /* 0x000fc400078e0a0c */
[----:B------:R-:W-:Y:S01]  /*10510*/  @!P1 IMAD.MOV R18, RZ, RZ, -R18 ;  /* 0x000000ffff129224 */ /* 0x000fe200078e0a12 */
[----:B------:R-:W-:Y:S01]  /*10520*/  ISETP.GE.AND P1, PT, R4, RZ, PT ;  /* 0x000000ff0400720c */ /* 0x000fe20003f26270 */
[----:B------:R-:W-:Y:S01]  /*10530*/  IMAD.MOV.U32 R4, RZ, RZ, R13 ;  /* 0x000000ffff047224 */ /* 0x000fe200078e000d */
[----:B------:R-:W-:Y:S01]  /*10540*/  ISETP.GT.U32.AND P2, PT, R12, R7, PT ;  /* 0x000000070c00720c */ /* 0x000fe20003f44070 */
[----:B------:R-:W-:Y:S01]  /*10550*/  @!P6 IMAD.IADD R6, R6, 0x1, -R12 ;  /* 0x000000010606e824 */ /* 0x000fe200078e0a0c */
[----:B------:R-:W-:Y:S01]  /*10560*/  ISETP.GT.U32.AND P5, PT, R12, R8, PT ;  /* 0x000000080c00720c */ /* 0x000fe20003fa4070 */
[----:B------:R-:W-:Y:S01]  /*10570*/  IMAD.HI.U32 R13, R0, R5, RZ ;  /* 0x00000005000d7227 */ /* 0x000fe200078e00ff */
[----:B------:R0:W-:Y:S02]  /*10580*/  STL [R1+0x36c], R18 ;  /* 0x00036c1201007387 */ /* 0x0001e40000100800 */
[----:B------:R-:W-:Y:S01]  /*10590*/  ISETP.GT.U32.AND P6, PT, R12, R6, PT ;  /* 0x000000060c00720c */ /* 0x000fe20003fc4070 */
[----:B------:R-:W-:-:S02]  /*105a0*/  IMAD.MOV.U32 R11, RZ, RZ, R14 ;  /* 0x000000ffff0b7224 */ /* 0x000fc400078e000e */
[----:B------:R-:W-:Y:S02]  /*105b0*/  IMAD.MOV R13, RZ, RZ, -R13 ;  /* 0x000000ffff0d7224 */ /* 0x000fe400078e0a0d */
[----:B------:R-:W-:-:S04]  /*105c0*/  IMAD.HI.U32 R14, R0, R4, RZ ;  /* 0x00000004000e7227 */ /* 0x000fc800078e00ff */
[----:B------:R-:W-:Y:S01]  /*105d0*/  @!P3 IMAD.MOV R11, RZ, RZ, -R11 ;  /* 0x000000ffff0bb224 */ /* 0x000fe200078e0a0b */
[----:B------:R-:W-:Y:S01]  /*105e0*/  ISETP.GE.AND P3, PT, R10, RZ, PT ;  /* 0x000000ff0a00720c */ /* 0x000fe20003f66270 */
[C---:B------:R-:W-:Y:S02]  /*105f0*/  IMAD R5, R12.reuse, R13, R5 ;  /* 0x0000000d0c057224 */ /* 0x040fe400078e0205 */
[----:B------:R-:W-:Y:S01]  /*10600*/  IMAD.MOV R14, RZ, RZ, -R14 ;  /* 0x000000ffff0e7224 */ /* 0x000fe200078e0a0e */
[----:B------:R1:W-:Y:S01]  /*10610*/  STL [R1+0x370], R11 ;  /* 0x0003700b01007387 */ /* 0x0003e20000100800 */
[----:B------:R-:W-:Y:S02]  /*10620*/  VIADD R10, R23, 0xd1 ;  /* 0x000000d1170a7836 */ /* 0x000fe40000000000 */
[--C-:B------:R-:W-:Y:S01]  /*10630*/  @!P2 IMAD.IADD R7, R7, 0x1, -R12.reuse ;  /* 0x000000010707a824 */ /* 0x100fe200078e0a0c */
[----:B------:R-:W-:Y:S01]  /*10640*/  ISETP.GT.U32.AND P2, PT, R12, R5, PT ;  /* 0x000000050c00720c */ /* 0x000fe20003f44070 */
[----:B------:R-:W-:Y:S01]  /*10650*/  @!P5 IMAD.IADD R8, R8, 0x1, -R12 ;  /* 0x000000010808d824 */ /* 0x000fe200078e0a0c */
[----:B------:R-:W-:Y:S01]  /*10660*/  ISETP.GE.AND P5, PT, R3, RZ, PT ;  /* 0x000000ff0300720c */ /* 0x000fe20003fa6270 */
[----:B------:R-:W-:Y:S01]  /*10670*/  IMAD R4, R12, R14, R4 ;  /* 0x0000000e0c047224 */ /* 0x000fe200078e0204 */
[----:B------:R-:W-:Y:S01]  /*10680*/  IABS R3, R10 ;  /* 0x0000000a00037213 */ /* 0x000fe20000000000 */
[----:B------:R-:W-:-:S02]  /*10690*/  @!P6 IMAD.IADD R6, R6, 0x1, -R12 ;  /* 0x000000010606e824 */ /* 0x000fc400078e0a0c */
[----:B------:R-:W-:Y:S01]  /*106a0*/  VIADD R13, R23, 0xd0 ;  /* 0x000000d0170d7836 */ /* 0x000fe20000000000 */
[----:B------:R-:W-:Y:S01]  /*106b0*/  ISETP.GT.U32.AND P6, PT, R12, R4, PT ;  /* 0x000000040c00720c */ /* 0x000fe20003fc4070 */
[----:B0-----:R-:W-:-:S03]  /*106c0*/  IMAD.HI.U32 R18, R0, R3, RZ ;  /* 0x0000000300127227 */ /* 0x001fc600078e00ff */
[----:B------:R-:W-:Y:S01]  /*106d0*/  IABS R16, R13 ;  /* 0x0000000d00107213 */ /* 0x000fe20000000000 */
[----:B------:R-:W-:Y:S02]  /*106e0*/  IMAD.MOV R18, RZ, RZ, -R18 ;  /* 0x000000ffff127224 */ /* 0x000fe400078e0a12 */
[----:B------:R-:W-:Y:S02]  /*106f0*/  VIADD R14, R23, 0xcf ;  /* 0x000000cf170e7836 */ /* 0x000fe40000000000 */
[----:B------:R-:W-:Y:S02]  /*10700*/  @!P2 IMAD.IADD R5, R5, 0x1, -R12 ;  /* 0x000000010505a824 */ /* 0x000fe400078e0a0c */
[----:B-1----:R-:W-:Y:S01]  /*10710*/  IMAD.MOV.U32 R11, RZ, RZ, R8 ;  /* 0x000000ffff0b7224 */ /* 0x002fe200078e0008 */
[----:B------:R-:W-:Y:S01]  /*10720*/  IABS R17, R14 ;  /* 0x0000000e00117213 */ /* 0x000fe20000000000 */
[----:B------:R-:W-:Y:S02]  /*10730*/  VIADD R15, R23, 0xce ;  /* 0x000000ce170f7836 */ /* 0x000fe40000000000 */
[----:B------:R-:W-:-:S02]  /*10740*/  IMAD R3, R12, R18, R3 ;  /* 0x000000120c037224 */ /* 0x000fc400078e0203 */
[----:B------:R-:W-:Y:S01]  /*10750*/  @!P4 IMAD.MOV R11, RZ, RZ, -R11 ;  /* 0x000000ffff0bc224 */ /* 0x000fe200078e0a0b */
[----:B------:R-:W-:Y:S01]  /*10760*/  ISETP.GT.U32.AND P4, PT, R12, R5, PT ;  /* 0x000000050c00720c */ /* 0x000fe20003f84070 */
[----:B------:R-:W-:Y:S01]  /*10770*/  @!P6 IMAD.IADD R4, R4, 0x1, -R12 ;  /* 0x000000010404e824 */ /* 0x000fe200078e0a0c */
[----:B------:R-:W-:Y:S01]  /*10780*/  IABS R19, R15 ;  /* 0x0000000f00137213 */ /* 0x000fe20000000000 */
[----:B------:R-:W-:Y:S01]  /*10790*/  IMAD.HI.U32 R20, R0, R16, RZ ;  /* 0x0000001000147227 */ /* 0x000fe200078e00ff */
[----:B------:R-:W-:Y:S01]  /*107a0*/  ISETP.GT.U32.AND P2, PT, R12, R3, PT ;  /* 0x000000030c00720c */ /* 0x000fe20003f44070 */
[----:B------:R-:W-:Y:S01]  /*107b0*/  STL [R1+0x360], R11 ;  /* 0x0003600b01007387 */ /* 0x000fe20000100800 */
[----:B------:R-:W-:Y:S01]  /*107c0*/  ISETP.GE.AND P6, PT, R9, RZ, PT ;  /* 0x000000ff0900720c */ /* 0x000fe20003fc6270 */
[----:B------:R-:W-:-:S04]  /*107d0*/  IMAD.HI.U32 R21, R0, R17, RZ ;  /* 0x0000001100157227 */ /* 0x000fc800078e00ff */
[----:B------:R-:W-:Y:S01]  /*107e0*/  @!P1 IMAD.MOV R7, RZ, RZ, -R7 ;  /* 0x000000ffff079224 */ /* 0x000fe200078e0a07 */
[----:B------:R-:W-:Y:S01]  /*107f0*/  ISETP.GT.U32.AND P1, PT, R12, R4, PT ;  /* 0x000000040c00720c */ /* 0x000fe20003f24070 */
[----:B------:R-:W-:Y:S02]  /*10800*/  IMAD.MOV R20, RZ, RZ, -R20 ;  /* 0x000000ffff147224 */ /* 0x000fe400078e0a14 */
[----:B------:R-:W-:Y:S01]  /*10810*/  IMAD.HI.U32 R9, R0, R19, RZ ;  /* 0x0000001300097227 */ /* 0x000fe200078e00ff */
[----:B------:R0:W-:Y:S03]  /*10820*/  STL [R1+0x358], R7 ;  /* 0x0003580701007387 */ /* 0x0001e60000100800 */
[----:B------:R-:W-:Y:S02]  /*10830*/  IMAD.MOV R21, RZ, RZ, -R21 ;  /* 0x000000ffff157224 */ /* 0x000fe400078e0a15 */
[----:B------:R-:W-:-:S02]  /*10840*/  IMAD R16, R12, R20, R16 ;  /* 0x000000140c107224 */ /* 0x000fc400078e0210 */
[----:B------:R-:W-:Y:S02]  /*10850*/  IMAD.MOV R9, RZ, RZ, -R9 ;  /* 0x000000ffff097224 */ /* 0x000fe400078e0a09 */
[C---:B------:R-:W-:Y:S02]  /*10860*/  IMAD R17, R12.reuse, R21, R17 ;  /* 0x000000150c117224 */ /* 0x040fe400078e0211 */
[----:B------:R-:W-:Y:S02]  /*10870*/  VIADD R18, R23, 0xcd ;  /* 0x000000cd17127836 */ /* 0x000fe40000000000 */
[--C-:B------:R-:W-:Y:S01]  /*10880*/  @!P4 IMAD.IADD R5, R5, 0x1, -R12.reuse ;  /* 0x000000010505c824 */ /* 0x100fe200078e0a0c */
[C---:B------:R-:W-:Y:S01]  /*10890*/  ISETP.GT.U32.AND P4, PT, R12.reuse, R16, PT ;  /* 0x000000100c00720c */ /* 0x040fe20003f84070 */
[----:B------:R-:W-:Y:S01]  /*108a0*/  IMAD R19, R12, R9, R19 ;  /* 0x000000090c137224 */ /* 0x000fe200078e0213 */
[----:B------:R-:W-:Y:S01]  /*108b0*/  IABS R8, R18 ;  /* 0x0000001200087213 */ /* 0x000fe20000000000 */
[----:B------:R-:W-:-:S02]  /*108c0*/  @!P2 IMAD.IADD R3, R3, 0x1, -R12 ;  /* 0x000000010303a824 */ /* 0x000fc400078e0a0c */
[----:B------:R-:W-:Y:S01]  /*108d0*/  @!P3 IMAD.MOV R6, RZ, RZ, -R6 ;  /* 0x000000ffff06b224 */ /* 0x000fe200078e0a06 */
[----:B------:R-:W-:Y:S01]  /*108e0*/  ISETP.GT.U32.AND P3, PT, R12, R17, PT ;  /* 0x000000110c00720c */ /* 0x000fe20003f64070 */
[--C-:B------:R-:W-:Y:S01]  /*108f0*/  @!P1 IMAD.IADD R4, R4, 0x1, -R12.reuse ;  /* 0x0000000104049824 */ /* 0x100fe200078e0a0c */
[C---:B------:R-:W-:Y:S01]  /*10900*/  ISETP.GT.U32.AND P1, PT, R12.reuse, R19, PT ;  /* 0x000000130c00720c */ /* 0x040fe20003f24070 */
[----:B0-----:R-:W-:Y:S01]  /*10910*/  IMAD.MOV.U32 R7, RZ, RZ, R5 ;  /* 0x000000ffff077224 */ /* 0x001fe200078e0005 */
[----:B------:R-:W-:Y:S01]  /*10920*/  ISETP.GT.U32.AND P2, PT, R12, R3, PT ;  /* 0x000000030c00720c */ /* 0x000fe20003f44070 */
[----:B------:R-:W-:Y:S01]  /*10930*/  IMAD.HI.U32 R5, R0, R8, RZ ;  /* 0x0000000800057227 */ /* 0x000fe200078e00ff */
[----:B------:R0:W-:Y:S03]  /*10940*/  STL [R1+0x350], R6 ;  /* 0x0003500601007387 */ /* 0x0001e60000100800 */
[----:B------:R-:W-:Y:S01]  /*10950*/  @!P5 IMAD.MOV R7, RZ, RZ, -R7 ;  /* 0x000000ffff07d224 */ /* 0x000fe200078e0a07 */
[----:B------:R-:W-:Y:S01]  /*10960*/  ISETP.GE.AND P5, PT, R10, RZ, PT ;  /* 0x000000ff0a00720c */ /* 0x000fe20003fa6270 */
[--C-:B------:R-:W-:Y:S01]  /*10970*/  @!P4 IMAD.IADD R16, R16, 0x1, -R12.reuse ;  /* 0x000000011010c824 */ /* 0x100fe200078e0a0c */
[----:B------:R-:W-:Y:S01]  /*10980*/  ISETP.GE.AND P4, PT, R14, RZ, PT ;  /* 0x000000ff0e00720c */ /* 0x000fe20003f86270 */
[--C-:B------:R-:W-:Y:S01]  /*10990*/  @!P3 IMAD.IADD R17, R17, 0x1, -R12.reuse ;  /* 0x000000011111b824 */ /* 0x100fe200078e0a0c */
[----:B------:R1:W-:Y:S01]  /*109a0*/  STL [R1+0x34c], R7 ;  /* 0x00034c0701007387 */ /* 0x0003e20000100800 */
[----:B------:R-:W-:Y:S01]  /*109b0*/  @!P1 IMAD.IADD R19, R19, 0x1, -R12 ;  /* 0x0000000113139824 */ /* 0x000fe200078e0a0c */
[----:B------:R-:W-:Y:S01]  /*109c0*/  ISETP.GT.U32.AND P3, PT, R12, R16, PT ;  /* 0x000000100c00720c */ /* 0x000fe20003f64070 */
[----:B0-----:R-:W-:-:S02]  /*109d0*/  IMAD.MOV R6, RZ, RZ, -R5 ;  /* 0x000000ffff067224 */ /* 0x001fc400078e0a05 */
[----:B------:R-:W-:Y:S01]  /*109e0*/  VIADD R5, R23, 0xcc ;  /* 0x000000cc17057836 */ /* 0x000fe20000000000 */
[C---:B------:R-:W-:Y:S01]  /*109f0*/  ISETP.GT.U32.AND P1, PT, R12.reuse, R19, PT ;  /* 0x000000130c00720c */ /* 0x040fe20003f24070 */
[----:B------:R-:W-:Y:S01]  /*10a00*/  @!P2 IMAD.IADD R3, R3, 0x1, -R12 ;  /* 0x000000010303a824 */ /* 0x000fe200078e0a0c */
[----:B------:R-:W-:Y:S01]  /*10a10*/  ISETP.GE.AND P2, PT, R13, RZ, PT ;  /* 0x000000ff0d00720c */ /* 0x000fe20003f46270 */
[C---:B------:R-:W-:Y:S01]  /*10a20*/  IMAD R6, R12.reuse, R6, R8 ;  /* 0x000000060c067224 */ /* 0x040fe200078e0208 */
[----:B------:R-:W-:Y:S01]  /*10a30*/  IABS R9, R5 ;  /* 0x0000000500097213 */ /* 0x000fe20000000000 */
[----:B-1----:R-:W-:Y:S02]  /*10a40*/  IMAD.MOV.U32 R7, RZ, RZ, R4 ;  /* 0x000000ffff077224 */ /* 0x002fe400078e0004 */
[----:B------:R-:W-:Y:S02]  /*10a50*/  VIADD R8, R23, 0xcb ;  /* 0x000000cb17087836 */ /* 0x000fe40000000000 */
[----:B------:R-:W-:Y:S01]  /*10a60*/  @!P6 IMAD.MOV R7, RZ, RZ, -R7 ;  /* 0x000000ffff07e224 */ /* 0x000fe200078e0a07 */
[C---:B------:R-:W-:Y:S01]  /*10a70*/  ISETP.GT.U32.AND P6, PT, R12.reuse, R17, PT ;  /* 0x000000110c00720c */ /* 0x040fe20003fc4070 */
[----:B------:R-:W-:Y:S01]  /*10a80*/  @!P5 IMAD.MOV R3, RZ, RZ, -R3 ;  /* 0x000000ffff03d224 */ /* 0x000fe200078e0a03 */
[----:B------:R-:W-:Y:S01]  /*10a90*/  ISETP.GT.U32.AND P5, PT, R12, R6, PT ;  /* 0x000000060c00720c */ /* 0x000fe20003fa4070 */
[----:B------:R-:W-:Y:S01]  /*10aa0*/  IMAD.HI.U32 R4, R0, R9, RZ ;  /* 0x0000000900047227 */ /* 0x000fe200078e00ff */
[----:B------:R-:W-:Y:S01]  /*10ab0*/  IABS R10, R8 ;  /* 0x00000008000a7213 */ /* 0x000fe20000000000 */
[----:B------:R0:W-:Y:S02]  /*10ac0*/  STL [R1+0x348], R7 ;  /* 0x0003480701007387 */ /* 0x0001e40000100800 */
[----:B------:R-:W-:-:S02]  /*10ad0*/  IMAD.MOV R4, RZ, RZ, -R4 ;  /* 0x000000ffff047224 */ /* 0x000fc400078e0a04 */
[--C-:B------:R-:W-:Y:S01]  /*10ae0*/  @!P3 IMAD.IADD R16, R16, 0x1, -R12.reuse ;  /* 0x000000011010b824 */ /* 0x100fe200078e0a0c */
[----:B------:R1:W-:Y:S01]  /*10af0*/  STL [R1+0x344], R3 ;  /* 0x0003440301007387 */ /* 0x0003e20000100800 */
[----:B------:R-:W-:Y:S01]  /*10b00*/  IMAD R9, R12, R4, R9 ;  /* 0x000000040c097224 */ /* 0x000fe200078e0209 */
[----:B------:R-:W-:Y:S01]  /*10b10*/  ISETP.GE.AND P3, PT, R15, RZ, PT ;  /* 0x000000ff0f00720c */ /* 0x000fe20003f66270 */
[----:B------:R-:W-:Y:S01]  /*10b20*/  @!P6 IMAD.IADD R17, R17, 0x1, -R12 ;  /* 0x000000011111e824 */ /* 0x000fe200078e0a0c */
[----:B------:R-:W-:Y:S01]  /*10b30*/  ISETP.GE.AND P6, PT, R18, RZ, PT ;  /* 0x000000ff1200720c */ /* 0x000fe20003fc6270 */
[----:B0-----:R-:W-:-:S04]  /*10b40*/  IMAD.HI.U32 R7, R0, R10, RZ ;  /* 0x0000000a00077227 */ /* 0x001fc800078e00ff */
[----:B------:R-:W-:Y:S02]  /*10b50*/  IMAD.MOV R7, RZ, RZ, -R7 ;  /* 0x000000ffff077224 */ /* 0x000fe400078e0a07 */
[----:B-1----:R-:W-:Y:S02]  /*10b60*/  VIADD R3, R23, 0xca ;  /* 0x000000ca17037836 */ /* 0x002fe40000000000 */
[----:B------:R-:W-:Y:S02]  /*10b70*/  IMAD.MOV.U32 R11, RZ, RZ, R16 ;  /* 0x000000ffff0b7224 */ /* 0x000fe400078e0010 */
[--C-:B------:R-:W-:Y:S01]  /*10b80*/  @!P1 IMAD.IADD R19, R19, 0x1, -R12.reuse ;  /* 0x0000000113139824 */ /* 0x100fe200078e0a0c */
[----:B------:R-:W-:Y:S01]  /*10b90*/  ISETP.GT.U32.AND P1, PT, R12, R9, PT ;  /* 0x000000090c00720c */ /* 0x000fe20003f24070 */
[----:B------:R-:W-:Y:S01]  /*10ba0*/  @!P5 IMAD.IADD R6, R6, 0x1, -R12 ;  /* 0x000000010606d824 */ /* 0x000fe200078e0a0c */
[----:B------:R-:W-:Y:S01]  /*10bb0*/  IABS R14, R3 ;  /* 0x00000003000e7213 */ /* 0x000fe20000000000 */
[----:B------:R-:W-:Y:S01]  /*10bc0*/  IMAD R10, R12, R7, R10 ;  /* 0x000000070c0a7224 */ /* 0x000fe200078e020a */
[----:B------:R-:W-:Y:S01]  /*10bd0*/  ISETP.GE.AND P5, PT, R5, RZ, PT ;  /* 0x000000ff0500720c */ /* 0x000fe20003fa6270 */
[----:B------:R-:W-:-:S02]  /*10be0*/  IMAD.MOV.U32 R21, RZ, RZ, R17 ;  /* 0x000000ffff157224 */ /* 0x000fc400078e0011 */
[----:B------:R-:W-:Y:S01]  /*10bf0*/  @!P2 IMAD.MOV R11, RZ, RZ, -R11 ;  /* 0x000000ffff0ba224 */ /* 0x000fe200078e0a0b */
[C---:B------:R-:W-:Y:S01]  /*10c00*/  ISETP.GT.U32.AND P2, PT, R12.reuse, R6, PT ;  /* 0x000000060c00720c */ /* 0x040fe20003f44070 */
[----:B------:R-:W-:Y:S01]  /*10c10*/  @!P4 IMAD.MOV R21, RZ, RZ, -R21 ;  /* 0x000000ffff15c224 */ /* 0x000fe200078e0a15 */
[----:B------:R-:W-:Y:S01]  /*10c20*/  ISETP.GT.U32.AND P4, PT, R12, R10, PT ;  /* 0x0000000a0c00720c */ /* 0x000fe20003f84070 */
[----:B------:R-:W-:Y:S01]  /*10c30*/  IMAD.HI.U32 R20, R0, R14, RZ ;  /* 0x0000000e00147227 */ /* 0x000fe200078e00ff */
[----:B------:R0:W-:Y:S03]  /*10c40*/  STL [R1+0x340], R11 ;  /* 0x0003400b01007387 */ /* 0x0001e60000100800 */
[----:B------:R-:W-:Y:S01]  /*10c50*/  IMAD.MOV R16, RZ, RZ, -R20 ;  /* 0x000000ffff107224 */ /* 0x000fe200078e0a14 */
[----:B------:R-:W-:Y:S01]  /*10c60*/  STL [R1+0x33c], R21 ;  /* 0x00033c1501007387 */ /* 0x000fe20000100800 */
[----:B------:R-:W-:-:S02]  /*10c70*/  @!P1 IMAD.IADD R9, R9, 0x1, -R12 ;  /* 0x0000000109099824 */ /* 0x000fc400078e0a0c */
[C---:B------:R-:W-:Y:S02]  /*10c80*/  VIADD R4, R23.reuse, 0xc8 ;  /* 0x000000c817047836 */ /* 0x040fe40000000000 */
[----:B------:R-:W-:Y:S01]  /*10c90*/  VIADD R5, R23, 0xc7 ;  /* 0x000000c717057836 */ /* 0x000fe20000000000 */
[----:B------:R-:W-:Y:S01]  /*10ca0*/  ISETP.GT.U32.AND P1, PT, R12, R9, PT ;  /* 0x000000090c00720c */ /* 0x000fe20003f24070 */
[----:B0-----:R-:W-:Y:S01]  /*10cb0*/  IMAD.MOV.U32 R11, RZ, RZ, R19 ;  /* 0x000000ffff0b7224 */ /* 0x001fe200078e0013 */
[----:B------:R-:W-:Y:S01]  /*10cc0*/  IABS R15, R4 ;  /* 0x00000004000f7213 */ /* 0x000fe20000000000 */
[----:B------:R-:W-:Y:S01]  /*10cd0*/  @!P2 IMAD.IADD R6, R6, 0x1, -R12 ;  /* 0x000000010606a824 */ /* 0x000fe200078e0a0c */
[----:B------:R-:W-:Y:S01]  /*10ce0*/  IABS R13, R5 ;  /* 0x00000005000d7213 */ /* 0x000fe20000000000 */
[----:B------:R-:W-:Y:S01]  /*10cf0*/  @!P3 IMAD.MOV R11, RZ, RZ, -R11 ;  /* 0x000000ffff0bb224 */ /* 0x000fe200078e0a0b */
[----:B------:R-:W-:Y:S01]  /*10d00*/  ISETP.GE.AND P3, PT, R8, RZ, PT ;  /* 0x000000ff0800720c */ /* 0x000fe20003f66270 */
[----:B------:R-:W-:-:S02]  /*10d10*/  IMAD R8, R12, R16, R14 ;  /* 0x000000100c087224 */ /* 0x000fc400078e020e */
[----:B------:R-:W-:Y:S01]  /*10d20*/  VIADD R7, R23, 0xc9 ;  /* 0x000000c917077836 */ /* 0x000fe20000000000 */
[----:B------:R0:W-:Y:S01]  /*10d30*/  STL [R1+0x338], R11 ;  /* 0x0003380b01007387 */ /* 0x0001e20000100800 */
[----:B------:R-:W-:Y:S01]  /*10d40*/  @!P4 IMAD.IADD R10, R10, 0x1, -R12 ;  /* 0x000000010a0ac824 */ /* 0x000fe200078e0a0c */
[C---:B------:R-:W-:Y:S01]  /*10d50*/  ISETP.GT.U32.AND P2, PT, R12.reuse, R8, PT ;  /* 0x000000080c00720c */ /* 0x040fe20003f44070 */
[----:B------:R-:W-:Y:S01]  /*10d60*/  IMAD.MOV.U32 R17, RZ, RZ, R15 ;  /* 0x000000ffff117224 */ /* 0x000fe200078e000f */
[----:B------:R-:W-:Y:S01]  /*10d70*/  IABS R18, R7 ;  /* 0x0000000700127213 */ /* 0x000fe20000000000 */
[----:B------:R-:W-:Y:S01]  /*10d80*/  IMAD.MOV.U32 R16, RZ, RZ, R13 ;  /* 0x000000ffff107224 */ /* 0x000fe200078e000d */
[----:B------:R-:W-:Y:S01]  /*10d90*/  ISETP.GT.U32.AND P4, PT, R12, R10, PT ;  /* 0x0000000a0c00720c */ /* 0x000fe20003f84070 */
[----:B------:R-:W-:-:S04]  /*10da0*/  IMAD.HI.U32 R13, R0, R17, RZ ;  /* 0x00000011000d7227 */ /* 0x000fc800078e00ff */
[----:B------:R-:W-:-:S04]  /*10db0*/  IMAD.HI.U32 R15, R0, R18, RZ ;  /* 0x00000012000f7227 */ /* 0x000fc800078e00ff */
[----:B------:R-:W-:Y:S01]  /*10dc0*/  @!P1 IMAD.IADD R9, R9, 0x1, -R12 ;  /* 0x0000000109099824 */ /* 0x000fe200078e0a0c */
[----:B------:R-:W-:Y:S01]  /*10dd0*/  ISETP.GE.AND P1, PT, R3, RZ, PT ;  /* 0x000000ff0300720c */ /* 0x000fe20003f26270 */
[----:B0-----:R-:W-:Y:S02]  /*10de0*/  IMAD.MOV.U32 R11, RZ, RZ, R6 ;  /* 0x000000ffff0b7224 */ /* 0x001fe400078e0006 */
[----:B------:R-:W-:Y:S02]  /*10df0*/  @!P2 IMAD.IADD R8, R8, 0x1, -R12 ;  /* 0x000000010808a824 */ /* 0x000fe400078e0a0c */
[----:B------:R-:W-:Y:S02]  /*10e00*/  IMAD.MOV R15, RZ, RZ, -R15 ;  /* 0x000000ffff0f7224 */ /* 0x000fe400078e0a0f */
[----:B------:R-:W-:-:S04]  /*10e10*/  IMAD.HI.U32 R3, R0, R16, RZ ;  /* 0x0000001000037227 */ /* 0x000fc800078e00ff */
[----:B------:R-:W-:Y:S02]  /*10e20*/  IMAD.MOV R13, RZ, RZ, -R13 ;  /* 0x000000ffff0d7224 */ /* 0x000fe400078e0a0d */
        /* <DEDUP_REMOVED lines=11> */
[----:B------:R-:W-:Y:S01]  /*10ee0*/  @!P6 IMAD.IADD R8, R8, 0x1, -R12 ;  /* 0x000000010808e824 */ /* 0x000fe200078e0a0c */
[----:B------:R-:W-:Y:S01]  /*10ef0*/  ISETP.GE.AND P6, PT, R4, RZ, PT ;  /* 0x000000ff0400720c */ /* 0x000fe20003fc6270 */
[----:B0-----:R-:W-:Y:S01]  /*10f00*/  IMAD.MOV.U32 R11, RZ, RZ, R10 ;  /* 0x000000ffff0b7224 */ /* 0x001fe200078e000a */
[----:B------:R-:W-:Y:S01]  /*10f10*/  IABS R17, R14 ;  /* 0x0000000e00117213 */ /* 0x000fe20000000000 */
[----:B------:R-:W-:Y:S02]  /*10f20*/  VIADD R10, R23, 0xc5 ;  /* 0x000000c5170a7836 */ /* 0x000fe40000000000 */
[----:B------:R-:W-:Y:S01]  /*10f30*/  @!P3 IMAD.MOV R11, RZ, RZ, -R11 ;  /* 0x000000ffff0bb224 */ /* 0x000fe200078e0a0b */
[C---:B------:R-:W-:Y:S01]  /*10f40*/  ISETP.GT.U32.AND P3, PT, R12.reuse, R3, PT ;  /* 0x000000030c00720c */ /* 0x040fe20003f64070 */
[----:B------:R-:W-:Y:S01]  /*10f50*/  IMAD.MOV.U32 R16, RZ, RZ, R9 ;  /* 0x000000ffff107224 */ /* 0x000fe200078e0009 */
[----:B------:R-:W-:Y:S01]  /*10f60*/  IABS R4, R10 ;  /* 0x0000000a00047213 */ /* 0x000fe20000000000 */
[----:B------:R-:W-:Y:S01]  /*10f70*/  @!P2 IMAD.IADD R15, R15, 0x1, -R12 ;  /* 0x000000010f0fa824 */ /* 0x000fe200078e0a0c */
[----:B------:R-:W-:Y:S01]  /*10f80*/  ISETP.GE.AND P2, PT, R5, RZ, PT ;  /* 0x000000ff0500720c */ /* 0x000fe20003f46270 */
[----:B------:R-:W-:Y:S01]  /*10f90*/  @!P5 IMAD.MOV R16, RZ, RZ, -R16 ;  /* 0x000000ffff10d224 */ /* 0x000fe200078e0a10 */
[----:B------:R-:W-:Y:S01]  /*10fa0*/  ISETP.GE.AND P5, PT, R7, RZ, PT ;  /* 0x000000ff0700720c */ /* 0x000fe20003fa6270 */
[----:B------:R-:W-:Y:S01]  /*10fb0*/  @!P4 IMAD.IADD R13, R13, 0x1, -R12 ;  /* 0x000000010d0dc824 */ /* 0x000fe200078e0a0c */
[----:B------:R-:W-:Y:S01]  /*10fc0*/  ISETP.GT.U32.AND P4, PT, R12, R15, PT ;  /* 0x0000000f0c00720c */ /* 0x000fe20003f84070 */
[----:B------:R-:W-:Y:S01]  /*10fd0*/  IMAD.MOV.U32 R5, RZ, RZ, R4 ;  /* 0x000000ffff057224 */ /* 0x000fe200078e0004 */
[----:B------:R0:W-:Y:S01]  /*10fe0*/  STL [R1+0x2b8], R16 ;  /* 0x0002b81001007387 */ /* 0x0001e20000100800 */
[----:B------:R-:W-:-:S02]  /*10ff0*/  IMAD.MOV.U32 R6, RZ, RZ, R17 ;  /* 0x000000ffff067224 */ /* 0x000fc400078e0011 */
[----:B------:R-:W-:Y:S01]  /*11000*/  @!P3 IMAD.IADD R3, R3, 0x1, -R12 ;  /* 0x000000010303b824 */ /* 0x000fe200078e0a0c */
[----:B------:R-:W-:Y:S01]  /*11010*/  ISETP.GT.U32.AND P3, PT, R12, R13, PT ;  /* 0x0000000d0c00720c */ /* 0x000fe20003f64070 */
[C---:B------:R-:W-:Y:S01]  /*11020*/  IMAD.HI.U32 R9, R0.reuse, R6, RZ ;  /* 0x0000000600097227 */ /* 0x040fe200078e00ff */
[----:B------:R1:W-:Y:S03]  /*11030*/  STL [R1+0x330], R11 ;  /* 0x0003300b01007387 */ /* 0x0003e60000100800 */
[----:B------:R-:W-:Y:S02]  /*11040*/  IMAD.MOV R9, RZ, RZ, -R9 ;  /* 0x000000ffff097224 */ /* 0x000fe400078e0a09 */
[----:B0-----:R-:W-:-:S04]  /*11050*/  IMAD.HI.U32 R16, R0, R5, RZ ;  /* 0x0000000500107227 */ /* 0x001fc800078e00ff */
[----:B------:R-:W-:Y:S02]  /*11060*/  IMAD.MOV R16, RZ, RZ, -R16 ;  /* 0x000000ffff107224 */ /* 0x000fe400078e0a10 */
[C---:B------:R-:W-:Y:S02]  /*11070*/  IMAD R7, R12.reuse, R9, R6 ;  /* 0x000000090c077224 */ /* 0x040fe400078e0206 */
[C---:B------:R-:W-:Y:S02]  /*11080*/  IMAD R5, R12.reuse, R16, R5 ;  /* 0x000000100c057224 */ /* 0x040fe400078e0205 */
[--C-:B------:R-:W-:Y:S02]  /*11090*/  @!P3 IMAD.IADD R13, R13, 0x1, -R12.reuse ;  /* 0x000000010d0db824 */ /* 0x100fe400078e0a0c */
[----:B------:R-:W-:Y:S01]  /*110a0*/  @!P4 IMAD.IADD R15, R15, 0x1, -R12 ;  /* 0x000000010f0fc824 */ /* 0x000fe200078e0a0c */
[C---:B------:R-:W-:Y:S01]  /*110b0*/  ISETP.GT.U32.AND P3, PT, R12.reuse, R5, PT ;  /* 0x000000050c00720c */ /* 0x040fe20003f64070 */
[C---:B------:R-:W-:Y:S01]  /*110c0*/  VIADD R6, R23.reuse, 0xc2 ;  /* 0x000000c217067836 */ /* 0x040fe20000000000 */
[----:B------:R-:W-:Y:S01]  /*110d0*/  ISETP.GT.U32.AND P4, PT, R12, R7, PT ;  /* 0x000000070c00720c */ /* 0x000fe20003f84070 */
[----:B------:R-:W-:-:S02]  /*110e0*/  VIADD R9, R23, 0xc4 ;  /* 0x000000c417097836 */ /* 0x000fc40000000000 */
[----:B------:R-:W-:Y:S01]  /*110f0*/  IMAD.MOV.U32 R19, RZ, RZ, R15 ;  /* 0x000000ffff137224 */ /* 0x000fe200078e000f */
[----:B------:R-:W-:Y:S01]  /*11100*/  IABS R16, R6 ;  /* 0x0000000600107213 */ /* 0x000fe20000000000 */
[----:B-1----:R-:W-:Y:S01]  /*11110*/  IMAD.MOV.U32 R11, RZ, RZ, R8 ;  /* 0x000000ffff0b7224 */ /* 0x002fe200078e0008 */
[----:B------:R-:W-:Y:S01]  /*11120*/  IABS R4, R9 ;  /* 0x0000000900047213 */ /* 0x000fe20000000000 */
[----:B------:R-:W-:Y:S02]  /*11130*/  @!P5 IMAD.MOV R19, RZ, RZ, -R19 ;  /* 0x000000ffff13d224 */ /* 0x000fe400078e0a13 */
[----:B------:R-:W-:Y:S01]  /*11140*/  @!P1 IMAD.MOV R11, RZ, RZ, -R11 ;  /* 0x000000ffff0b9224 */ /* 0x000fe200078e0a0b */
[----:B------:R-:W-:Y:S01]  /*11150*/  ISETP.GT.U32.AND P1, PT, R12, R3, PT ;  /* 0x000000030c00720c */ /* 0x000fe20003f24070 */
[--C-:B------:R-:W-:Y:S02]  /*11160*/  @!P3 IMAD.IADD R5, R5, 0x1, -R12.reuse ;  /* 0x000000010505b824 */ /* 0x100fe400078e0a0c */
[----:B------:R-:W-:Y:S01]  /*11170*/  @!P4 IMAD.IADD R7, R7, 0x1, -R12 ;  /* 0x000000010707c824 */ /* 0x000fe200078e0a0c */
[----:B------:R-:W-:Y:S01]  /*11180*/  ISETP.GE.AND P4, PT, R10, RZ, PT ;  /* 0x000000ff0a00720c */ /* 0x000fe20003f86270 */
[----:B------:R-:W-:Y:S01]  /*11190*/  IMAD.HI.U32 R10, R0, R16, RZ ;  /* 0x00000010000a7227 */ /* 0x000fe200078e00ff */
[C---:B------:R-:W-:Y:S01]  /*111a0*/  ISETP.GT.U32.AND P5, PT, R12.reuse, R5, PT ;  /* 0x000000050c00720c */ /* 0x040fe20003fa4070 */
[----:B------:R0:W-:Y:S01]  /*111b0*/  STL [R1+0x334], R11 ;  /* 0x0003340b01007387 */ /* 0x0001e20000100800 */
[----:B------:R-:W-:Y:S01]  /*111c0*/  ISETP.GT.U32.AND P3, PT, R12, R7, PT ;  /* 0x000000070c00720c */ /* 0x000fe20003f64070 */
[----:B------:R-:W-:-:S02]  /*111d0*/  IMAD.HI.U32 R17, R0, R4, RZ ;  /* 0x0000000400117227 */ /* 0x000fc400078e00ff */
[----:B------:R-:W-:Y:S02]  /*111e0*/  STL [R1+0x2d0], R19 ;  /* 0x0002d01301007387 */ /* 0x000fe40000100800 */
[----:B------:R-:W-:Y:S02]  /*111f0*/  IMAD.MOV R10, RZ, RZ, -R10 ;  /* 0x000000ffff0a7224 */ /* 0x000fe400078e0a0a */
[----:B------:R-:W-:Y:S02]  /*11200*/  IMAD.MOV R17, RZ, RZ, -R17 ;  /* 0x000000ffff117224 */ /* 0x000fe400078e0a11 */
[C---:B------:R-:W-:Y:S02]  /*11210*/  IMAD R16, R12.reuse, R10, R16 ;  /* 0x0000000a0c107224 */ /* 0x040fe400078e0210 */
[----:B------:R-:W-:Y:S02]  /*11220*/  IMAD R4, R12, R17, R4 ;  /* 0x000000110c047224 */ /* 0x000fe400078e0204 */
[----:B0-----:R-:W-:-:S02]  /*11230*/  IMAD.MOV.U32 R11, RZ, RZ, R13 ;  /* 0x000000ffff0b7224 */ /* 0x001fc400078e000d */
[--C-:B------:R-:W-:Y:S01]  /*11240*/  @!P5 IMAD.IADD R5, R5, 0x1, -R12.reuse ;  /* 0x000000010505d824 */ /* 0x100fe200078e0a0c */
[C---:B------:R-:W-:Y:S01]  /*11250*/  ISETP.GT.U32.AND P5, PT, R12.reuse, R16, PT ;  /* 0x000000100c00720c */ /* 0x040fe20003fa4070 */
[----:B------:R-:W-:Y:S01]  /*11260*/  @!P6 IMAD.MOV R11, RZ, RZ, -R11 ;  /* 0x000000ffff0be224 */ /* 0x000fe200078e0a0b */
[----:B------:R-:W-:Y:S01]  /*11270*/  ISETP.GT.U32.AND P6, PT, R12, R4, PT ;  /* 0x000000040c00720c */ /* 0x000fe20003fc4070 */
[--C-:B------:R-:W-:Y:S01]  /*11280*/  @!P1 IMAD.IADD R3, R3, 0x1, -R12.reuse ;  /* 0x0000000103039824 */ /* 0x100fe200078e0a0c */
[----:B------:R-:W-:Y:S01]  /*11290*/  ISETP.GE.AND P1, PT, R14, RZ, PT ;  /* 0x000000ff0e00720c */ /* 0x000fe20003f26270 */
[C---:B------:R-:W-:Y:S01]  /*112a0*/  VIADD R8, R23.reuse, 0xc3 ;  /* 0x000000c317087836 */ /* 0x040fe20000000000 */
[----:B------:R0:W-:Y:S01]  /*112b0*/  STL [R1+0x31c], R11 ;  /* 0x00031c0b01007387 */ /* 0x0001e20000100800 */
[----:B------:R-:W-:Y:S02]  /*112c0*/  VIADD R17, R23, 0xc0 ;  /* 0x000000c017117836 */ /* 0x000fe40000000000 */
[----:B------:R-:W-:Y:S01]  /*112d0*/  @!P3 IMAD.IADD R7, R7, 0x1, -R12 ;  /* 0x000000010707b824 */ /* 0x000fe200078e0a0c */
[----:B------:R-:W-:-:S02]  /*112e0*/  IABS R18, R8 ;  /* 0x0000000800127213 */ /* 0x000fc40000000000 */
[----:B------:R-:W-:Y:S01]  /*112f0*/  ISETP.GE.AND P3, PT, R9, RZ, PT ;  /* 0x000000ff0900720c */ /* 0x000fe20003f66270 */
[--C-:B------:R-:W-:Y:S01]  /*11300*/  @!P5 IMAD.IADD R16, R16, 0x1, -R12.reuse ;  /* 0x000000011010d824 */ /* 0x100fe200078e0a0c */
[----:B------:R-:W-:Y:S01]  /*11310*/  IABS R9, R17 ;  /* 0x0000001100097213 */ /* 0x000fe20000000000 */
[----:B------:R-:W-:Y:S01]  /*11320*/  @!P6 IMAD.IADD R4, R4, 0x1, -R12 ;  /* 0x000000010404e824 */ /* 0x000fe200078e0a0c */
[----:B------:R-:W-:Y:S01]  /*11330*/  ISETP.GE.AND P6, PT, R8, RZ, PT ;  /* 0x000000ff0800720c */ /* 0x000fe20003fc6270 */
[----:B0-----:R-:W-:Y:S01]  /*11340*/  IMAD.MOV.U32 R11, RZ, RZ, R3 ;  /* 0x000000ffff0b7224 */ /* 0x001fe200078e0003 */
[----:B------:R-:W-:Y:S01]  /*11350*/  ISETP.GT.U32.AND P5, PT, R12, R16, PT ;  /* 0x000000100c00720c */ /* 0x000fe20003fa4070 */
[----:B------:R-:W-:Y:S02]  /*11360*/  VIADD R3, R23, 0xc1 ;  /* 0x000000c117037836 */ /* 0x000fe40000000000 */
[----:B------:R-:W-:Y:S02]  /*11370*/  IMAD.MOV.U32 R10, RZ, RZ, R7 ;  /* 0x000000ffff0a7224 */ /* 0x000fe400078e0007 */
[----:B------:R-:W-:Y:S01]  /*11380*/  IMAD.HI.U32 R14, R0, R18, RZ ;  /* 0x00000012000e7227 */ /* 0x000fe200078e00ff */
[----:B------:R-:W-:-:S03]  /*11390*/  IABS R13, R3 ;  /* 0x00000003000d7213 */ /* 0x000fc60000000000 */
[----:B------:R-:W-:Y:S02]  /*113a0*/  IMAD.MOV.U32 R8, RZ, RZ, R5 ;  /* 0x000000ffff087224 */ /* 0x000fe400078e0005 */
[----:B------:R-:W-:-:S04]  /*113b0*/  IMAD.HI.U32 R5, R0, R9, RZ ;  /* 0x0000000900057227 */ /* 0x000fc800078e00ff */
[----:B------:R-:W-:Y:S01]  /*113c0*/  @!P1 IMAD.MOV R10, RZ, RZ, -R10 ;  /* 0x000000ffff0a9224 */ /* 0x000fe200078e0a0a */
[----:B------:R-:W-:Y:S01]  /*113d0*/  ISETP.GT.U32.AND P1, PT, R12, R4, PT ;  /* 0x000000040c00720c */ /* 0x000fe20003f24070 */
[----:B------:R-:W-:Y:S02]  /*113e0*/  IMAD.MOV R14, RZ, RZ, -R14 ;  /* 0x000000ffff0e7224 */ /* 0x000fe400078e0a0e */
[----:B------:R-:W-:-:S04]  /*113f0*/  IMAD.HI.U32 R7, R0, R13, RZ ;  /* 0x0000000d00077227 */ /* 0x000fc800078e00ff */
[----:B------:R-:W-:Y:S02]  /*11400*/  IMAD.MOV R5, RZ, RZ, -R5 ;  /* 0x000000ffff057224 */ /* 0x000fe400078e0a05 */
[C---:B------:R-:W-:Y:S02]  /*11410*/  IMAD R18, R12.reuse, R14, R18 ;  /* 0x0000000e0c127224 */ /* 0x040fe400078e0212 */
[----:B------:R-:W-:Y:S02]  /*11420*/  IMAD.MOV R7, RZ, RZ, -R7 ;  /* 0x000000ffff077224 */ /* 0x000fe400078e0a07 */
[C---:B------:R-:W-:Y:S02]  /*11430*/  IMAD R9, R12.reuse, R5, R9 ;  /* 0x000000050c097224 */ /* 0x040fe400078e0209 */
[----:B------:R-:W-:Y:S01]  /*11440*/  @!P2 IMAD.MOV R11, RZ, RZ, -R11 ;  /* 0x000000ffff0ba224 */ /* 0x000fe200078e0a0b */
[C---:B------:R-:W-:Y:S01]  /*11450*/  ISETP.GT.U32.AND P2, PT, R12.reuse, R18, PT ;  /* 0x000000120c00720c */ /* 0x040fe20003f44070 */
[----:B------:R-:W-:-:S02]  /*11460*/  IMAD R13, R12, R7, R13 ;  /* 0x000000070c0d7224 */ /* 0x000fc400078e020d */
[--C-:B------:R-:W-:Y:S01]  /*11470*/  @!P5 IMAD.IADD R16, R16, 0x1, -R12.reuse ;  /* 0x000000011010d824 */ /* 0x100fe200078e0a0c */
[----:B------:R-:W-:Y:S01]  /*11480*/  ISETP.GT.U32.AND P5, PT, R12, R9, PT ;  /* 0x000000090c00720c */ /* 0x000fe20003fa4070 */
[----:B------:R-:W-:Y:S01]  /*11490*/  @!P1 IMAD.IADD R4, R4, 0x1, -R12 ;  /* 0x0000000104049824 */ /* 0x000fe200078e0a0c */
[----:B------:R-:W-:Y:S01]  /*114a0*/  ISETP.GT.U32.AND P1, PT, R12, R13, PT ;  /* 0x0000000d0c00720c */ /* 0x000fe20003f24070 */
[C---:B------:R-:W-:Y:S01]  /*114b0*/  VIADD R14, R23.reuse, 0xbf ;  /* 0x000000bf170e7836 */ /* 0x040fe20000000000 */
[----:B------:R0:W-:Y:S01]  /*114c0*/  STL [R1+0x324], R11 ;  /* 0x0003240b01007387 */ /* 0x0001e20000100800 */
[----:B------:R-:W-:Y:S01]  /*114d0*/  @!P4 IMAD.MOV R8, RZ, RZ, -R8 ;  /* 0x000000ffff08c224 */ /* 0x000fe200078e0a08 */
[----:B------:R-:W-:Y:S01]  /*114e0*/  ISETP.GE.AND P4, PT, R6, RZ, PT ;  /* 0x000000ff0600720c */ /* 0x000fe20003f86270 */
[----:B------:R-:W-:Y:S01]  /*114f0*/  VIADD R5, R23, 0xbd ;  /* 0x000000bd17057836 */ /* 0x000fe20000000000 */
[----:B------:R1:W-:Y:S01]  /*11500*/  STL [R1+0x32c], R10 ;  /* 0x00032c0a01007387 */ /* 0x0003e20000100800 */
[----:B------:R-:W-:-:S02]  /*11510*/  @!P2 IMAD.IADD R18, R18, 0x1, -R12 ;  /* 0x000000011212a824 */ /* 0x000fc400078e0a0c */
[----:B------:R-:W-:Y:S01]  /*11520*/  VIADD R6, R23, 0xbe ;  /* 0x000000be17067836 */ /* 0x000fe20000000000 */
[----:B------:R2:W-:Y:S01]  /*11530*/  STL [R1+0x328], R8 ;  /* 0x0003280801007387 */ /* 0x0005e20000100800 */
[----:B------:R-:W-:Y:S01]  /*11540*/  @!P5 IMAD.IADD R9, R9, 0x1, -R12 ;  /* 0x000000010909d824 */ /* 0x000fe200078e0a0c */
[C---:B------:R-:W-:Y:S01]  /*11550*/  ISETP.GT.U32.AND P2, PT, R12.reuse, R18, PT ;  /* 0x000000120c00720c */ /* 0x040fe20003f44070 */
[----:B0-----:R-:W-:Y:S01]  /*11560*/  IMAD.MOV.U32 R11, RZ, RZ, R4 ;  /* 0x000000ffff0b7224 */ /* 0x001fe200078e0004 */
[----:B------:R-:W-:Y:S01]  /*11570*/  IABS R7, R6 ;  /* 0x0000000600077213 */ /* 0x000fe20000000000 */
[----:B------:R-:W-:Y:S01]  /*11580*/  @!P1 IMAD.IADD R13, R13, 0x1, -R12 ;  /* 0x000000010d0d9824 */ /* 0x000fe200078e0a0c */
[----:B-1----:R-:W-:Y:S01]  /*11590*/  IABS R10, R14 ;  /* 0x0000000e000a7213 */ /* 0x002fe20000000000 */
[----:B------:R-:W-:Y:S01]  /*115a0*/  @!P3 IMAD.MOV R11, RZ, RZ, -R11 ;  /* 0x000000ffff0bb224 */ /* 0x000fe200078e0a0b */
[----:B------:R-:W-:Y:S02]  /*115b0*/  ISETP.GT.U32.AND P3, PT, R12, R9, PT ;  /* 0x000000090c00720c */ /* 0x000fe40003f64070 */
[----:B--2---:R-:W-:Y:S01]  /*115c0*/  IABS R8, R5 ;  /* 0x0000000500087213 */ /* 0x004fe20000000000 */
[----:B------:R-:W-:Y:S01]  /*115d0*/  IMAD.HI.U32 R15, R0, R10, RZ ;  /* 0x0000000a000f7227 */ /* 0x000fe200078e00ff */
[----:B------:R-:W-:Y:S01]  /*115e0*/  ISETP.GT.U32.AND P5, PT, R12, R13, PT ;  /* 0x0000000d0c00720c */ /* 0x000fe20003fa4070 */
[----:B------:R0:W-:Y:S01]  /*115f0*/  STL [R1+0x318], R11 ;  /* 0x0003180b01007387 */ /* 0x0001e20000100800 */
[----:B------:R-:W-:Y:S01]  /*11600*/  ISETP.GE.AND P1, PT, R17, RZ, PT ;  /* 0x000000ff1100720c */ /* 0x000fe20003f26270 */
[----:B------:R-:W-:-:S02]  /*11610*/  IMAD.MOV R15, RZ, RZ, -R15 ;  /* 0x000000ffff0f7224 */ /* 0x000fc400078e0a0f */
[----:B------:R-:W-:-:S04]  /*11620*/  IMAD.HI.U32 R4, R0, R8, RZ ;  /* 0x0000000800047227 */ /* 0x000fc800078e00ff */
[----:B------:R-:W-:Y:S02]  /*11630*/  IMAD R10, R12, R15, R10 ;  /* 0x0000000f0c0a7224 */ /* 0x000fe400078e020a */
[----:B------:R-:W-:-:S04]  /*11640*/  IMAD.HI.U32 R15, R0, R7, RZ ;  /* 0x00000007000f7227 */ /* 0x000fc800078e00ff */
[----:B------:R-:W-:Y:S02]  /*11650*/  IMAD.MOV R4, RZ, RZ, -R4 ;  /* 0x000000ffff047224 */ /* 0x000fe400078e0a04 */
[----:B------:R-:W-:Y:S02]  /*11660*/  IMAD.MOV R15, RZ, RZ, -R15 ;  /* 0x000000ffff0f7224 */ /* 0x000fe400078e0a0f */
[----:B------:R-:W-:Y:S02]  /*11670*/  IMAD R8, R12, R4, R8 ;  /* 0x000000040c087224 */ /* 0x000fe400078e0208 */
[--C-:B------:R-:W-:Y:S01]  /*11680*/  @!P2 IMAD.IADD R18, R18, 0x1, -R12.reuse ;  /* 0x000000011212a824 */ /* 0x100fe200078e0a0c */
[----:B------:R-:W-:Y:S01]  /*11690*/  ISETP.GE.AND P2, PT, R3, RZ, PT ;  /* 0x000000ff0300720c */ /* 0x000fe20003f46270 */
[C---:B------:R-:W-:Y:S02]  /*116a0*/  IMAD R7, R12.reuse, R15, R7 ;  /* 0x0000000f0c077224 */ /* 0x040fe400078e0207 */
[----:B------:R-:W-:Y:S01]  /*116b0*/  @!P3 IMAD.IADD R9, R9, 0x1, -R12 ;  /* 0x000000010909b824 */ /* 0x000fe200078e0a0c */
[----:B------:R-:W-:Y:S01]  /*116c0*/  ISETP.GT.U32.AND P3, PT, R12, R8, PT ;  /* 0x000000080c00720c */ /* 0x000fe20003f64070 */
[----:B------:R-:W-:-:S02]  /*116d0*/  VIADD R3, R23, 0xbc ;  /* 0x000000bc17037836 */ /* 0x000fc40000000000 */
[----:B------:R-:W-:Y:S01]  /*116e0*/  @!P6 IMAD.MOV R18, RZ, RZ, -R18 ;  /* 0x000000ffff12e224 */ /* 0x000fe200078e0a12 */
[C---:B------:R-:W-:Y:S01]  /*116f0*/  ISETP.GT.U32.AND P6, PT, R12.reuse, R10, PT ;  /* 0x0000000a0c00720c */ /* 0x040fe20003fc4070 */
[----:B------:R-:W-:Y:S01]  /*11700*/  @!P5 IMAD.IADD R13, R13, 0x1, -R12 ;  /* 0x000000010d0dd824 */ /* 0x000fe200078e0a0c */
[----:B------:R-:W-:Y:S01]  /*11710*/  ISETP.GT.U32.AND P5, PT, R12, R7, PT ;  /* 0x000000070c00720c */ /* 0x000fe20003fa4070 */
[----:B0-----:R-:W-:Y:S01]  /*11720*/  IMAD.MOV.U32 R11, RZ, RZ, R16 ;  /* 0x000000ffff0b7224 */ /* 0x001fe200078e0010 */
[----:B------:R-:W-:Y:S01]  /*11730*/  IABS R17, R3 ;  /* 0x0000000300117213 */ /* 0x000fe20000000000 */
[----:B------:R-:W-:Y:S01]  /*11740*/  VIADD R4, R23, 0xbb ;  /* 0x000000bb17047836 */ /* 0x000fe20000000000 */
[----:B------:R-:W-:Y:S01]  /*11750*/  STL [R1+0x308], R18 ;  /* 0x0003081201007387 */ /* 0x000fe20000100800 */
[----:B------:R-:W-:Y:S01]  /*11760*/  @!P4 IMAD.MOV R11, RZ, RZ, -R11 ;  /* 0x000000ffff0bc224 */ /* 0x000fe200078e0a0b */
[----:B------:R-:W-:Y:S01]  /*11770*/  ISETP.GE.AND P4, PT, R14, RZ, PT ;  /* 0x000000ff0e00720c */ /* 0x000fe20003f86270 */
[----:B------:R-:W-:Y:S01]  /*11780*/  IMAD.HI.U32 R15, R0, R17, RZ ;  /* 0x00000011000f7227 */ /* 0x000fe200078e00ff */
[----:B------:R-:W-:-:S02]  /*11790*/  IABS R14, R4 ;  /* 0x00000004000e7213 */ /* 0x000fc40000000000 */
[----:B------:R0:W-:Y:S01]  /*117a0*/  STL [R1+0x314], R11 ;  /* 0x0003140b01007387 */ /* 0x0001e20000100800 */
[--C-:B------:R-:W-:Y:S02]  /*117b0*/  @!P3 IMAD.IADD R8, R8, 0x1, -R12.reuse ;  /* 0x000000010808b824 */ /* 0x100fe400078e0a0c */
[----:B------:R-:W-:Y:S02]  /*117c0*/  IMAD.MOV R15, RZ, RZ, -R15 ;  /* 0x000000ffff0f7224 */ /* 0x000fe400078e0a0f */
[--C-:B------:R-:W-:Y:S01]  /*117d0*/  @!P6 IMAD.IADD R10, R10, 0x1, -R12.reuse ;  /* 0x000000010a0ae824 */ /* 0x100fe200078e0a0c */
[----:B------:R-:W-:Y:S01]  /*117e0*/  ISETP.GE.AND P6, PT, R6, RZ, PT ;  /* 0x000000ff0600720c */ /* 0x000fe20003fc6270 */
[----:B------:R-:W-:Y:S01]  /*117f0*/  @!P5 IMAD.IADD R7, R7, 0x1, -R12 ;  /* 0x000000010707d824 */ /* 0x000fe200078e0a0c */
[C---:B------:R-:W-:Y:S01]  /*11800*/  ISETP.GT.U32.AND P3, PT, R12.reuse, R8, PT ;  /* 0x000000080c00720c */ /* 0x040fe20003f64070 */
[C---:B------:R-:W-:Y:S01]  /*11810*/  IMAD R17, R12.reuse, R15, R17 ;  /* 0x0000000f0c117224 */ /* 0x040fe200078e0211 */
[----:B------:R-:W-:Y:S01]  /*11820*/  ISETP.GT.U32.AND P5, PT, R12, R10, PT ;  /* 0x0000000a0c00720c */ /* 0x000fe20003fa4070 */
[----:B0-----:R-:W-:-:S02]  /*11830*/  IMAD.MOV.U32 R11, RZ, RZ, R13 ;  /* 0x000000ffff0b7224 */ /* 0x001fc400078e000d */
[----:B------:R-:W-:Y:S02]  /*11840*/  VIADD R6, R23, 0xba ;  /* 0x000000ba17067836 */ /* 0x000fe40000000000 */
[----:B------:R-:W-:-:S03]  /*11850*/  IMAD.HI.U32 R15, R0, R14, RZ ;  /* 0x0000000e000f7227 */ /* 0x000fc600078e00ff */
[----:B------:R-:W-:Y:S01]  /*11860*/  IABS R18, R6 ;  /* 0x0000000600127213 */ /* 0x000fe20000000000 */
[----:B------:R-:W-:Y:S01]  /*11870*/  @!P2 IMAD.MOV R11, RZ, RZ, -R11 ;  /* 0x000000ffff0ba224 */ /* 0x000fe200078e0a0b */
[----:B------:R-:W-:Y:S01]  /*11880*/  ISETP.GT.U32.AND P2, PT, R12, R7, PT ;  /* 0x000000070c00720c */ /* 0x000fe20003f44070 */
[----:B------:R-:W-:Y:S02]  /*11890*/  IMAD.MOV R15, RZ, RZ, -R15 ;  /* 0x000000ffff0f7224 */ /* 0x000fe400078e0a0f */
[----:B------:R-:W-:Y:S01]  /*118a0*/  @!P3 IMAD.IADD R8, R8, 0x1, -R12 ;  /* 0x000000010808b824 */ /* 0x000fe200078e0a0c */
[----:B------:R0:W-:Y:S01]  /*118b0*/  STL [R1+0x310], R11 ;  /* 0x0003100b01007387 */ /* 0x0001e20000100800 */
[----:B------:R-:W-:Y:S02]  /*118c0*/  IMAD R14, R12, R15, R14 ;  /* 0x0000000f0c0e7224 */ /* 0x000fe400078e020e */
[----:B------:R-:W-:Y:S02]  /*118d0*/  VIADD R16, R23, 0xb9 ;  /* 0x000000b917107836 */ /* 0x000fe40000000000 */
[----:B------:R-:W-:Y:S01]  /*118e0*/  @!P5 IMAD.IADD R10, R10, 0x1, -R12 ;  /* 0x000000010a0ad824 */ /* 0x000fe200078e0a0c */
[----:B------:R-:W-:-:S02]  /*118f0*/  ISETP.GT.U32.AND P3, PT, R12, R14, PT ;  /* 0x0000000e0c00720c */ /* 0x000fc40003f64070 */
[----:B------:R-:W-:Y:S01]  /*11900*/  IABS R13, R16 ;  /* 0x00000010000d7213 */ /* 0x000fe20000000000 */
[----:B------:R-:W-:Y:S01]  /*11910*/  @!P2 IMAD.IADD R7, R7, 0x1, -R12 ;  /* 0x000000010707a824 */ /* 0x000fe200078e0a0c */
[----:B------:R-:W-:Y:S01]  /*11920*/  ISETP.GE.AND P2, PT, R3, RZ, PT ;  /* 0x000000ff0300720c */ /* 0x000fe20003f46270 */
[----:B0-----:R-:W-:Y:S01]  /*11930*/  IMAD.MOV.U32 R11, RZ, RZ, R9 ;  /* 0x000000ffff0b7224 */ /* 0x001fe200078e0009 */
[----:B------:R-:W-:Y:S01]  /*11940*/  ISETP.GE.AND P5, PT, R5, RZ, PT ;  /* 0x000000ff0500720c */ /* 0x000fe20003fa6270 */
[----:B------:R-:W-:Y:S02]  /*11950*/  IMAD.MOV.U32 R9, RZ, RZ, R18 ;  /* 0x000000ffff097224 */ /* 0x000fe400078e0012 */
[----:B------:R-:W-:Y:S01]  /*11960*/  @!P1 IMAD.MOV R11, RZ, RZ, -R11 ;  /* 0x000000ffff0b9224 */ /* 0x000fe200078e0a0b */
[----:B------:R-:W-:Y:S01]  /*11970*/  ISETP.GT.U32.AND P1, PT, R12, R17, PT ;  /* 0x000000110c00720c */ /* 0x000fe20003f24070 */
[----:B------:R-:W-:-:S03]  /*11980*/  IMAD.HI.U32 R15, R0, R9, RZ ;  /* 0x00000009000f7227 */ /* 0x000fc600078e00ff */
[----:B------:R0:W-:Y:S01]  /*11990*/  STL [R1+0x30c], R11 ;  /* 0x00030c0b01007387 */ /* 0x0001e20000100800 */
[----:B------:R-:W-:Y:S02]  /*119a0*/  IMAD.MOV R15, RZ, RZ, -R15 ;  /* 0x000000ffff0f7224 */ /* 0x000fe400078e0a0f */
[----:B------:R-:W-:Y:S02]  /*119b0*/  VIADD R3, R23, 0xb8 ;  /* 0x000000b817037836 */ /* 0x000fe40000000000 */
[----:B------:R-:W-:Y:S02]  /*119c0*/  IMAD R9, R12, R15, R9 ;  /* 0x0000000f0c097224 */ /* 0x000fe400078e0209 */
[----:B------:R-:W-:Y:S01]  /*119d0*/  IMAD.MOV.U32 R18, RZ, RZ, R10 ;  /* 0x000000ffff127224 */ /* 0x000fe200078e000a */
[----:B------:R-:W-:Y:S01]  /*119e0*/  IABS R15, R3 ;  /* 0x00000003000f7213 */ /* 0x000fe20000000000 */
[----:B------:R-:W-:Y:S02]  /*119f0*/  @!P3 IMAD.IADD R14, R14, 0x1, -R12 ;  /* 0x000000010e0eb824 */ /* 0x000fe400078e0a0c */
[----:B0-----:R-:W-:-:S02]  /*11a00*/  IMAD.MOV.U32 R11, RZ, RZ, R7 ;  /* 0x000000ffff0b7224 */ /* 0x001fc400078e0007 */
[----:B------:R-:W-:Y:S01]  /*11a10*/  @!P4 IMAD.MOV R18, RZ, RZ, -R18 ;  /* 0x000000ffff12c224 */ /* 0x000fe200078e0a12 */
[----:B------:R-:W-:Y:S01]  /*11a20*/  ISETP.GT.U32.AND P4, PT, R12, R9, PT ;  /* 0x000000090c00720c */ /* 0x000fe20003f84070 */
[----:B------:R-:W-:-:S03]  /*11a30*/  IMAD.HI.U32 R5, R0, R13, RZ ;  /* 0x0000000d00057227 */ /* 0x000fc600078e00ff */
[----:B------:R-:W-:Y:S01]  /*11a40*/  STL [R1+0x2fc], R18 ;  /* 0x0002fc1201007387 */ /* 0x000fe20000100800 */
[----:B------:R-:W-:Y:S02]  /*11a50*/  IMAD.MOV.U32 R10, RZ, RZ, R15 ;  /* 0x000000ffff0a7224 */ /* 0x000fe400078e000f */
[----:B------:R-:W-:Y:S01]  /*11a60*/  @!P1 IMAD.IADD R17, R17, 0x1, -R12 ;  /* 0x0000000111119824 */ /* 0x000fe200078e0a0c */
[----:B------:R-:W-:Y:S01]  /*11a70*/  ISETP.GE.AND P1, PT, R4, RZ, PT ;  /* 0x000000ff0400720c */ /* 0x000fe20003f26270 */
[----:B------:R-:W-:Y:S01]  /*11a80*/  @!P6 IMAD.MOV R11, RZ, RZ, -R11 ;  /* 0x000000ffff0be224 */ /* 0x000fe200078e0a0b */
[C---:B------:R-:W-:Y:S01]  /*11a90*/  ISETP.GT.U32.AND P6, PT, R12.reuse, R14, PT ;  /* 0x0000000e0c00720c */ /* 0x040fe20003fc4070 */
[----:B------:R-:W-:Y:S01]  /*11aa0*/  IMAD.MOV R5, RZ, RZ, -R5 ;  /* 0x000000ffff057224 */ /* 0x000fe200078e0a05 */
[----:B------:R-:W-:Y:S01]  /*11ab0*/  ISETP.GT.U32.AND P3, PT, R12, R17, PT ;  /* 0x000000110c00720c */ /* 0x000fe20003f64070 */
[----:B------:R-:W-:Y:S01]  /*11ac0*/  IMAD.HI.U32 R15, R0, R10, RZ ;  /* 0x0000000a000f7227 */ /* 0x000fe200078e00ff */
[----:B------:R0:W-:Y:S03]  /*11ad0*/  STL [R1+0x304], R11 ;  /* 0x0003040b01007387 */ /* 0x0001e60000100800 */
[----:B------:R-:W-:-:S02]  /*11ae0*/  IMAD R13, R12, R5, R13 ;  /* 0x000000050c0d7224 */ /* 0x000fc400078e020d */
[----:B------:R-:W-:Y:S02]  /*11af0*/  IMAD.MOV R15, RZ, RZ, -R15 ;  /* 0x000000ffff0f7224 */ /* 0x000fe400078e0a0f */
[----:B------:R-:W-:Y:S02]  /*11b00*/  VIADD R5, R23, 0xb6 ;  /* 0x000000b617057836 */ /* 0x000fe40000000000 */
[C---:B------:R-:W-:Y:S02]  /*11b10*/  IMAD R10, R12.reuse, R15, R10 ;  /* 0x0000000f0c0a7224 */ /* 0x040fe400078e020a */
[----:B0-----:R-:W-:Y:S01]  /*11b20*/  IMAD.MOV.U32 R11, RZ, RZ, R8 ;  /* 0x000000ffff0b7224 */ /* 0x001fe200078e0008 */
[----:B------:R-:W-:Y:S01]  /*11b30*/  IABS R8, R5 ;  /* 0x0000000500087213 */ /* 0x000fe20000000000 */
[--C-:B------:R-:W-:Y:S02]  /*11b40*/  @!P4 IMAD.IADD R9, R9, 0x1, -R12.reuse ;  /* 0x000000010909c824 */ /* 0x100fe400078e0a0c */
[----:B------:R-:W-:Y:S01]  /*11b50*/  @!P5 IMAD.MOV R11, RZ, RZ, -R11 ;  /* 0x000000ffff0bd224 */ /* 0x000fe200078e0a0b */
[C---:B------:R-:W-:Y:S01]  /*11b60*/  ISETP.GT.U32.AND P5, PT, R12.reuse, R13, PT ;  /* 0x0000000d0c00720c */ /* 0x040fe20003fa4070 */
[----:B------:R-:W-:Y:S01]  /*11b70*/  VIADD R4, R23, 0xb7 ;  /* 0x000000b717047836 */ /* 0x000fe20000000000 */
[----:B------:R-:W-:Y:S01]  /*11b80*/  ISETP.GT.U32.AND P4, PT, R12, R9, PT ;  /* 0x000000090c00720c */ /* 0x000fe20003f84070 */
[--C-:B------:R-:W-:Y:S01]  /*11b90*/  @!P6 IMAD.IADD R14, R14, 0x1, -R12.reuse ;  /* 0x000000010e0ee824 */ /* 0x100fe200078e0a0c */
[----:B------:R-:W-:Y:S01]  /*11ba0*/  ISETP.GT.U32.AND P6, PT, R12, R10, PT ;  /* 0x0000000a0c00720c */ /* 0x000fe20003fc4070 */
[----:B------:R-:W-:Y:S01]  /*11bb0*/  @!P3 IMAD.IADD R17, R17, 0x1, -R12 ;  /* 0x000000011111b824 */ /* 0x000fe200078e0a0c */
[----:B------:R-:W-:Y:S01]  /*11bc0*/  IABS R7, R4 ;  /* 0x0000000400077213 */ /* 0x000fe20000000000 */
[----:B------:R0:W-:Y:S01]  /*11bd0*/  STL [R1+0x300], R11 ;  /* 0x0003000b01007387 */ /* 0x0001e20000100800 */
[----:B------:R-:W-:Y:S01]  /*11be0*/  ISETP.GE.AND P3, PT, R6, RZ, PT ;  /* 0x000000ff0600720c */ /* 0x000fe20003f66270 */
[----:B------:R-:W-:-:S02]  /*11bf0*/  IMAD.MOV.U32 R6, RZ, RZ, R8 ;  /* 0x000000ffff067224 */ /* 0x000fc400078e0008 */
[----:B------:R-:W-:-:S04]  /*11c00*/  IMAD.HI.U32 R18, R0, R7, RZ ;  /* 0x0000000700127227 */ /* 0x000fc800078e00ff */
[----:B------:R-:W-:-:S04]  /*11c10*/  IMAD.HI.U32 R15, R0, R6, RZ ;  /* 0x00000006000f7227 */ /* 0x000fc800078e00ff */
[----:B0-----:R-:W-:Y:S02]  /*11c20*/  IMAD.MOV.U32 R11, RZ, RZ, R17 ;  /* 0x000000ffff0b7224 */ /* 0x001fe400078e0011 */
[----:B------:R-:W-:Y:S01]  /*11c30*/  @!P5 IMAD.IADD R13, R13, 0x1, -R12 ;  /* 0x000000010d0dd824 */ /* 0x000fe200078e0a0c */
[----:B------:R-:W-:Y:S01]  /*11c40*/  ISETP.GE.AND P5, PT, R16, RZ, PT ;  /* 0x000000ff1000720c */ /* 0x000fe20003fa6270 */
[----:B------:R-:W-:Y:S02]  /*11c50*/  @!P2 IMAD.MOV R11, RZ, RZ, -R11 ;  /* 0x000000ffff0ba224 */ /* 0x000fe400078e0a0b */
[----:B------:R-:W-:Y:S02]  /*11c60*/  VIADD R8, R23, 0xb5 ;  /* 0x000000b517087836 */ /* 0x000fe40000000000 */
[----:B------:R-:W-:Y:S01]  /*11c70*/  IMAD.MOV R18, RZ, RZ, -R18 ;  /* 0x000000ffff127224 */ /* 0x000fe200078e0a12 */
[----:B------:R0:W-:Y:S01]  /*11c80*/  STL [R1+0x2dc], R11 ;  /* 0x0002dc0b01007387 */ /* 0x0001e20000100800 */
[----:B------:R-:W-:Y:S01]  /*11c90*/  IMAD.MOV R15, RZ, RZ, -R15 ;  /* 0x000000ffff0f7224 */ /* 0x000fe200078e0a0f */
[----:B------:R-:W-:Y:S01]  /*11ca0*/  IABS R16, R8 ;  /* 0x0000000800107213 */ /* 0x000fe20000000000 */
[--C-:B------:R-:W-:Y:S01]  /*11cb0*/  @!P6 IMAD.IADD R10, R10, 0x1, -R12.reuse ;  /* 0x000000010a0ae824 */ /* 0x100fe200078e0a0c */
[----:B------:R-:W-:Y:S01]  /*11cc0*/  ISETP.GT.U32.AND P6, PT, R12, R13, PT ;  /* 0x0000000d0c00720c */ /* 0x000fe20003fc4070 */
[----:B------:R-:W-:-:S02]  /*11cd0*/  @!P4 IMAD.IADD R9, R9, 0x1, -R12 ;  /* 0x000000010909c824 */ /* 0x000fc400078e0a0c */
[C---:B------:R-:W-:Y:S01]  /*11ce0*/  IMAD R7, R12.reuse, R18, R7 ;  /* 0x000000120c077224 */ /* 0x040fe200078e0207 */
[C---:B------:R-:W-:Y:S01]  /*11cf0*/  ISETP.GT.U32.AND P2, PT, R12.reuse, R10, PT ;  /* 0x0000000a0c00720c */ /* 0x040fe20003f44070 */
[C---:B------:R-:W-:Y:S02]  /*11d00*/  IMAD R6, R12.reuse, R15, R6 ;  /* 0x0000000f0c067224 */ /* 0x040fe400078e0206 */
[----:B0-----:R-:W-:Y:S01]  /*11d10*/  IMAD.MOV.U32 R11, RZ, RZ, R9 ;  /* 0x000000ffff0b7224 */ /* 0x001fe200078e0009 */
[C---:B------:R-:W-:Y:S01]  /*11d20*/  ISETP.GT.U32.AND P4, PT, R12.reuse, R7, PT ;  /* 0x000000070c00720c */ /* 0x040fe20003f84070 */
[----:B------:R-:W-:Y:S02]  /*11d30*/  IMAD.MOV.U32 R17, RZ, RZ, R14 ;  /* 0x000000ffff117224 */ /* 0x000fe400078e000e */
[----:B------:R-:W-:Y:S01]  /*11d40*/  @!P3 IMAD.MOV R11, RZ, RZ, -R11 ;  /* 0x000000ffff0bb224 */ /* 0x000fe200078e0a0b */
[----:B------:R-:W-:Y:S01]  /*11d50*/  ISETP.GT.U32.AND P3, PT, R12, R6, PT ;  /* 0x000000060c00720c */ /* 0x000fe20003f64070 */
[----:B------:R-:W-:-:S04]  /*11d60*/  IMAD.HI.U32 R14, R0, R16, RZ ;  /* 0x00000010000e7227 */ /* 0x000fc800078e00ff */
[----:B------:R-:W-:Y:S02]  /*11d70*/  IMAD.MOV R14, RZ, RZ, -R14 ;  /* 0x000000ffff0e7224 */ /* 0x000fe400078e0a0e */
[----:B------:R-:W-:Y:S01]  /*11d80*/  @!P6 IMAD.IADD R13, R13, 0x1, -R12 ;  /* 0x000000010d0de824 */ /* 0x000fe200078e0a0c */
[----:B------:R-:W-:Y:S01]  /*11d90*/  ISETP.GE.AND P6, PT, R4, RZ, PT ;  /* 0x000000ff0400720c */ /* 0x000fe20003fc6270 */
[----:B------:R-:W-:Y:S02]  /*11da0*/  IMAD R16, R12, R14, R16 ;  /* 0x0000000e0c107224 */ /* 0x000fe400078e0210 */
[----:B------:R-:W-:Y:S02]  /*11db0*/  IMAD.MOV.U32 R15, RZ, RZ, R13 ;  /* 0x000000ffff0f7224 */ /* 0x000fe400078e000d */
[----:B------:R-:W-:Y:S01]  /*11dc0*/  @!P1 IMAD.MOV R17, RZ, RZ, -R17 ;  /* 0x000000ffff119224 */ /* 0x000fe200078e0a11 */
[----:B------:R-:W-:Y:S01]  /*11dd0*/  ISETP.GE.AND P1, PT, R3, RZ, PT ;  /* 0x000000ff0300720c */ /* 0x000fe20003f26270 */
[----:B------:R-:W-:-:S02]  /*11de0*/  @!P4 IMAD.IADD R7, R7, 0x1, -R12 ;  /* 0x000000010707c824 */ /* 0x000fc400078e0a0c */
[--C-:B------:R-:W-:Y:S01]  /*11df0*/  @!P3 IMAD.IADD R6, R6, 0x1, -R12.reuse ;  /* 0x000000010606b824 */ /* 0x100fe200078e0a0c */
[----:B------:R-:W-:Y:S01]  /*11e00*/  STL [R1+0x2e0], R17 ;  /* 0x0002e01101007387 */ /* 0x000fe20000100800 */
[----:B------:R-:W-:Y:S01]  /*11e10*/  @!P5 IMAD.MOV R15, RZ, RZ, -R15 ;  /* 0x000000ffff0fd224 */ /* 0x000fe200078e0a0f */
[----:B------:R-:W-:Y:S01]  /*11e20*/  ISETP.GT.U32.AND P5, PT, R12, R16, PT ;  /* 0x000000100c00720c */ /* 0x000fe20003fa4070 */
[--C-:B------:R-:W-:Y:S01]  /*11e30*/  @!P2 IMAD.IADD R10, R10, 0x1, -R12.reuse ;  /* 0x000000010a0aa824 */ /* 0x100fe200078e0a0c */
[----:B------:R-:W-:Y:S01]  /*11e40*/  ISETP.GE.AND P2, PT, R5, RZ, PT ;  /* 0x000000ff0500720c */ /* 0x000fe20003f46270 */
[C---:B------:R-:W-:Y:S01]  /*11e50*/  VIADD R5, R23.reuse, 0xb4 ;  /* 0x000000b417057836 */ /* 0x040fe20000000000 */
[C---:B------:R-:W-:Y:S01]  /*11e60*/  ISETP.GT.U32.AND P4, PT, R12.reuse, R7, PT ;  /* 0x000000070c00720c */ /* 0x040fe20003f84070 */
[----:B------:R0:W-:Y:S01]  /*11e70*/  STL [R1+0x2e8], R11 ;  /* 0x0002e80b01007387 */ /* 0x0001e20000100800 */
[----:B------:R-:W-:Y:S01]  /*11e80*/  ISETP.GT.U32.AND P3, PT, R12, R6, PT ;  /* 0x000000060c00720c */ /* 0x000fe20003f64070 */
[C---:B------:R-:W-:Y:S01]  /*11e90*/  VIADD R3, R23.reuse, 0xb3 ;  /* 0x000000b317037836 */ /* 0x040fe20000000000 */
[----:B------:R-:W-:Y:S01]  /*11ea0*/  IABS R18, R5 ;  /* 0x0000000500127213 */ /* 0x000fe20000000000 */
[C---:B------:R-:W-:Y:S01]  /*11eb0*/  VIADD R4, R23.reuse, 0xb2 ;  /* 0x000000b217047836 */ /* 0x040fe20000000000 */
[----:B------:R1:W-:Y:S01]  /*11ec0*/  STL [R1+0x2ec], R15 ;  /* 0x0002ec0f01007387 */ /* 0x0003e20000100800 */
[----:B------:R-:W-:Y:S01]  /*11ed0*/  VIADD R14, R23, 0xae ;  /* 0x000000ae170e7836 */ /* 0x000fe20000000000 */
[----:B------:R-:W-:Y:S01]  /*11ee0*/  IABS R9, R3 ;  /* 0x0000000300097213 */ /* 0x000fe20000000000 */
[----:B------:R-:W-:-:S02]  /*11ef0*/  @!P5 IMAD.IADD R16, R16, 0x1, -R12 ;  /* 0x000000011010d824 */ /* 0x000fc400078e0a0c */
[----:B0-----:R-:W-:Y:S02]  /*11f00*/  IMAD.MOV.U32 R11, RZ, RZ, R10 ;  /* 0x000000ffff0b7224 */ /* 0x001fe400078e000a */
[----:B------:R-:W-:Y:S01]  /*11f10*/  @!P4 IMAD.IADD R7, R7, 0x1, -R12 ;  /* 0x000000010707c824 */ /* 0x000fe200078e0a0c */
[----:B------:R-:W-:Y:S01]  /*11f20*/  ISETP.GE.AND P4, PT, R5, RZ, PT ;  /* 0x000000ff0500720c */ /* 0x000fe20003f86270 */
[----:B------:R-:W-:Y:S01]  /*11f30*/  @!P1 IMAD.MOV R11, RZ, RZ, -R11 ;  /* 0x000000ffff0b9224 */ /* 0x000fe200078e0a0b */
[----:B------:R-:W-:Y:S01]  /*11f40*/  ISETP.GE.AND P1, PT, R8, RZ, PT ;  /* 0x000000ff0800720c */ /* 0x000fe20003f26270 */
[----:B------:R-:W-:Y:S01]  /*11f50*/  IMAD.HI.U32 R8, R0, R18, RZ ;  /* 0x0000001200087227 */ /* 0x000fe200078e00ff */
[----:B------:R-:W-:Y:S02]  /*11f60*/  ISETP.GT.U32.AND P5, PT, R12, R16, PT ;  /* 0x000000100c00720c */ /* 0x000fe40003fa4070 */
[----:B------:R0:W-:Y:S01]  /*11f70*/  STL [R1+0x2f8], R11 ;  /* 0x0002f80b01007387 */ /* 0x0001e20000100800 */
[----:B------:R-:W-:Y:S01]  /*11f80*/  IMAD.MOV R8, RZ, RZ, -R8 ;  /* 0x000000ffff087224 */ /* 0x000fe200078e0a08 */
[----:B-1----:R-:W-:Y:S01]  /*11f90*/  IABS R15, R4 ;  /* 0x00000004000f7213 */ /* 0x002fe20000000000 */
[----:B------:R-:W-:Y:S01]  /*11fa0*/  @!P3 IMAD.IADD R6, R6, 0x1, -R12 ;  /* 0x000000010606b824 */ /* 0x000fe200078e0a0c */
[----:B------:R-:W-:Y:S01]  /*11fb0*/  ISETP.GE.AND P3, PT, R3, RZ, PT ;  /* 0x000000ff0300720c */ /* 0x000fe20003f66270 */
[----:B------:R-:W-:-:S04]  /*11fc0*/  IMAD.HI.U32 R5, R0, R9, RZ ;  /* 0x0000000900057227 */ /* 0x000fc800078e00ff */
[C---:B------:R-:W-:Y:S02]  /*11fd0*/  IMAD R18, R12.reuse, R8, R18 ;  /* 0x000000080c127224 */ /* 0x040fe400078e0212 */
[----:B------:R-:W-:Y:S02]  /*11fe0*/  IMAD.MOV.U32 R10, RZ, RZ, R6 ;  /* 0x000000ffff0a7224 */ /* 0x000fe400078e0006 */
[----:B------:R-:W-:Y:S02]  /*11ff0*/  IMAD.MOV R5, RZ, RZ, -R5 ;  /* 0x000000ffff057224 */ /* 0x000fe400078e0a05 */
[----:B------:R-:W-:Y:S01]  /*12000*/  @!P2 IMAD.MOV R10, RZ, RZ, -R10 ;  /* 0x000000ffff0aa224 */ /* 0x000fe200078e0a0a */
[C---:B------:R-:W-:Y:S01]  /*12010*/  ISETP.GT.U32.AND P2, PT, R12.reuse, R18, PT ;  /* 0x000000120c00720c */ /* 0x040fe20003f44070 */
[----:B------:R-:W-:Y:S02]  /*12020*/  IMAD R9, R12, R5, R9 ;  /* 0x000000050c097224 */ /* 0x000fe400078e0209 */
[----:B0-----:R-:W-:Y:S01]  /*12030*/  IMAD.MOV.U32 R11, RZ, RZ, R7 ;  /* 0x000000ffff0b7224 */ /* 0x001fe200078e0007 */
        /* <DEDUP_REMOVED lines=8> */
[--C-:B------:R-:W-:Y:S01]  /*120c0*/  @!P2 IMAD.IADD R18, R18, 0x1, -R12.reuse ;  /* 0x000000011212a824 */ /* 0x100fe200078e0a0c */
[----:B------:R1:W-:Y:S01]  /*120d0*/  STL [R1+0x2f4], R10 ;  /* 0x0002f40a01007387 */ /* 0x0003e20000100800 */
[----:B------:R-:W-:Y:S02]  /*120e0*/  VIADD R5, R23, 0xb1 ;  /* 0x000000b117057836 */ /* 0x000fe40000000000 */
[C---:B------:R-:W-:Y:S01]  /*120f0*/  IMAD R15, R12.reuse, R3, R15 ;  /* 0x000000030c0f7224 */ /* 0x040fe200078e020f */
[----:B------:R-:W-:Y:S01]  /*12100*/  ISETP.GT.U32.AND P2, PT, R12, R18, PT ;  /* 0x000000120c00720c */ /* 0x000fe20003f44070 */
[----:B------:R-:W-:Y:S01]  /*12110*/  @!P5 IMAD.IADD R9, R9, 0x1, -R12 ;  /* 0x000000010909d824 */ /* 0x000fe200078e0a0c */
[----:B------:R-:W-:Y:S01]  /*12120*/  IABS R17, R5 ;  /* 0x0000000500117213 */ /* 0x000fe20000000000 */
[----:B0-----:R-:W-:-:S02]  /*12130*/  IMAD.MOV.U32 R11, RZ, RZ, R16 ;  /* 0x000000ffff0b7224 */ /* 0x001fc400078e0010 */
[C---:B------:R-:W-:Y:S01]  /*12140*/  VIADD R6, R23.reuse, 0xaf ;  /* 0x000000af17067836 */ /* 0x040fe20000000000 */
[C---:B------:R-:W-:Y:S01]  /*12150*/  ISETP.GT.U32.AND P5, PT, R12.reuse, R9, PT ;  /* 0x000000090c00720c */ /* 0x040fe20003fa4070 */
[----:B-1----:R-:W-:Y:S02]  /*12160*/  VIADD R10, R23, 0xb0 ;  /* 0x000000b0170a7836 */ /* 0x002fe40000000000 */
[----:B------:R-:W-:Y:S01]  /*12170*/  @!P1 IMAD.MOV R11, RZ, RZ, -R11 ;  /* 0x000000ffff0b9224 */ /* 0x000fe200078e0a0b */
[----:B------:R-:W-:Y:S01]  /*12180*/  ISETP.GT.U32.AND P1, PT, R12, R15, PT ;  /* 0x0000000f0c00720c */ /* 0x000fe20003f24070 */
[C---:B------:R-:W-:Y:S01]  /*12190*/  IMAD.HI.U32 R19, R0.reuse, R17, RZ ;  /* 0x0000001100137227 */ /* 0x040fe200078e00ff */
[----:B------:R-:W-:Y:S02]  /*121a0*/  IABS R4, R10 ;  /* 0x0000000a00047213 */ /* 0x000fe40000000000 */
[----:B------:R-:W-:Y:S01]  /*121b0*/  IABS R8, R6 ;  /* 0x0000000600087213 */ /* 0x000fe20000000000 */
[----:B------:R-:W-:Y:S01]  /*121c0*/  IMAD.MOV R19, RZ, RZ, -R19 ;  /* 0x000000ffff137224 */ /* 0x000fe200078e0a13 */
[----:B------:R0:W-:Y:S01]  /*121d0*/  STL [R1+0x2e4], R11 ;  /* 0x0002e40b01007387 */ /* 0x0001e20000100800 */
[----:B------:R-:W-:-:S04]  /*121e0*/  IMAD.HI.U32 R20, R0, R4, RZ ;  /* 0x0000000400147227 */ /* 0x000fc800078e00ff */
[----:B------:R-:W-:Y:S02]  /*121f0*/  IMAD.MOV R16, RZ, RZ, -R20 ;  /* 0x000000ffff107224 */ /* 0x000fe400078e0a14 */
[----:B------:R-:W-:Y:S01]  /*12200*/  @!P2 IMAD.IADD R18, R18, 0x1, -R12 ;  /* 0x000000011212a824 */ /* 0x000fe200078e0a0c */
[----:B------:R-:W-:Y:S01]  /*12210*/  ISETP.GE.AND P2, PT, R5, RZ, PT ;  /* 0x000000ff0500720c */ /* 0x000fe20003f46270 */
[C---:B------:R-:W-:Y:S02]  /*12220*/  IMAD R4, R12.reuse, R16, R4 ;  /* 0x000000100c047224 */ /* 0x040fe400078e0204 */
[C---:B------:R-:W-:Y:S02]  /*12230*/  IMAD R5, R12.reuse, R19, R17 ;  /* 0x000000130c057224 */ /* 0x040fe400078e0211 */
[--C-:B------:R-:W-:Y:S01]  /*12240*/  @!P1 IMAD.IADD R15, R15, 0x1, -R12.reuse ;  /* 0x000000010f0f9824 */ /* 0x100fe200078e0a0c */
[C---:B------:R-:W-:Y:S01]  /*12250*/  ISETP.GT.U32.AND P1, PT, R12.reuse, R4, PT ;  /* 0x000000040c00720c */ /* 0x040fe20003f24070 */
[----:B------:R-:W-:Y:S01]  /*12260*/  @!P5 IMAD.IADD R9, R9, 0x1, -R12 ;  /* 0x000000010909d824 */ /* 0x000fe200078e0a0c */
[----:B------:R-:W-:Y:S01]  /*12270*/  ISETP.GT.U32.AND P5, PT, R12, R5, PT ;  /* 0x000000050c00720c */ /* 0x000fe20003fa4070 */
[----:B------:R-:W-:-:S04]  /*12280*/  IMAD.HI.U32 R13, R0, R8, RZ ;  /* 0x00000008000d7227 */ /* 0x000fc800078e00ff */
[C---:B------:R-:W-:Y:S02]  /*12290*/  VIADD R16, R23.reuse, 0xad ;  /* 0x000000ad17107836 */ /* 0x040fe40000000000 */
[----:B------:R-:W-:Y:S02]  /*122a0*/  IMAD.MOV R13, RZ, RZ, -R13 ;  /* 0x000000ffff0d7224 */ /* 0x000fe400078e0a0d */
[----:B0-----:R-:W-:Y:S01]  /*122b0*/  IMAD.MOV.U32 R11, RZ, RZ, R18 ;  /* 0x000000ffff0b7224 */ /* 0x001fe200078e0012 */
[----:B------:R-:W-:Y:S01]  /*122c0*/  IABS R21, R16 ;  /* 0x0000001000157213 */ /* 0x000fe20000000000 */
[----:B------:R-:W-:Y:S02]  /*122d0*/  IMAD R8, R12, R13, R8 ;  /* 0x0000000d0c087224 */ /* 0x000fe400078e0208 */
[----:B------:R-:W-:Y:S02]  /*122e0*/  VIADD R13, R23, 0xac ;  /* 0x000000ac170d7836 */ /* 0x000fe40000000000 */
[----:B------:R-:W-:-:S02]  /*122f0*/  @!P1 IMAD.IADD R4, R4, 0x1, -R12 ;  /* 0x0000000104049824 */ /* 0x000fc400078e0a0c */
[----:B------:R-:W-:Y:S01]  /*12300*/  IMAD.MOV.U32 R18, RZ, RZ, R21 ;  /* 0x000000ffff127224 */ /* 0x000fe200078e0015 */
[----:B------:R-:W-:Y:S01]  /*12310*/  IABS R19, R13 ;  /* 0x0000000d00137213 */ /* 0x000fe20000000000 */
[----:B------:R-:W-:Y:S01]  /*12320*/  @!P5 IMAD.IADD R5, R5, 0x1, -R12 ;  /* 0x000000010505d824 */ /* 0x000fe200078e0a0c */
[----:B------:R-:W-:Y:S01]  /*12330*/  ISETP.GT.U32.AND P5, PT, R12, R15, PT ;  /* 0x0000000f0c00720c */ /* 0x000fe20003fa4070 */
[----:B------:R-:W-:Y:S01]  /*12340*/  IMAD.HI.U32 R3, R0, R7, RZ ;  /* 0x0000000700037227 */ /* 0x000fe200078e00ff */
[----:B------:R-:W-:-:S03]  /*12350*/  ISETP.GT.U32.AND P1, PT, R12, R4, PT ;  /* 0x000000040c00720c */ /* 0x000fc60003f24070 */
        /* <DEDUP_REMOVED lines=11> */
[--C-:B------:R-:W-:Y:S01]  /*12410*/  @!P5 IMAD.IADD R15, R15, 0x1, -R12.reuse ;  /* 0x000000010f0fd824 */ /* 0x100fe200078e0a0c */
[C---:B------:R-:W-:Y:S01]  /*12420*/  ISETP.GT.U32.AND P5, PT, R12.reuse, R7, PT ;  /* 0x000000070c00720c */ /* 0x040fe20003fa4070 */
[----:B------:R-:W-:Y:S01]  /*12430*/  IMAD R19, R12, R22, R19 ;  /* 0x000000160c137224 */ /* 0x000fe200078e0213 */
[----:B------:R-:W-:Y:S01]  /*12440*/  STL [R1+0x2d8], R11 ;  /* 0x0002d80b01007387 */ /* 0x000fe20000100800 */
[--C-:B------:R-:W-:Y:S01]  /*12450*/  @!P1 IMAD.IADD R4, R4, 0x1, -R12.reuse ;  /* 0x0000000104049824 */ /* 0x100fe200078e0a0c */
[----:B------:R-:W-:Y:S01]  /*12460*/  ISETP.GT.U32.AND P1, PT, R12, R18, PT ;  /* 0x000000120c00720c */ /* 0x000fe20003f24070 */
[----:B------:R-:W-:Y:S01]  /*12470*/  @!P3 IMAD.IADD R8, R8, 0x1, -R12 ;  /* 0x000000010808b824 */ /* 0x000fe200078e0a0c */
[----:B------:R-:W-:Y:S01]  /*12480*/  ISETP.GT.U32.AND P3, PT, R12, R19, PT ;  /* 0x000000130c00720c */ /* 0x000fe20003f64070 */
[C---:B------:R-:W-:Y:S01]  /*12490*/  VIADD R17, R23.reuse, 0xab ;  /* 0x000000ab17117836 */ /* 0x040fe20000000000 */
[----:B------:R0:W-:Y:S01]  /*124a0*/  STL [R1+0x2d4], R9 ;  /* 0x0002d40901007387 */ /* 0x0001e20000100800 */
[----:B------:R-:W-:-:S02]  /*124b0*/  VIADD R3, R23, 0xaa ;  /* 0x000000aa17037836 */ /* 0x000fc40000000000 */
[--C-:B------:R-:W-:Y:S01]  /*124c0*/  @!P4 IMAD.IADD R5, R5, 0x1, -R12.reuse ;  /* 0x000000010505c824 */ /* 0x100fe200078e0a0c */
[----:B------:R-:W-:Y:S01]  /*124d0*/  IABS R20, R17 ;  /* 0x0000001100147213 */ /* 0x000fe20000000000 */
[----:B------:R-:W-:Y:S01]  /*124e0*/  @!P5 IMAD.IADD R7, R7, 0x1, -R12 ;  /* 0x000000010707d824 */ /* 0x000fe200078e0a0c */
[----:B------:R-:W-:Y:S01]  /*124f0*/  IABS R24, R3 ;  /* 0x0000000300187213 */ /* 0x000fe20000000000 */
[----:B------:R-:W-:Y:S01]  /*12500*/  IMAD.MOV.U32 R25, RZ, RZ, R15 ;  /* 0x000000ffff197224 */ /* 0x000fe200078e000f */
[----:B------:R-:W-:Y:S01]  /*12510*/  ISETP.GE.AND P4, PT, R10, RZ, PT ;  /* 0x000000ff0a00720c */ /* 0x000fe20003f86270 */
[----:B------:R-:W-:Y:S01]  /*12520*/  IMAD.HI.U32 R10, R0, R20, RZ ;  /* 0x00000014000a7227 */ /* 0x000fe200078e00ff */
[----:B------:R-:W-:-:S03]  /*12530*/  ISETP.GE.AND P5, PT, R6, RZ, PT ;  /* 0x000000ff0600720c */ /* 0x000fc60003fa6270 */
[--C-:B------:R-:W-:Y:S01]  /*12540*/  @!P1 IMAD.IADD R18, R18, 0x1, -R12.reuse ;  /* 0x0000000112129824 */ /* 0x100fe200078e0a0c */
[C---:B------:R-:W-:Y:S01]  /*12550*/  ISETP.GT.U32.AND P1, PT, R12.reuse, R8, PT ;  /* 0x000000080c00720c */ /* 0x040fe20003f24070 */
[----:B------:R-:W-:Y:S01]  /*12560*/  @!P3 IMAD.IADD R19, R19, 0x1, -R12 ;  /* 0x000000011313b824 */ /* 0x000fe200078e0a0c */
[----:B------:R-:W-:Y:S01]  /*12570*/  ISETP.GT.U32.AND P3, PT, R12, R7, PT ;  /* 0x000000070c00720c */ /* 0x000fe20003f64070 */
[----:B0-----:R-:W-:-:S04]  /*12580*/  IMAD.HI.U32 R9, R0, R24, RZ ;  /* 0x0000001800097227 */ /* 0x001fc800078e00ff */
[----:B------:R-:W-:Y:S02]  /*12590*/  IMAD.MOV R10, RZ, RZ, -R10 ;  /* 0x000000ffff0a7224 */ /* 0x000fe400078e0a0a */
[----:B------:R-:W-:Y:S02]  /*125a0*/  IMAD.MOV R9, RZ, RZ, -R9 ;  /* 0x000000ffff097224 */ /* 0x000fe400078e0a09 */
[C---:B------:R-:W-:Y:S02]  /*125b0*/  VIADD R6, R23.reuse, 0xa9 ;  /* 0x000000a917067836 */ /* 0x040fe40000000000 */
[C---:B------:R-:W-:Y:S02]  /*125c0*/  IMAD R10, R12.reuse, R10, R20 ;  /* 0x0000000a0c0a7224 */ /* 0x040fe400078e0214 */
[----:B------:R-:W-:Y:S01]  /*125d0*/  @!P6 IMAD.MOV R25, RZ, RZ, -R25 ;  /* 0x000000ffff19e224 */ /* 0x000fe200078e0a19 */
[C---:B------:R-:W-:Y:S01]  /*125e0*/  ISETP.GT.U32.AND P6, PT, R12.reuse, R19, PT ;  /* 0x000000130c00720c */ /* 0x040fe20003fc4070 */
[C---:B------:R-:W-:Y:S01]  /*125f0*/  IMAD R9, R12.reuse, R9, R24 ;  /* 0x000000090c097224 */ /* 0x040fe200078e0218 */
[----:B------:R-:W-:Y:S01]  /*12600*/  IABS R20, R6 ;  /* 0x0000000600147213 */ /* 0x000fe20000000000 */
[----:B------:R-:W-:Y:S01]  /*12610*/  @!P4 IMAD.MOV R4, RZ, RZ, -R4 ;  /* 0x000000ffff04c224 */ /* 0x000fe200078e0a04 */
[----:B------:R-:W-:Y:S01]  /*12620*/  ISETP.GT.U32.AND P4, PT, R12, R10, PT ;  /* 0x0000000a0c00720c */ /* 0x000fe20003f84070 */
[----:B------:R-:W-:Y:S01]  /*12630*/  IMAD.MOV.U32 R11, RZ, RZ, R5 ;  /* 0x000000ffff0b7224 */ /* 0x000fe200078e0005 */
[----:B------:R-:W-:Y:S01]  /*12640*/  STL [R1+0x2c8], R25 ;  /* 0x0002c81901007387 */ /* 0x000fe20000100800 */
[----:B------:R-:W-:Y:S01]  /*12650*/  @!P1 IMAD.IADD R8, R8, 0x1, -R12 ;  /* 0x0000000108089824 */ /* 0x000fe200078e0a0c */
[----:B------:R-:W-:Y:S01]  /*12660*/  ISETP.GE.AND P1, PT, R14, RZ, PT ;  /* 0x000000ff0e00720c */ /* 0x000fe20003f26270 */
[----:B------:R-:W-:-:S02]  /*12670*/  VIADD R21, R23, 0xa8 ;  /* 0x000000a817157836 */ /* 0x000fc40000000000 */
[----:B------:R-:W-:Y:S01]  /*12680*/  @!P3 IMAD.IADD R7, R7, 0x1, -R12 ;  /* 0x000000010707b824 */ /* 0x000fe200078e0a0c */
[C---:B------:R-:W-:Y:S01]  /*12690*/  ISETP.GT.U32.AND P3, PT, R12.reuse, R9, PT ;  /* 0x000000090c00720c */ /* 0x040fe20003f64070 */
[----:B------:R-:W-:Y:S01]  /*126a0*/  @!P2 IMAD.MOV R11, RZ, RZ, -R11 ;  /* 0x000000ffff0ba224 */ /* 0x000fe200078e0a0b */
[----:B------:R-:W-:Y:S01]  /*126b0*/  ISETP.GT.U32.AND P2, PT, R12, R18, PT ;  /* 0x000000120c00720c */ /* 0x000fe20003f44070 */
[----:B------:R-:W-:Y:S01]  /*126c0*/  IMAD.HI.U32 R5, R0, R20, RZ ;  /* 0x0000001400057227 */ /* 0x000fe200078e00ff */
[----:B------:R-:W-:Y:S02]  /*126d0*/  IABS R22, R21 ;  /* 0x0000001500167213 */ /* 0x000fe40000000000 */
[----:B------:R0:W-:Y:S01]  /*126e0*/  STL [R1+0x2c4], R11 ;  /* 0x0002c40b01007387 */ /* 0x0001e20000100800 */
[----:B------:R-:W-:Y:S02]  /*126f0*/  IMAD.MOV R5, RZ, RZ, -R5 ;  /* 0x000000ffff057224 */ /* 0x000fe400078e0a05 */
[----:B------:R-:W-:Y:S01]  /*12700*/  IMAD.MOV.U32 R15, RZ, RZ, R8 ;  /* 0x000000ffff0f7224 */ /* 0x000fe200078e0008 */
[----:B------:R1:W-:Y:S01]  /*12710*/  STL [R1+0x2c0], R4 ;  /* 0x0002c00401007387 */ /* 0x0003e20000100800 */
[--C-:B------:R-:W-:Y:S01]  /*12720*/  @!P6 IMAD.IADD R19, R19, 0x1, -R12.reuse ;  /* 0x000000011313e824 */ /* 0x100fe200078e0a0c */
[----:B------:R-:W-:Y:S01]  /*12730*/  ISETP.GE.AND P6, PT, R13, RZ, PT ;  /* 0x000000ff0d00720c */ /* 0x000fe20003fc6270 */
[----:B------:R-:W-:Y:S01]  /*12740*/  @!P4 IMAD.IADD R10, R10, 0x1, -R12 ;  /* 0x000000010a0ac824 */ /* 0x000fe200078e0a0c */
[----:B------:R-:W-:Y:S01]  /*12750*/  ISETP.GE.AND P4, PT, R17, RZ, PT ;  /* 0x000000ff1100720c */ /* 0x000fe20003f86270 */
[----:B------:R-:W-:-:S02]  /*12760*/  VIADD R13, R23, 0xa7 ;  /* 0x000000a7170d7836 */ /* 0x000fc40000000000 */
[----:B0-----:R-:W-:Y:S02]  /*12770*/  IMAD.MOV.U32 R11, RZ, RZ, R7 ;  /* 0x000000ffff0b7224 */ /* 0x001fe400078e0007 */
[----:B------:R-:W-:Y:S01]  /*12780*/  IMAD R5, R12, R5, R20 ;  /* 0x000000050c057224 */ /* 0x000fe200078e0214 */
[----:B------:R-:W-:Y:S01]  /*12790*/  IABS R8, R13 ;  /* 0x0000000d00087213 */ /* 0x000fe20000000000 */
[----:B-1----:R-:W-:-:S04]  /*127a0*/  IMAD.HI.U32 R4, R0, R22, RZ ;  /* 0x0000001600047227 */ /* 0x002fc800078e00ff */
[----:B------:R-:W-:Y:S02]  /*127b0*/  @!P5 IMAD.MOV R15, RZ, RZ, -R15 ;  /* 0x000000ffff0fd224 */ /* 0x000fe400078e0a0f */
[----:B------:R-:W-:Y:S01]  /*127c0*/  @!P1 IMAD.MOV R11, RZ, RZ, -R11 ;  /* 0x000000ffff0b9224 */ /* 0x000fe200078e0a0b */
[C---:B------:R-:W-:Y:S01]  /*127d0*/  ISETP.GT.U32.AND P1, PT, R12.reuse, R5, PT ;  /* 0x000000050c00720c */ /* 0x040fe20003f24070 */
[----:B------:R-:W-:Y:S01]  /*127e0*/  IMAD.MOV R4, RZ, RZ, -R4 ;  /* 0x000000ffff047224 */ /* 0x000fe200078e0a04 */
[----:B------:R-:W-:Y:S01]  /*127f0*/  STL [R1+0x2b4], R15 ;  /* 0x0002b40f01007387 */ /* 0x000fe20000100800 */
[--C-:B------:R-:W-:Y:S01]  /*12800*/  @!P3 IMAD.IADD R9, R9, 0x1, -R12.reuse ;  /* 0x000000010909b824 */ /* 0x100fe200078e0a0c */
[----:B------:R-:W-:Y:S01]  /*12810*/  ISETP.GT.U32.AND P3, PT, R12, R10, PT ;  /* 0x0000000a0c00720c */ /* 0x000fe20003f64070 */
[----:B------:R-:W-:Y:S01]  /*12820*/  @!P2 IMAD.IADD R18, R18, 0x1, -R12 ;  /* 0x000000011212a824 */ /* 0x000fe200078e0a0c */
[----:B------:R-:W-:Y:S01]  /*12830*/  ISETP.GE.AND P2, PT, R16, RZ, PT ;  /* 0x000000ff1000720c */ /* 0x000fe20003f46270 */
[----:B------:R0:W-:Y:S01]  /*12840*/  STL [R1+0x2b0], R11 ;  /* 0x0002b00b01007387 */ /* 0x0001e20000100800 */
[C---:B------:R-:W-:Y:S01]  /*12850*/  IMAD R4, R12.reuse, R4, R22 ;  /* 0x000000040c047224 */ /* 0x040fe200078e0216 */
[----:B------:R-:W-:Y:S01]  /*12860*/  ISETP.GT.U32.AND P5, PT, R12, R9, PT ;  /* 0x000000090c00720c */ /* 0x000fe20003fa4070 */
[----:B------:R-:W-:-:S02]  /*12870*/  IMAD.MOV.U32 R7, RZ, RZ, R8 ;  /* 0x000000ffff077224 */ /* 0x000fc400078e0008 */
[----:B------:R-:W-:Y:S02]  /*12880*/  IMAD.MOV.U32 R14, RZ, RZ, R18 ;  /* 0x000000ffff0e7224 */ /* 0x000fe400078e0012 */
[----:B------:R-:W-:-:S04]  /*12890*/  IMAD.HI.U32 R8, R0, R7, RZ ;  /* 0x0000000700087227 */ /* 0x000fc800078e00ff */
[----:B0-----:R-:W-:Y:S02]  /*128a0*/  IMAD.MOV.U32 R11, RZ, RZ, R19 ;  /* 0x000000ffff0b7224 */ /* 0x001fe400078e0013 */
[----:B------:R-:W-:Y:S01]  /*128b0*/  @!P3 IMAD.IADD R10, R10, 0x1, -R12 ;  /* 0x000000010a0ab824 */ /* 0x000fe200078e0a0c */
[----:B------:R-:W-:Y:S01]  /*128c0*/  ISETP.GE.AND P3, PT, R6, RZ, PT ;  /* 0x000000ff0600720c */ /* 0x000fe20003f66270 */
[----:B------:R-:W-:Y:S01]  /*128d0*/  @!P6 IMAD.MOV R11, RZ, RZ, -R11 ;  /* 0x000000ffff0be224 */ /* 0x000fe200078e0a0b */
[C---:B------:R-:W-:Y:S01]  /*128e0*/  ISETP.GT.U32.AND P6, PT, R12.reuse, R4, PT ;  /* 0x000000040c00720c */ /* 0x040fe20003fc4070 */
[----:B------:R-:W-:Y:S02]  /*128f0*/  IMAD.MOV R8, RZ, RZ, -R8 ;  /* 0x000000ffff087224 */ /* 0x000fe400078e0a08 */
[----:B------:R-:W-:Y:S02]  /*12900*/  @!P1 IMAD.IADD R5, R5, 0x1, -R12 ;  /* 0x0000000105059824 */ /* 0x000fe400078e0a0c */
[----:B------:R-:W-:Y:S01]  /*12910*/  @!P2 IMAD.MOV R14, RZ, RZ, -R14 ;  /* 0x000000ffff0ea224 */ /* 0x000fe200078e0a0e */
[----:B------:R-:W-:Y:S01]  /*12920*/  ISETP.GE.AND P2, PT, R3, RZ, PT ;  /* 0x000000ff0300720c */ /* 0x000fe20003f46270 */
[----:B------:R-:W-:Y:S01]  /*12930*/  VIADD R3, R23, 0xa6 ;  /* 0x000000a617037836 */ /* 0x000fe20000000000 */
[C---:B------:R-:W-:Y:S01]  /*12940*/  ISETP.GT.U32.AND P1, PT, R12.reuse, R5, PT ;  /* 0x000000050c00720c */ /* 0x040fe20003f24070 */
[----:B------:R-:W-:Y:S01]  /*12950*/  IMAD R6, R12, R8, R7 ;  /* 0x000000080c067224 */ /* 0x000fe200078e0207 */
[----:B------:R0:W-:Y:S01]  /*12960*/  STL [R1+0x2ac], R14 ;  /* 0x0002ac0e01007387 */ /* 0x0001e20000100800 */
[----:B------:R-:W-:-:S02]  /*12970*/  IMAD.MOV.U32 R15, RZ, RZ, R10 ;  /* 0x000000ffff0f7224 */ /* 0x000fc400078e000a */
[--C-:B------:R-:W-:Y:S01]  /*12980*/  @!P5 IMAD.IADD R9, R9, 0x1, -R12.reuse ;  /* 0x000000010909d824 */ /* 0x100fe200078e0a0c */
[----:B------:R1:W-:Y:S01]  /*12990*/  STL [R1+0x284], R11 ;  /* 0x0002840b01007387 */ /* 0x0003e20000100800 */
[--C-:B------:R-:W-:Y:S01]  /*129a0*/  @!P6 IMAD.IADD R4, R4, 0x1, -R12.reuse ;  /* 0x000000010404e824 */ /* 0x100fe200078e0a0c */
[----:B------:R-:W-:Y:S01]  /*129b0*/  ISETP.GE.AND P5, PT, R21, RZ, PT ;  /* 0x000000ff1500720c */ /* 0x000fe20003fa6270 */
[----:B------:R-:W-:Y:S01]  /*129c0*/  @!P4 IMAD.MOV R15, RZ, RZ, -R15 ;  /* 0x000000ffff0fc224 */ /* 0x000fe200078e0a0f */
[C---:B------:R-:W-:Y:S01]  /*129d0*/  ISETP.GT.U32.AND P4, PT, R12.reuse, R6, PT ;  /* 0x000000060c00720c */ /* 0x040fe20003f84070 */
[----:B------:R-:W-:Y:S01]  /*129e0*/  VIADD R8, R23, 0xa5 ;  /* 0x000000a517087836 */ /* 0x000fe20000000000 */
[----:B0-----:R-:W-:Y:S01]  /*129f0*/  IABS R14, R3 ;  /* 0x00000003000e7213 */ /* 0x001fe20000000000 */
[----:B------:R-:W-:Y:S01]  /*12a00*/  @!P1 IMAD.IADD R5, R5, 0x1, -R12 ;  /* 0x0000000105059824 */ /* 0x000fe200078e0a0c */
[----:B------:R-:W-:Y:S01]  /*12a10*/  ISETP.GT.U32.AND P6, PT, R12, R4, PT ;  /* 0x000000040c00720c */ /* 0x000fe20003fc4070 */
[----:B------:R-:W-:Y:S01]  /*12a20*/  STL [R1+0x288], R15 ;  /* 0x0002880f01007387 */ /* 0x000fe20000100800 */
[----:B-1----:R-:W-:Y:S01]  /*12a30*/  IMAD.MOV.U32 R11, RZ, RZ, R9 ;  /* 0x000000ffff0b7224 */ /* 0x002fe200078e0009 */
[----:B------:R-:W-:Y:S01]  /*12a40*/  IABS R9, R8 ;  /* 0x0000000800097213 */ /* 0x000fe20000000000 */
[----:B------:R-:W-:Y:S01]  /*12a50*/  IMAD.HI.U32 R7, R0, R14, RZ ;  /* 0x0000000e00077227 */ /* 0x000fe200078e00ff */
[----:B------:R-:W-:-:S03]  /*12a60*/  ISETP.GE.AND P1, PT, R3, RZ, PT ;  /* 0x000000ff0300720c */ /* 0x000fc60003f26270 */
[----:B------:R-:W-:Y:S01]  /*12a70*/  @!P2 IMAD.MOV R11, RZ, RZ, -R11 ;  /* 0x000000ffff0ba224 */ /* 0x000fe200078e0a0b */
[----:B------:R-:W-:Y:S01]  /*12a80*/  ISETP.GE.AND P2, PT, R13, RZ, PT ;  /* 0x000000ff0d00720c */ /* 0x000fe20003f46270 */
[----:B------:R-:W-:Y:S02]  /*12a90*/  IMAD.MOV R13, RZ, RZ, -R7 ;  /* 0x000000ffff0d7224 */ /* 0x000fe400078e0a07 */
[C---:B------:R-:W-:Y:S01]  /*12aa0*/  VIADD R7, R23.reuse, 0xa4 ;  /* 0x000000a417077836 */ /* 0x040fe20000000000 */
[----:B------:R0:W-:Y:S01]  /*12ab0*/  STL [R1+0x28c], R11 ;  /* 0x00028c0b01007387 */ /* 0x0001e20000100800 */
[----:B------:R-:W-:Y:S02]  /*12ac0*/  IMAD R13, R12, R13, R14 ;  /* 0x0000000d0c0d7224 */ /* 0x000fe400078e020e */
[--C-:B------:R-:W-:Y:S01]  /*12ad0*/  @!P4 IMAD.IADD R6, R6, 0x1, -R12.reuse ;  /* 0x000000010606c824 */ /* 0x100fe200078e0a0c */
[----:B------:R-:W-:Y:S01]  /*12ae0*/  IABS R10, R7 ;  /* 0x00000007000a7213 */ /* 0x000fe20000000000 */
[----:B------:R-:W-:Y:S01]  /*12af0*/  @!P6 IMAD.IADD R4, R4, 0x1, -R12 ;  /* 0x000000010404e824 */ /* 0x000fe200078e0a0c */
[----:B------:R-:W-:Y:S01]  /*12b00*/  ISETP.GT.U32.AND P6, PT, R12, R13, PT ;  /* 0x0000000d0c00720c */ /* 0x000fe20003fc4070 */
[----:B------:R-:W-:Y:S01]  /*12b10*/  IMAD.MOV.U32 R3, RZ, RZ, R9 ;  /* 0x000000ffff037224 */ /* 0x000fe200078e0009 */
[----:B------:R-:W-:Y:S01]  /*12b20*/  ISETP.GE.AND P4, PT, R8, RZ, PT ;  /* 0x000000ff0800720c */ /* 0x000fe20003f86270 */
[----:B------:R-:W-:-:S02]  /*12b30*/  VIADD R8, R23, 0xa3 ;  /* 0x000000a317087836 */ /* 0x000fc40000000000 */
[----:B0-----:R-:W-:Y:S02]  /*12b40*/  IMAD.MOV.U32 R11, RZ, RZ, R5 ;  /* 0x000000ffff0b7224 */ /* 0x001fe400078e0005 */
[----:B------:R-:W-:Y:S01]  /*12b50*/  IMAD.MOV.U32 R5, RZ, RZ, R10 ;  /* 0x000000ffff057224 */ /* 0x000fe200078e000a */
[----:B------:R-:W-:Y:S01]  /*12b60*/  IABS R20, R8 ;  /* 0x0000000800147213 */ /* 0x000fe20000000000 */
[----:B------:R-:W-:Y:S01]  /*12b70*/  @!P3 IMAD.MOV R11, RZ, RZ, -R11 ;  /* 0x000000ffff0bb224 */ /* 0x000fe200078e0a0b */
[----:B------:R-:W-:Y:S01]  /*12b80*/  ISETP.GT.U32.AND P3, PT, R12, R6, PT ;  /* 0x000000060c00720c */ /* 0x000fe20003f64070 */
[----:B------:R-:W-:-:S03]  /*12b90*/  IMAD.HI.U32 R9, R0, R3, RZ ;  /* 0x0000000300097227 */ /* 0x000fc600078e00ff */
[----:B------:R0:W-:Y:S01]  /*12ba0*/  STL [R1+0x290], R11 ;  /* 0x0002900b01007387 */ /* 0x0001e20000100800 */
[----:B------:R-:W-:Y:S02]  /*12bb0*/  IMAD.MOV R9, RZ, RZ, -R9 ;  /* 0x000000ffff097224 */ /* 0x000fe400078e0a09 */
[--C-:B------:R-:W-:Y:S02]  /*12bc0*/  @!P6 IMAD.IADD R13, R13, 0x1, -R12.reuse ;  /* 0x000000010d0de824 */ /* 0x100fe400078e0a0c */
[C---:B------:R-:W-:Y:S02]  /*12bd0*/  IMAD R3, R12.reuse, R9, R3 ;  /* 0x000000090c037224 */ /* 0x040fe400078e0203 */
[----:B------:R-:W-:Y:S01]  /*12be0*/  VIADD R9, R23, 0xa1 ;  /* 0x000000a117097836 */ /* 0x000fe20000000000 */
[----:B------:R-:W-:Y:S01]  /*12bf0*/  ISETP.GT.U32.AND P6, PT, R12, R13, PT ;  /* 0x0000000d0c00720c */ /* 0x000fe20003fc4070 */
[----:B------:R-:W-:Y:S01]  /*12c00*/  @!P3 IMAD.IADD R6, R6, 0x1, -R12 ;  /* 0x000000010606b824 */ /* 0x000fe200078e0a0c */
[----:B------:R-:W-:Y:S01]  /*12c10*/  ISETP.GT.U32.AND P3, PT, R12, R3, PT ;  /* 0x000000030c00720c */ /* 0x000fe20003f64070 */
[----:B0-----:R-:W-:-:S02]  /*12c20*/  IMAD.MOV.U32 R11, RZ, RZ, R4 ;  /* 0x000000ffff0b7224 */ /* 0x001fc400078e0004 */
[----:B------:R-:W-:-:S04]  /*12c30*/  IMAD.HI.U32 R4, R0, R5, RZ ;  /* 0x0000000500047227 */ /* 0x000fc800078e00ff */
[----:B------:R-:W-:Y:S02]  /*12c40*/  IMAD.MOV R4, RZ, RZ, -R4 ;  /* 0x000000ffff047224 */ /* 0x000fe400078e0a04 */
[----:B------:R-:W-:Y:S01]  /*12c50*/  IMAD.MOV.U32 R10, RZ, RZ, R6 ;  /* 0x000000ffff0a7224 */ /* 0x000fe200078e0006 */
[----:B------:R-:W-:Y:S01]  /*12c60*/  IABS R6, R9 ;  /* 0x0000000900067213 */ /* 0x000fe20000000000 */
[----:B------:R-:W-:Y:S02]  /*12c70*/  IMAD R4, R12, R4, R5 ;  /* 0x000000040c047224 */ /* 0x000fe400078e0205 */
[----:B------:R-:W-:Y:S02]  /*12c80*/  @!P2 IMAD.MOV R10, RZ, RZ, -R10 ;  /* 0x000000ffff0aa224 */ /* 0x000fe400078e0a0a */
[----:B------:R-:W-:Y:S01]  /*12c90*/  IMAD.HI.U32 R5, R0, R20, RZ ;  /* 0x0000001400057227 */ /* 0x000fe200078e00ff */
[----:B------:R-:W-:-:S03]  /*12ca0*/  ISETP.GT.U32.AND P2, PT, R12, R4, PT ;  /* 0x000000040c00720c */ /* 0x000fc60003f44070 */
[----:B------:R-:W-:Y:S01]  /*12cb0*/  @!P5 IMAD.MOV R11, RZ, RZ, -R11 ;  /* 0x000000ffff0bd224 */ /* 0x000fe200078e0a0b */
[----:B------:R-:W-:Y:S01]  /*12cc0*/  ISETP.GE.AND P5, PT, R7, RZ, PT ;  /* 0x000000ff0700720c */ /* 0x000fe20003fa6270 */
[----:B------:R-:W-:Y:S02]  /*12cd0*/  IMAD.MOV R5, RZ, RZ, -R5 ;  /* 0x000000ffff057224 */ /* 0x000fe400078e0a05 */
[--C-:B------:R-:W-:Y:S01]  /*12ce0*/  @!P6 IMAD.IADD R13, R13, 0x1, -R12.reuse ;  /* 0x000000010d0de824 */ /* 0x100fe200078e0a0c */
[----:B------:R0:W-:Y:S01]  /*12cf0*/  STL [R1+0x294], R11 ;  /* 0x0002940b01007387 */ /* 0x0001e20000100800 */
[----:B------:R-:W-:Y:S01]  /*12d00*/  @!P3 IMAD.IADD R3, R3, 0x1, -R12 ;  /* 0x000000010303b824 */ /* 0x000fe200078e0a0c */
[----:B------:R-:W-:Y:S01]  /*12d10*/  ISETP.GE.AND P6, PT, R8, RZ, PT ;  /* 0x000000ff0800720c */ /* 0x000fe20003fc6270 */
[----:B------:R-:W-:Y:S01]  /*12d20*/  IMAD R20, R12, R5, R20 ;  /* 0x000000050c147224 */ /* 0x000fe200078e0214 */
[----:B------:R1:W-:Y:S01]  /*12d30*/  STL [R1+0x298], R10 ;  /* 0x0002980a01007387 */ /* 0x0003e20000100800 */
[----:B------:R-:W-:Y:S01]  /*12d40*/  @!P2 IMAD.IADD R4, R4, 0x1, -R12 ;  /* 0x000000010404a824 */ /* 0x000fe200078e0a0c */
[----:B------:R-:W-:Y:S01]  /*12d50*/  ISETP.GT.U32.AND P3, PT, R12, R3, PT ;  /* 0x000000030c00720c */ /* 0x000fe20003f64070 */
[----:B------:R-:W-:-:S02]  /*12d60*/  VIADD R7, R23, 0xa2 ;  /* 0x000000a217077836 */ /* 0x000fc40000000000 */
[C---:B------:R-:W-:Y:S01]  /*12d70*/  VIADD R16, R23.reuse, 0x9f ;  /* 0x0000009f17107836 */ /* 0x040fe20000000000 */
[C---:B------:R-:W-:Y:S01]  /*12d80*/  ISETP.GT.U32.AND P2, PT, R12.reuse, R4, PT ;  /* 0x000000040c00720c */ /* 0x040fe20003f44070 */
[----:B0-----:R-:W-:Y:S01]  /*12d90*/  IMAD.MOV.U32 R11, RZ, RZ, R13 ;  /* 0x000000ffff0b7224 */ /* 0x001fe200078e000d */
[----:B------:R-:W-:Y:S01]  /*12da0*/  IABS R24, R7 ;  /* 0x0000000700187213 */ /* 0x000fe20000000000 */
[----:B------:R-:W-:Y:S02]  /*12db0*/  VIADD R8, R23, 0xa0 ;  /* 0x000000a017087836 */ /* 0x000fe40000000000 */
[----:B------:R-:W-:Y:S01]  /*12dc0*/  @!P1 IMAD.MOV R11, RZ, RZ, -R11 ;  /* 0x000000ffff0b9224 */ /* 0x000fe200078e0a0b */
[----:B------:R-:W-:Y:S01]  /*12dd0*/  ISETP.GT.U32.AND P1, PT, R12, R20, PT ;  /* 0x000000140c00720c */ /* 0x000fe20003f24070 */
[----:B-1----:R-:W-:Y:S01]  /*12de0*/  IMAD.HI.U32 R10, R0, R6, RZ ;  /* 0x00000006000a7227 */ /* 0x002fe200078e00ff */
[----:B------:R-:W-:Y:S02]  /*12df0*/  IABS R17, R8 ;  /* 0x0000000800117213 */ /* 0x000fe40000000000 */
[----:B------:R0:W-:Y:S01]  /*12e00*/  STL [R1+0x2a8], R11 ;  /* 0x0002a80b01007387 */ /* 0x0001e20000100800 */
[----:B------:R-:W-:-:S02]  /*12e10*/  IMAD.MOV R10, RZ, RZ, -R10 ;  /* 0x000000ffff0a7224 */ /* 0x000fc400078e0a0a */
[----:B------:R-:W-:Y:S02]  /*12e20*/  @!P3 IMAD.IADD R3, R3, 0x1, -R12 ;  /* 0x000000010303b824 */ /* 0x000fe400078e0a0c */
[----:B------:R-:W-:Y:S01]  /*12e30*/  IMAD R6, R12, R10, R6 ;  /* 0x0000000a0c067224 */ /* 0x000fe200078e0206 */
[----:B------:R-:W-:Y:S01]  /*12e40*/  IABS R10, R16 ;  /* 0x00000010000a7213 */ /* 0x000fe20000000000 */
[--C-:B------:R-:W-:Y:S01]  /*12e50*/  @!P2 IMAD.IADD R4, R4, 0x1, -R12.reuse ;  /* 0x000000010404a824 */ /* 0x100fe200078e0a0c */
[----:B------:R-:W-:Y:S01]  /*12e60*/  ISETP.GE.AND P2, PT, R7, RZ, PT ;  /* 0x000000ff0700720c */ /* 0x000fe20003f46270 */
[----:B------:R-:W-:Y:S01]  /*12e70*/  @!P1 IMAD.IADD R20, R20, 0x1, -R12 ;  /* 0x0000000114149824 */ /* 0x000fe200078e0a0c */
[----:B------:R-:W-:Y:S01]  /*12e80*/  ISETP.GT.U32.AND P1, PT, R12, R6, PT ;  /* 0x000000060c00720c */ /* 0x000fe20003f24070 */
[----:B------:R-:W-:Y:S02]  /*12e90*/  IMAD.MOV.U32 R13, RZ, RZ, R3 ;  /* 0x000000ffff0d7224 */ /* 0x000fe400078e0003 */
[----:B------:R-:W-:-:S04]  /*12ea0*/  IMAD.HI.U32 R5, R0, R24, RZ ;  /* 0x0000001800057227 */ /* 0x000fc800078e00ff */
[----:B------:R-:W-:Y:S02]  /*12eb0*/  IMAD.MOV.U32 R7, RZ, RZ, R10 ;  /* 0x000000ffff077224 */ /* 0x000fe400078e000a */
[----:B------:R-:W-:Y:S01]  /*12ec0*/  @!P4 IMAD.MOV R13, RZ, RZ, -R13 ;  /* 0x000000ffff0dc224 */ /* 0x000fe200078e0a0d */
[----:B------:R-:W-:Y:S01]  /*12ed0*/  ISETP.GT.U32.AND P4, PT, R12, R20, PT ;  /* 0x000000140c00720c */ /* 0x000fe20003f84070 */
[----:B------:R-:W-:Y:S02]  /*12ee0*/  IMAD.MOV R5, RZ, RZ, -R5 ;  /* 0x000000ffff057224 */ /* 0x000fe400078e0a05 */
[----:B------:R-:W-:Y:S01]  /*12ef0*/  IMAD.HI.U32 R3, R0, R7, RZ ;  /* 0x0000000700037227 */ /* 0x000fe200078e00ff */
[----:B------:R1:W-:Y:S03]  /*12f00*/  STL [R1+0x29c], R13 ;  /* 0x00029c0d01007387 */ /* 0x0003e60000100800 */
[----:B------:R-:W-:-:S02]  /*12f10*/  IMAD R24, R12, R5, R24 ;  /* 0x000000050c187224 */ /* 0x000fc400078e0218 */
[----:B------:R-:W-:Y:S02]  /*12f20*/  IMAD.MOV R3, RZ, RZ, -R3 ;  /* 0x000000ffff037224 */ /* 0x000fe400078e0a03 */
[----:B------:R-:W-:Y:S01]  /*12f30*/  IMAD.HI.U32 R5, R0, R17, RZ ;  /* 0x0000001100057227 */ /* 0x000fe200078e00ff */
[----:B------:R-:W-:-:S03]  /*12f40*/  ISETP.GT.U32.AND P3, PT, R12, R24, PT ;  /* 0x000000180c00720c */ /* 0x000fc60003f64070 */
[----:B------:R-:W-:Y:S02]  /*12f50*/  IMAD R7, R12, R3, R7 ;  /* 0x000000030c077224 */ /* 0x000fe400078e0207 */
[----:B------:R-:W-:Y:S02]  /*12f60*/  IMAD.MOV R5, RZ, RZ, -R5 ;  /* 0x000000ffff057224 */ /* 0x000fe400078e0a05 */
[----:B------:R-:W-:Y:S01]  /*12f70*/  @!P4 IMAD.IADD R20, R20, 0x1, -R12 ;  /* 0x000000011414c824 */ /* 0x000fe200078e0a0c */
[C---:B------:R-:W-:Y:S01]  /*12f80*/  ISETP.GT.U32.AND P4, PT, R12.reuse, R7, PT ;  /* 0x000000070c00720c */ /* 0x040fe20003f84070 */
[----:B------:R-:W-:Y:S02]  /*12f90*/  IMAD R17, R12, R5, R17 ;  /* 0x000000050c117224 */ /* 0x000fe400078e0211 */
[----:B0-----:R-:W-:Y:S02]  /*12fa0*/  IMAD.MOV.U32 R11, RZ, RZ, R4 ;  /* 0x000000ffff0b7224 */ /* 0x001fe400078e0004 */
[----:B------:R-:W-:-:S02]  /*12fb0*/  @!P3 IMAD.IADD R24, R24, 0x1, -R12 ;  /* 0x000000011818b824 */ /* 0x000fc400078e0a0c */
[----:B------:R-:W-:Y:S01]  /*12fc0*/  @!P5 IMAD.MOV R11, RZ, RZ, -R11 ;  /* 0x000000ffff0bd224 */ /* 0x000fe200078e0a0b */
[C---:B------:R-:W-:Y:S01]  /*12fd0*/  ISETP.GT.U32.AND P5, PT, R12.reuse, R17, PT ;  /* 0x000000110c00720c */ /* 0x040fe20003fa4070 */
[C---:B------:R-:W-:Y:S01]  /*12fe0*/  VIADD R4, R23.reuse, 0x9d ;  /* 0x0000009d17047836 */ /* 0x040fe20000000000 */
[----:B------:R-:W-:Y:S01]  /*12ff0*/  ISETP.GT.U32.AND P3, PT, R12, R24, PT ;  /* 0x000000180c00720c */ /* 0x000fe20003f64070 */
[----:B------:R-:W-:Y:S01]  /*13000*/  VIADD R5, R23, 0x9e ;  /* 0x0000009e17057836 */ /* 0x000fe20000000000 */
[----:B------:R0:W-:Y:S01]  /*13010*/  STL [R1+0x2a4], R11 ;  /* 0x0002a40b01007387 */ /* 0x0001e20000100800 */
[--C-:B------:R-:W-:Y:S01]  /*13020*/  @!P4 IMAD.IADD R7, R7, 0x1, -R12.reuse ;  /* 0x000000010707c824 */ /* 0x100fe200078e0a0c */
        /* <DEDUP_REMOVED lines=8> */
[----:B------:R-:W-:Y:S02]  /*130b0*/  @!P5 IMAD.IADD R17, R17, 0x1, -R12 ;  /* 0x000000011111d824 */ /* 0x000fe400078e0a0c */
[----:B------:R-:W-:Y:S02]  /*130c0*/  IMAD.MOV R10, RZ, RZ, -R10 ;  /* 0x000000ffff0a7224 */ /* 0x000fe400078e0a0a */
[----:B------:R-:W-:Y:S01]  /*130d0*/  VIADD R22, R23, 0x9c ;  /* 0x0000009c17167836 */ /* 0x000fe20000000000 */
[----:B------:R-:W-:Y:S01]  /*130e0*/  ISETP.GT.U32.AND P5, PT, R12, R17, PT ;  /* 0x000000110c00720c */ /* 0x000fe20003fa4070 */
[----:B-1----:R-:W-:-:S04]  /*130f0*/  IMAD.HI.U32 R13, R0, R3, RZ ;  /* 0x00000003000d7227 */ /* 0x002fc800078e00ff */
[----:B------:R-:W-:Y:S01]  /*13100*/  @!P3 IMAD.IADD R24, R24, 0x1, -R12 ;  /* 0x000000011818b824 */ /* 0x000fe200078e0a0c */
[----:B------:R-:W-:Y:S01]  /*13110*/  ISETP.GE.AND P3, PT, R9, RZ, PT ;  /* 0x000000ff0900720c */ /* 0x000fe20003f66270 */
[C---:B------:R-:W-:Y:S01]  /*13120*/  IMAD R18, R12.reuse, R10, R18 ;  /* 0x0000000a0c127224 */ /* 0x040fe200078e0212 */
[----:B------:R-:W-:Y:S01]  /*13130*/  IABS R9, R22 ;  /* 0x0000001600097213 */ /* 0x000fe20000000000 */
[----:B------:R-:W-:Y:S02]  /*13140*/  IMAD.MOV R13, RZ, RZ, -R13 ;  /* 0x000000ffff0d7224 */ /* 0x000fe400078e0a0d */
[--C-:B------:R-:W-:Y:S01]  /*13150*/  @!P4 IMAD.IADD R7, R7, 0x1, -R12.reuse ;  /* 0x000000010707c824 */ /* 0x100fe200078e0a0c */
[----:B------:R-:W-:Y:S01]  /*13160*/  ISETP.GT.U32.AND P4, PT, R12, R18, PT ;  /* 0x000000120c00720c */ /* 0x000fe20003f84070 */
[----:B------:R-:W-:Y:S01]  /*13170*/  @!P1 IMAD.IADD R6, R6, 0x1, -R12 ;  /* 0x0000000106069824 */ /* 0x000fe200078e0a0c */
[----:B------:R-:W-:Y:S01]  /*13180*/  ISETP.GE.AND P1, PT, R8, RZ, PT ;  /* 0x000000ff0800720c */ /* 0x000fe20003f26270 */
[----:B------:R-:W-:-:S02]  /*13190*/  IMAD R3, R12, R13, R3 ;  /* 0x0000000d0c037224 */ /* 0x000fc400078e0203 */
[----:B------:R-:W-:-:S04]  /*131a0*/  IMAD.HI.U32 R13, R0, R14, RZ ;  /* 0x0000000e000d7227 */ /* 0x000fc800078e00ff */
[----:B------:R-:W-:Y:S02]  /*131b0*/  IMAD.MOV.U32 R8, RZ, RZ, R9 ;  /* 0x000000ffff087224 */ /* 0x000fe400078e0009 */
[----:B------:R-:W-:Y:S01]  /*131c0*/  @!P5 IMAD.IADD R17, R17, 0x1, -R12 ;  /* 0x000000011111d824 */ /* 0x000fe200078e0a0c */
[----:B------:R-:W-:Y:S01]  /*131d0*/  ISETP.GT.U32.AND P5, PT, R12, R3, PT ;  /* 0x000000030c00720c */ /* 0x000fe20003fa4070 */
[----:B------:R-:W-:Y:S02]  /*131e0*/  IMAD.MOV R13, RZ, RZ, -R13 ;  /* 0x000000ffff0d7224 */ /* 0x000fe400078e0a0d */
[----:B------:R-:W-:-:S04]  /*131f0*/  IMAD.HI.U32 R9, R0, R8, RZ ;  /* 0x0000000800097227 */ /* 0x000fc800078e00ff */
[----:B------:R-:W-:Y:S02]  /*13200*/  IMAD R14, R12, R13, R14 ;  /* 0x0000000d0c0e7224 */ /* 0x000fe400078e020e */
[----:B------:R-:W-:Y:S02]  /*13210*/  IMAD.MOV R9, RZ, RZ, -R9 ;  /* 0x000000ffff097224 */ /* 0x000fe400078e0a09 */
[----:B------:R-:W-:Y:S01]  /*13220*/  @!P4 IMAD.IADD R18, R18, 0x1, -R12 ;  /* 0x000000011212c824 */ /* 0x000fe200078e0a0c */
[C---:B------:R-:W-:Y:S01]  /*13230*/  ISETP.GT.U32.AND P4, PT, R12.reuse, R14, PT ;  /* 0x0000000e0c00720c */ /* 0x040fe20003f84070 */
[C---:B------:R-:W-:Y:S02]  /*13240*/  IMAD R8, R12.reuse, R9, R8 ;  /* 0x000000090c087224 */ /* 0x040fe400078e0208 */
[----:B------:R-:W-:Y:S02]  /*13250*/  VIADD R21, R23, 0x9a ;  /* 0x0000009a17157836 */ /* 0x000fe40000000000 */
[----:B------:R-:W-:Y:S01]  /*13260*/  @!P5 IMAD.IADD R3, R3, 0x1, -R12 ;  /* 0x000000010303d824 */ /* 0x000fe200078e0a0c */
[----:B------:R-:W-:Y:S01]  /*13270*/  ISETP.GT.U32.AND P5, PT, R12, R8, PT ;  /* 0x000000080c00720c */ /* 0x000fe20003fa4070 */
[----:B0-----:R-:W-:Y:S01]  /*13280*/  IMAD.MOV.U32 R11, RZ, RZ, R24 ;  /* 0x000000ffff0b7224 */ /* 0x001fe200078e0018 */
[----:B------:R-:W-:Y:S01]  /*13290*/  IABS R28, R21 ;  /* 0x00000015001c7213 */ /* 0x000fe20000000000 */
[----:B------:R-:W-:-:S02]  /*132a0*/  @!P6 IMAD.MOV R20, RZ, RZ, -R20 ;  /* 0x000000ffff14e224 */ /* 0x000fc400078e0a14 */
[----:B------:R-:W-:Y:S01]  /*132b0*/  @!P2 IMAD.MOV R11, RZ, RZ, -R11 ;  /* 0x000000ffff0ba224 */ /* 0x000fe200078e0a0b */
[----:B------:R-:W-:Y:S01]  /*132c0*/  ISETP.GT.U32.AND P2, PT, R12, R18, PT ;  /* 0x000000120c00720c */ /* 0x000fe20003f44070 */
[----:B------:R-:W-:Y:S01]  /*132d0*/  IMAD.HI.U32 R27, R0, R28, RZ ;  /* 0x0000001c001b7227 */ /* 0x000fe200078e00ff */
[----:B------:R-:W-:Y:S03]  /*132e0*/  STL [R1+0x280], R20 ;  /* 0x0002801401007387 */ /* 0x000fe60000100800 */
[----:B------:R-:W-:Y:S01]  /*132f0*/  @!P4 IMAD.IADD R14, R14, 0x1, -R12 ;  /* 0x000000010e0ec824 */ /* 0x000fe200078e0a0c */
[----:B------:R-:W-:Y:S01]  /*13300*/  ISETP.GT.U32.AND P4, PT, R12, R3, PT ;  /* 0x000000030c00720c */ /* 0x000fe20003f84070 */
[----:B------:R-:W-:Y:S01]  /*13310*/  IMAD.MOV R27, RZ, RZ, -R27 ;  /* 0x000000ffff1b7224 */ /* 0x000fe200078e0a1b */
[----:B------:R0:W-:Y:S01]  /*13320*/  STL [R1+0x27c], R11 ;  /* 0x00027c0b01007387 */ /* 0x0001e20000100800 */
[----:B------:R-:W-:-:S02]  /*13330*/  VIADD R15, R23, 0x98 ;  /* 0x00000098170f7836 */ /* 0x000fc40000000000 */
[----:B------:R-:W-:Y:S01]  /*13340*/  @!P5 IMAD.IADD R8, R8, 0x1, -R12 ;  /* 0x000000010808d824 */ /* 0x000fe200078e0a0c */
[----:B------:R-:W-:Y:S01]  /*13350*/  ISETP.GE.AND P5, PT, R16, RZ, PT ;  /* 0x000000ff1000720c */ /* 0x000fe20003fa6270 */
[----:B------:R-:W-:Y:S01]  /*13360*/  VIADD R9, R23, 0x99 ;  /* 0x0000009917097836 */ /* 0x000fe20000000000 */
[----:B------:R-:W-:Y:S01]  /*13370*/  IABS R25, R15 ;  /* 0x0000000f00197213 */ /* 0x000fe20000000000 */
[C---:B------:R-:W-:Y:S01]  /*13380*/  IMAD R27, R12.reuse, R27, R28 ;  /* 0x0000001b0c1b7224 */ /* 0x040fe200078e021c */
[C---:B------:R-:W-:Y:S01]  /*13390*/  ISETP.GT.U32.AND P6, PT, R12.reuse, R8, PT ;  /* 0x000000080c00720c */ /* 0x040fe20003fc4070 */
[----:B------:R-:W-:Y:S01]  /*133a0*/  @!P3 IMAD.MOV R6, RZ, RZ, -R6 ;  /* 0x000000ffff06b224 */ /* 0x000fe200078e0a06 */
[----:B------:R-:W-:Y:S01]  /*133b0*/  IABS R10, R9 ;  /* 0x00000009000a7213 */ /* 0x000fe20000000000 */
[----:B0-----:R-:W-:Y:S01]  /*133c0*/  IMAD.MOV.U32 R11, RZ, RZ, R17 ;  /* 0x000000ffff0b7224 */ /* 0x001fe200078e0011 */
[C---:B------:R-:W-:Y:S01]  /*133d0*/  ISETP.GT.U32.AND P3, PT, R12.reuse, R14, PT ;  /* 0x0000000e0c00720c */ /* 0x040fe20003f64070 */
[----:B------:R-:W-:Y:S01]  /*133e0*/  @!P4 IMAD.IADD R3, R3, 0x1, -R12 ;  /* 0x000000010303c824 */ /* 0x000fe200078e0a0c */
[----:B------:R0:W-:Y:S01]  /*133f0*/  STL [R1+0x278], R6 ;  /* 0x0002780601007387 */ /* 0x0001e20000100800 */
[----:B------:R-:W-:Y:S01]  /*13400*/  @!P1 IMAD.MOV R11, RZ, RZ, -R11 ;  /* 0x000000ffff0b9224 */ /* 0x000fe200078e0a0b */
[----:B------:R-:W-:Y:S01]  /*13410*/  ISETP.GT.U32.AND P1, PT, R12, R27, PT ;  /* 0x0000001b0c00720c */ /* 0x000fe20003f24070 */
[----:B------:R-:W-:Y:S01]  /*13420*/  IMAD.HI.U32 R29, R0, R25, RZ ;  /* 0x00000019001d7227 */ /* 0x000fe200078e00ff */
[----:B------:R-:W-:-:S02]  /*13430*/  ISETP.GE.AND P4, PT, R5, RZ, PT ;  /* 0x000000ff0500720c */ /* 0x000fc40003f86270 */
[----:B------:R-:W-:Y:S01]  /*13440*/  STL [R1+0x274], R11 ;  /* 0x0002740b01007387 */ /* 0x000fe20000100800 */
[----:B------:R-:W-:Y:S01]  /*13450*/  @!P2 IMAD.IADD R18, R18, 0x1, -R12 ;  /* 0x000000011212a824 */ /* 0x000fe200078e0a0c */
[----:B------:R-:W-:Y:S01]  /*13460*/  ISETP.GE.AND P2, PT, R4, RZ, PT ;  /* 0x000000ff0400720c */ /* 0x000fe20003f46270 */
[----:B------:R-:W-:Y:S02]  /*13470*/  VIADD R13, R23, 0x97 ;  /* 0x00000097170d7836 */ /* 0x000fe40000000000 */
[----:B0-----:R-:W-:Y:S02]  /*13480*/  IMAD.MOV.U32 R6, RZ, RZ, R7 ;  /* 0x000000ffff067224 */ /* 0x001fe400078e0007 */
[----:B------:R-:W-:Y:S01]  /*13490*/  IMAD.HI.U32 R26, R0, R10, RZ ;  /* 0x0000000a001a7227 */ /* 0x000fe200078e00ff */
[----:B------:R-:W-:-:S03]  /*134a0*/  IABS R16, R13 ;  /* 0x0000000d00107213 */ /* 0x000fc60000000000 */
[----:B------:R-:W-:Y:S02]  /*134b0*/  IMAD.MOV R29, RZ, RZ, -R29 ;  /* 0x000000ffff1d7224 */ /* 0x000fe400078e0a1d */
[----:B------:R-:W-:Y:S02]  /*134c0*/  @!P5 IMAD.MOV R6, RZ, RZ, -R6 ;  /* 0x000000ffff06d224 */ /* 0x000fe400078e0a06 */
[----:B------:R-:W-:Y:S02]  /*134d0*/  IMAD.MOV R26, RZ, RZ, -R26 ;  /* 0x000000ffff1a7224 */ /* 0x000fe400078e0a1a */
[C---:B------:R-:W-:Y:S01]  /*134e0*/  IMAD R25, R12.reuse, R29, R25 ;  /* 0x0000001d0c197224 */ /* 0x040fe200078e0219 */
[----:B------:R0:W-:Y:S01]  /*134f0*/  STL [R1+0x270], R6 ;  /* 0x0002700601007387 */ /* 0x0001e20000100800 */
[----:B------:R-:W-:Y:S02]  /*13500*/  IMAD.MOV.U32 R7, RZ, RZ, R3 ;  /* 0x000000ffff077224 */ /* 0x000fe400078e0003 */
[----:B------:R-:W-:-:S02]  /*13510*/  IMAD R10, R12, R26, R10 ;  /* 0x0000001a0c0a7224 */ /* 0x000fc400078e020a */
[----:B------:R-:W-:Y:S01]  /*13520*/  @!P1 IMAD.IADD R27, R27, 0x1, -R12 ;  /* 0x000000011b1b9824 */ /* 0x000fe200078e0a0c */
[----:B------:R-:W-:Y:S01]  /*13530*/  ISETP.GE.AND P1, PT, R19, RZ, PT ;  /* 0x000000ff1300720c */ /* 0x000fe20003f26270 */
[----:B------:R-:W-:Y:S01]  /*13540*/  IMAD.HI.U32 R4, R0, R16, RZ ;  /* 0x0000001000047227 */ /* 0x000fe200078e00ff */
[----:B------:R-:W-:-:S03]  /*13550*/  ISETP.GT.U32.AND P5, PT, R12, R10, PT ;  /* 0x0000000a0c00720c */ /* 0x000fc60003fa4070 */
[----:B0-----:R-:W-:Y:S02]  /*13560*/  IMAD.MOV.U32 R6, RZ, RZ, R18 ;  /* 0x000000ffff067224 */ /* 0x001fe400078e0012 */
[----:B------:R-:W-:Y:S01]  /*13570*/  @!P6 IMAD.IADD R8, R8, 0x1, -R12 ;  /* 0x000000010808e824 */ /* 0x000fe200078e0a0c */
[C---:B------:R-:W-:Y:S01]  /*13580*/  ISETP.GT.U32.AND P6, PT, R12.reuse, R25, PT ;  /* 0x000000190c00720c */ /* 0x040fe20003fc4070 */
[----:B------:R-:W-:Y:S01]  /*13590*/  @!P4 IMAD.MOV R7, RZ, RZ, -R7 ;  /* 0x000000ffff07c224 */ /* 0x000fe200078e0a07 */
[----:B------:R-:W-:Y:S01]  /*135a0*/  ISETP.GT.U32.AND P4, PT, R12, R27, PT ;  /* 0x0000001b0c00720c */ /* 0x000fe20003f84070 */
[----:B------:R-:W-:Y:S02]  /*135b0*/  @!P2 IMAD.MOV R6, RZ, RZ, -R6 ;  /* 0x000000ffff06a224 */ /* 0x000fe400078e0a06 */
[----:B------:R-:W-:Y:S01]  /*135c0*/  @!P3 IMAD.IADD R14, R14, 0x1, -R12 ;  /* 0x000000010e0eb824 */ /* 0x000fe200078e0a0c */
[----:B------:R0:W-:Y:S01]  /*135d0*/  STL [R1+0x26c], R7 ;  /* 0x00026c0701007387 */ /* 0x0001e20000100800 */
[----:B------:R-:W-:Y:S01]  /*135e0*/  IMAD.MOV R4, RZ, RZ, -R4 ;  /* 0x000000ffff047224 */ /* 0x000fe200078e0a04 */
[----:B------:R-:W-:Y:S01]  /*135f0*/  ISETP.GE.AND P3, PT, R22, RZ, PT ;  /* 0x000000ff1600720c */ /* 0x000fe20003f66270 */
[----:B------:R-:W-:Y:S01]  /*13600*/  @!P5 IMAD.IADD R10, R10, 0x1, -R12 ;  /* 0x000000010a0ad824 */ /* 0x000fe200078e0a0c */
[----:B------:R1:W-:Y:S01]  /*13610*/  STL [R1+0x268], R6 ;  /* 0x0002680601007387 */ /* 0x0003e20000100800 */
[C---:B------:R-:W-:Y:S01]  /*13620*/  IMAD R16, R12.reuse, R4, R16 ;  /* 0x000000040c107224 */ /* 0x040fe200078e0210 */
[----:B------:R-:W-:Y:S01]  /*13630*/  ISETP.GE.AND P5, PT, R21, RZ, PT ;  /* 0x000000ff1500720c */ /* 0x000fe20003fa6270 */
[----:B------:R-:W-:Y:S01]  /*13640*/  @!P6 IMAD.IADD R25, R25, 0x1, -R12 ;  /* 0x000000011919e824 */ /* 0x000fe200078e0a0c */
[----:B------:R-:W-:Y:S01]  /*13650*/  ISETP.GT.U32.AND P2, PT, R12, R10, PT ;  /* 0x0000000a0c00720c */ /* 0x000fe20003f44070 */
[----:B------:R-:W-:-:S02]  /*13660*/  VIADD R4, R23, 0x96 ;  /* 0x0000009617047836 */ /* 0x000fc40000000000 */
[----:B0-----:R-:W-:Y:S01]  /*13670*/  IMAD.MOV.U32 R7, RZ, RZ, R8 ;  /* 0x000000ffff077224 */ /* 0x001fe200078e0008 */
[C---:B------:R-:W-:Y:S01]  /*13680*/  ISETP.GT.U32.AND P6, PT, R12.reuse, R25, PT ;  /* 0x000000190c00720c */ /* 0x040fe20003fc4070 */
[----:B------:R-:W-:Y:S01]  /*13690*/  @!P4 IMAD.IADD R27, R27, 0x1, -R12 ;  /* 0x000000011b1bc824 */ /* 0x000fe200078e0a0c */
[----:B------:R-:W-:Y:S01]  /*136a0*/  IABS R5, R4 ;  /* 0x0000000400057213 */ /* 0x000fe20000000000 */
[----:B-1----:R-:W-:Y:S01]  /*136b0*/  IMAD.MOV.U32 R6, RZ, RZ, R14 ;  /* 0x000000ffff067224 */ /* 0x002fe200078e000e */
[----:B------:R-:W-:Y:S01]  /*136c0*/  ISETP.GE.AND P4, PT, R15, RZ, PT ;  /* 0x000000ff0f00720c */ /* 0x000fe20003f86270 */
[----:B------:R-:W-:Y:S01]  /*136d0*/  @!P3 IMAD.MOV R7, RZ, RZ, -R7 ;  /* 0x000000ffff07b224 */ /* 0x000fe200078e0a07 */
[----:B------:R-:W-:Y:S01]  /*136e0*/  ISETP.GE.AND P3, PT, R9, RZ, PT ;  /* 0x000000ff0900720c */ /* 0x000fe20003f66270 */
[----:B------:R-:W-:Y:S01]  /*136f0*/  @!P1 IMAD.MOV R6, RZ, RZ, -R6 ;  /* 0x000000ffff069224 */ /* 0x000fe200078e0a06 */
[----:B------:R-:W-:Y:S01]  /*13700*/  ISETP.GT.U32.AND P1, PT, R12, R16, PT ;  /* 0x000000100c00720c */ /* 0x000fe20003f24070 */
[----:B------:R-:W-:Y:S01]  /*13710*/  IMAD.MOV.U32 R8, RZ, RZ, R27 ;  /* 0x000000ffff087224 */ /* 0x000fe200078e001b */
[----:B------:R0:W-:Y:S01]  /*13720*/  STL [R1+0x264], R7 ;  /* 0x0002640701007387 */ /* 0x0001e20000100800 */
[----:B------:R-:W-:-:S02]  /*13730*/  VIADD R3, R23, 0x95 ;  /* 0x0000009517037836 */ /* 0x000fc40000000000 */
[----:B------:R-:W-:Y:S01]  /*13740*/  @!P5 IMAD.MOV R8, RZ, RZ, -R8 ;  /* 0x000000ffff08d224 */ /* 0x000fe200078e0a08 */
[----:B------:R1:W-:Y:S01]  /*13750*/  STL [R1+0x25c], R6 ;  /* 0x00025c0601007387 */ /* 0x0003e20000100800 */
[--C-:B------:R-:W-:Y:S01]  /*13760*/  @!P6 IMAD.IADD R25, R25, 0x1, -R12.reuse ;  /* 0x000000011919e824 */ /* 0x100fe200078e0a0c */
[----:B------:R-:W-:Y:S01]  /*13770*/  IABS R19, R3 ;  /* 0x0000000300137213 */ /* 0x000fe20000000000 */
[--C-:B------:R-:W-:Y:S01]  /*13780*/  @!P2 IMAD.IADD R10, R10, 0x1, -R12.reuse ;  /* 0x000000010a0aa824 */ /* 0x100fe200078e0a0c */
[----:B------:R-:W-:Y:S01]  /*13790*/  ISETP.GE.AND P5, PT, R3, RZ, PT ;  /* 0x000000ff0300720c */ /* 0x000fe20003fa6270 */
[----:B------:R2:W-:Y:S01]  /*137a0*/  STL [R1+0x22c], R8 ;  /* 0x00022c0801007387 */ /* 0x0005e20000100800 */
[----:B------:R-:W-:Y:S01]  /*137b0*/  ISETP.GE.AND P2, PT, R13, RZ, PT ;  /* 0x000000ff0d00720c */ /* 0x000fe20003f46270 */
[----:B------:R-:W-:Y:S01]  /*137c0*/  @!P1 IMAD.IADD R16, R16, 0x1, -R12 ;  /* 0x0000000110109824 */ /* 0x000fe200078e0a0c */
[----:B------:R-:W-:Y:S01]  /*137d0*/  ISETP.GE.AND P6, PT, R4, RZ, PT ;  /* 0x000000ff0400720c */ /* 0x000fe20003fc6270 */
[----:B0-----:R-:W-:-:S03]  /*137e0*/  IMAD.HI.U32 R7, R0, R19, RZ ;  /* 0x0000001300077227 */ /* 0x001fc600078e00ff */
[----:B------:R-:W-:Y:S01]  /*137f0*/  ISETP.GT.U32.AND P1, PT, R12, R16, PT ;  /* 0x000000100c00720c */ /* 0x000fe20003f24070 */
[----:B-1----:R-:W-:-:S04]  /*13800*/  IMAD.HI.U32 R6, R0, R5, RZ ;  /* 0x0000000500067227 */ /* 0x002fc800078e00ff */
[----:B------:R-:W-:Y:S02]  /*13810*/  IMAD.MOV R6, RZ, RZ, -R6 ;  /* 0x000000ffff067224 */ /* 0x000fe400078e0a06 */
[----:B--2---:R-:W-:Y:S02]  /*13820*/  IMAD.MOV.U32 R8, RZ, RZ, R25 ;  /* 0x000000ffff087224 */ /* 0x004fe400078e0019 */
[C---:B------:R-:W-:Y:S02]  /*13830*/  IMAD R3, R12.reuse, R6, R5 ;  /* 0x000000060c037224 */ /* 0x040fe400078e0205 */
[----:B------:R-:W-:Y:S02]  /*13840*/  @!P4 IMAD.MOV R8, RZ, RZ, -R8 ;  /* 0x000000ffff08c224 */ /* 0x000fe400078e0a08 */
[----:B------:R-:W-:Y:S01]  /*13850*/  VIADD R5, R23, 0x94 ;  /* 0x0000009417057836 */ /* 0x000fe20000000000 */
[----:B------:R-:W-:Y:S01]  /*13860*/  ISETP.GT.U32.AND P4, PT, R12, R3, PT ;  /* 0x000000030c00720c */ /* 0x000fe20003f84070 */
[----:B------:R-:W-:-:S02]  /*13870*/  IMAD.MOV.U32 R9, RZ, RZ, R10 ;  /* 0x000000ffff097224 */ /* 0x000fc400078e000a */
[----:B------:R-:W-:Y:S01]  /*13880*/  IMAD.MOV R7, RZ, RZ, -R7 ;  /* 0x000000ffff077224 */ /* 0x000fe200078e0a07 */
[----:B------:R-:W-:Y:S01]  /*13890*/  IABS R15, R5 ;  /* 0x00000005000f7213 */ /* 0x000fe20000000000 */
[----:B------:R-:W-:Y:S02]  /*138a0*/  @!P1 IMAD.IADD R16, R16, 0x1, -R12 ;  /* 0x0000000110109824 */ /* 0x000fe400078e0a0c */
[----:B------:R-:W-:Y:S01]  /*138b0*/  @!P3 IMAD.MOV R9, RZ, RZ, -R9 ;  /* 0x000000ffff09b224 */ /* 0x000fe200078e0a09 */
[----:B------:R-:W-:Y:S01]  /*138c0*/  ISETP.GE.AND P3, PT, R5, RZ, PT ;  /* 0x000000ff0500720c */ /* 0x000fe20003f66270 */
[----:B------:R-:W-:Y:S02]  /*138d0*/  IMAD R19, R12, R7, R19 ;  /* 0x000000070c137224 */ /* 0x000fe400078e0213 */
[----:B------:R-:W-:Y:S01]  /*138e0*/  IMAD.MOV.U32 R5, RZ, RZ, R16 ;  /* 0x000000ffff057224 */ /* 0x000fe200078e0010 */
[----:B------:R-:W-:Y:S01]  /*138f0*/  STL [R1+0x228], R9 ;  /* 0x0002280901007387 */ /* 0x000fe20000100800 */
[----:B------:R-:W-:-:S02]  /*13900*/  @!P4 IMAD.IADD R3, R3, 0x1, -R12 ;  /* 0x000000010303c824 */ /* 0x000fc400078e0a0c */
[----:B------:R-:W-:Y:S01]  /*13910*/  @!P2 IMAD.MOV R5, RZ, RZ, -R5 ;  /* 0x000000ffff05a224 */ /* 0x000fe200078e0a05 */
[C---:B------:R-:W-:Y:S01]  /*13920*/  ISETP.GT.U32.AND P2, PT, R12.reuse, R19, PT ;  /* 0x000000130c00720c */ /* 0x040fe20003f44070 */
[C---:B------:R-:W-:Y:S01]  /*13930*/  VIADD R17, R23.reuse, 0x93 ;  /* 0x0000009317117836 */ /* 0x040fe20000000000 */
[----:B------:R-:W-:Y:S01]  /*13940*/  ISETP.GT.U32.AND P4, PT, R12, R3, PT ;  /* 0x000000030c00720c */ /* 0x000fe20003f84070 */
[----:B------:R-:W-:Y:S01]  /*13950*/  VIADD R4, R23, 0x92 ;  /* 0x0000009217047836 */ /* 0x000fe20000000000 */
[----:B------:R0:W-:Y:S01]  /*13960*/  STL [R1+0x224], R8 ;  /* 0x0002240801007387 */ /* 0x0001e20000100800 */
[C---:B------:R-:W-:Y:S01]  /*13970*/  IMAD.HI.U32 R7, R0.reuse, R15, RZ ;  /* 0x0000000f00077227 */ /* 0x040fe200078e00ff */
[----:B------:R-:W-:Y:S02]  /*13980*/  ISETP.GE.AND P1, PT, R17, RZ, PT ;  /* 0x000000ff1100720c */ /* 0x000fe40003f26270 */
[----:B------:R-:W-:Y:S01]  /*13990*/  IABS R17, R17 ;  /* 0x0000001100117213 */ /* 0x000fe20000000000 */
[----:B------:R-:W-:Y:S01]  /*139a0*/  VIADD R21, R23, 0x91 ;  /* 0x0000009117157836 */ /* 0x000fe20000000000 */
[----:B------:R-:W-:Y:S01]  /*139b0*/  IABS R16, R4 ;  /* 0x0000000400107213 */ /* 0x000fe20000000000 */
[----:B------:R-:W-:Y:S01]  /*139c0*/  IMAD.MOV R7, RZ, RZ, -R7 ;  /* 0x000000ffff077224 */ /* 0x000fe200078e0a07 */
[----:B------:R1:W-:Y:S01]  /*139d0*/  STL [R1+0x254], R5 ;  /* 0x0002540501007387 */ /* 0x0003e20000100800 */
[----:B------:R-:W-:Y:S01]  /*139e0*/  @!P2 IMAD.IADD R19, R19, 0x1, -R12 ;  /* 0x000000011313a824 */ /* 0x000fe200078e0a0c */
[----:B------:R-:W-:Y:S01]  /*139f0*/  IABS R10, R21 ;  /* 0x00000015000a7213 */ /* 0x000fe20000000000 */
[----:B------:R-:W-:-:S03]  /*13a00*/  IMAD.HI.U32 R6, R0, R17, RZ ;  /* 0x0000001100067227 */ /* 0x000fc600078e00ff */
[C---:B------:R-:W-:Y:S01]  /*13a10*/  ISETP.GT.U32.AND P2, PT, R12.reuse, R19, PT ;  /* 0x000000130c00720c */ /* 0x040fe20003f44070 */
[----:B------:R-:W-:Y:S02]  /*13a20*/  IMAD R15, R12, R7, R15 ;  /* 0x000000070c0f7224 */ /* 0x000fe400078e020f */
[----:B------:R-:W-:Y:S02]  /*13a30*/  IMAD.MOV R6, RZ, RZ, -R6 ;  /* 0x000000ffff067224 */ /* 0x000fe400078e0a06 */
[----:B0-----:R-:W-:-:S04]  /*13a40*/  IMAD.HI.U32 R8, R0, R16, RZ ;  /* 0x0000001000087227 */ /* 0x001fc800078e00ff */
[----:B------:R-:W-:Y:S01]  /*13a50*/  @!P4 IMAD.IADD R3, R3, 0x1, -R12 ;  /* 0x000000010303c824 */ /* 0x000fe200078e0a0c */
[C---:B------:R-:W-:Y:S01]  /*13a60*/  ISETP.GT.U32.AND P4, PT, R12.reuse, R15, PT ;  /* 0x0000000f0c00720c */ /* 0x040fe20003f84070 */
[----:B------:R-:W-:Y:S02]  /*13a70*/  IMAD R17, R12, R6, R17 ;  /* 0x000000060c117224 */ /* 0x000fe400078e0211 */
[----:B------:R-:W-:Y:S02]  /*13a80*/  IMAD.MOV R8, RZ, RZ, -R8 ;  /* 0x000000ffff087224 */ /* 0x000fe400078e0a08 */
[----:B------:R-:W-:Y:S02]  /*13a90*/  IMAD.MOV.U32 R11, RZ, RZ, R3 ;  /* 0x000000ffff0b7224 */ /* 0x000fe400078e0003 */
[----:B------:R-:W-:-:S04]  /*13aa0*/  IMAD.HI.U32 R7, R0, R10, RZ ;  /* 0x0000000a00077227 */ /* 0x000fc800078e00ff */
[C---:B------:R-:W-:Y:S02]  /*13ab0*/  IMAD R16, R12.reuse, R8, R16 ;  /* 0x000000080c107224 */ /* 0x040fe400078e0210 */
[----:B------:R-:W-:Y:S01]  /*13ac0*/  @!P6 IMAD.MOV R11, RZ, RZ, -R11 ;  /* 0x000000ffff0be224 */ /* 0x000fe200078e0a0b */
[C---:B------:R-:W-:Y:S01]  /*13ad0*/  ISETP.GT.U32.AND P6, PT, R12.reuse, R17, PT ;  /* 0x000000110c00720c */ /* 0x040fe20003fc4070 */
[----:B------:R-:W-:Y:S02]  /*13ae0*/  IMAD.MOV R7, RZ, RZ, -R7 ;  /* 0x000000ffff077224 */ /* 0x000fe400078e0a07 */
[----:B------:R-:W-:Y:S01]  /*13af0*/  @!P2 IMAD.IADD R19, R19, 0x1, -R12 ;  /* 0x000000011313a824 */ /* 0x000fe200078e0a0c */
[C---:B------:R-:W-:Y:S01]  /*13b00*/  ISETP.GT.U32.AND P2, PT, R12.reuse, R16, PT ;  /* 0x000000100c00720c */ /* 0x040fe20003f44070 */
[----:B------:R-:W-:Y:S01]  /*13b10*/  VIADD R9, R23, 0x90 ;  /* 0x0000009017097836 */ /* 0x000fe20000000000 */
[----:B------:R0:W-:Y:S01]  /*13b20*/  STL [R1+0x258], R11 ;  /* 0x0002580b01007387 */ /* 0x0001e20000100800 */
[----:B------:R-:W-:-:S02]  /*13b30*/  IMAD R10, R12, R7, R10 ;  /* 0x000000070c0a7224 */ /* 0x000fc400078e020a */
[--C-:B------:R-:W-:Y:S01]  /*13b40*/  @!P4 IMAD.IADD R15, R15, 0x1, -R12.reuse ;  /* 0x000000010f0fc824 */ /* 0x100fe200078e0a0c */
[----:B-1----:R-:W-:Y:S01]  /*13b50*/  IABS R5, R9 ;  /* 0x0000000900057213 */ /* 0x002fe20000000000 */
[----:B------:R-:W-:Y:S01]  /*13b60*/  VIADD R7, R23, 0x8f ;  /* 0x0000008f17077836 */ /* 0x000fe20000000000 */
[C---:B------:R-:W-:Y:S01]  /*13b70*/  ISETP.GT.U32.AND P4, PT, R12.reuse, R10, PT ;  /* 0x0000000a0c00720c */ /* 0x040fe20003f84070 */
[----:B------:R-:W-:Y:S01]  /*13b80*/  @!P6 IMAD.IADD R17, R17, 0x1, -R12 ;  /* 0x000000011111e824 */ /* 0x000fe200078e0a0c */
[----:B------:R-:W-:Y:S01]  /*13b90*/  ISETP.GT.U32.AND P6, PT, R12, R15, PT ;  /* 0x0000000f0c00720c */ /* 0x000fe20003fc4070 */
[----:B------:R-:W-:Y:S01]  /*13ba0*/  IMAD.HI.U32 R6, R0, R5, RZ ;  /* 0x0000000500067227 */ /* 0x000fe200078e00ff */
[----:B------:R-:W-:-:S03]  /*13bb0*/  IABS R18, R7 ;  /* 0x0000000700127213 */ /* 0x000fc60000000000 */
[----:B------:R-:W-:Y:S01]  /*13bc0*/  @!P2 IMAD.IADD R16, R16, 0x1, -R12 ;  /* 0x000000011010a824 */ /* 0x000fe200078e0a0c */
[C---:B------:R-:W-:Y:S01]  /*13bd0*/  ISETP.GT.U32.AND P2, PT, R12.reuse, R17, PT ;  /* 0x000000110c00720c */ /* 0x040fe20003f44070 */
[----:B------:R-:W-:Y:S02]  /*13be0*/  IMAD.MOV R6, RZ, RZ, -R6 ;  /* 0x000000ffff067224 */ /* 0x000fe400078e0a06 */
[----:B0-----:R-:W-:Y:S02]  /*13bf0*/  IMAD.MOV.U32 R11, RZ, RZ, R19 ;  /* 0x000000ffff0b7224 */ /* 0x001fe400078e0013 */
[----:B------:R-:W-:Y:S02]  /*13c00*/  IMAD R5, R12, R6, R5 ;  /* 0x000000060c057224 */ /* 0x000fe400078e0205 */
[----:B------:R-:W-:Y:S01]  /*13c10*/  @!P4 IMAD.IADD R10, R10, 0x1, -R12 ;  /* 0x000000010a0ac824 */ /* 0x000fe200078e0a0c */
[----:B------:R-:W-:Y:S01]  /*13c20*/  ISETP.GT.U32.AND P4, PT, R12, R16, PT ;  /* 0x000000100c00720c */ /* 0x000fe20003f84070 */
[----:B------:R-:W-:-:S04]  /*13c30*/  IMAD.HI.U32 R19, R0, R18, RZ ;  /* 0x0000001200137227 */ /* 0x000fc800078e00ff */
[--C-:B------:R-:W-:Y:S01]  /*13c40*/  @!P6 IMAD.IADD R15, R15, 0x1, -R12.reuse ;  /* 0x000000010f0fe824 */ /* 0x100fe200078e0a0c */
[----:B------:R-:W-:Y:S01]  /*13c50*/  ISETP.GT.U32.AND P6, PT, R12, R5, PT ;  /* 0x000000050c00720c */ /* 0x000fe20003fc4070 */
[----:B------:R-:W-:Y:S02]  /*13c60*/  IMAD.MOV R19, RZ, RZ, -R19 ;  /* 0x000000ffff137224 */ /* 0x000fe400078e0a13 */
[----:B------:R-:W-:Y:S01]  /*13c70*/  @!P2 IMAD.IADD R17, R17, 0x1, -R12 ;  /* 0x000000011111a824 */ /* 0x000fe200078e0a0c */
[----:B------:R-:W-:Y:S01]  /*13c80*/  ISETP.GE.AND P2, PT, R4, RZ, PT ;  /* 0x000000ff0400720c */ /* 0x000fe20003f46270 */
[C---:B------:R-:W-:Y:S02]  /*13c90*/  VIADD R13, R23.reuse, 0x8d ;  /* 0x0000008d170d7836 */ /* 0x040fe40000000000 */
[----:B------:R-:W-:Y:S01]  /*13ca0*/  @!P5 IMAD.MOV R11, RZ, RZ, -R11 ;  /* 0x000000ffff0bd224 */ /* 0x000fe200078e0a0b */
[C---:B------:R-:W-:Y:S01]  /*13cb0*/  ISETP.GT.U32.AND P5, PT, R12.reuse, R10, PT ;  /* 0x0000000a0c00720c */ /* 0x040fe20003fa4070 */
[----:B------:R-:W-:Y:S01]  /*13cc0*/  IMAD R4, R12, R19, R18 ;  /* 0x000000130c047224 */ /* 0x000fe200078e0212 */
[----:B------:R-:W-:Y:S01]  /*13cd0*/  IABS R14, R13 ;  /* 0x0000000d000e7213 */ /* 0x000fe20000000000 */
[C---:B------:R-:W-:Y:S01]  /*13ce0*/  VIADD R8, R23.reuse, 0x8e ;  /* 0x0000008e17087836 */ /* 0x040fe20000000000 */
[----:B------:R0:W-:Y:S01]  /*13cf0*/  STL [R1+0x250], R11 ;  /* 0x0002500b01007387 */ /* 0x0001e20000100800 */
[----:B------:R-:W-:-:S02]  /*13d00*/  VIADD R3, R23, 0x8c ;  /* 0x0000008c17037836 */ /* 0x000fc40000000000 */
[--C-:B------:R-:W-:Y:S01]  /*13d10*/  @!P4 IMAD.IADD R16, R16, 0x1, -R12.reuse ;  /* 0x000000011010c824 */ /* 0x100fe200078e0a0c */
[----:B------:R-:W-:Y:S01]  /*13d20*/  ISETP.GT.U32.AND P4, PT, R12, R4, PT ;  /* 0x000000040c00720c */ /* 0x000fe20003f84070 */
[----:B------:R-:W-:Y:S01]  /*13d30*/  @!P6 IMAD.IADD R5, R5, 0x1, -R12 ;  /* 0x000000010505e824 */ /* 0x000fe200078e0a0c */
[----:B------:R-:W-:Y:S01]  /*13d40*/  IABS R20, R8 ;  /* 0x0000000800147213 */ /* 0x000fe20000000000 */
[----:B------:R-:W-:Y:S01]  /*13d50*/  IMAD.MOV.U32 R24, RZ, RZ, R15 ;  /* 0x000000ffff187224 */ /* 0x000fe200078e000f */
[----:B------:R-:W-:Y:S01]  /*13d60*/  IABS R6, R3 ;  /* 0x0000000300067213 */ /* 0x000fe20000000000 */
[----:B------:R-:W-:Y:S01]  /*13d70*/  IMAD.HI.U32 R19, R0, R14, RZ ;  /* 0x0000000e00137227 */ /* 0x000fe200078e00ff */
[----:B------:R-:W-:-:S03]  /*13d80*/  ISETP.GE.AND P6, PT, R9, RZ, PT ;  /* 0x000000ff0900720c */ /* 0x000fc60003fc6270 */
[----:B------:R-:W-:-:S04]  /*13d90*/  IMAD.HI.U32 R22, R0, R20, RZ ;  /* 0x0000001400167227 */ /* 0x000fc800078e00ff */
[----:B------:R-:W-:Y:S01]  /*13da0*/  @!P3 IMAD.MOV R24, RZ, RZ, -R24 ;  /* 0x000000ffff18b224 */ /* 0x000fe200078e0a18 */
[----:B------:R-:W-:Y:S01]  /*13db0*/  ISETP.GT.U32.AND P3, PT, R12, R5, PT ;  /* 0x000000050c00720c */ /* 0x000fe20003f64070 */
[----:B------:R-:W-:-:S03]  /*13dc0*/  IMAD.HI.U32 R18, R0, R6, RZ ;  /* 0x0000000600127227 */ /* 0x000fc600078e00ff */
[----:B------:R-:W-:Y:S01]  /*13dd0*/  STL [R1+0x220], R24 ;  /* 0x0002201801007387 */ /* 0x000fe20000100800 */
[----:B------:R-:W-:Y:S01]  /*13de0*/  @!P5 IMAD.IADD R10, R10, 0x1, -R12 ;  /* 0x000000010a0ad824 */ /* 0x000fe200078e0a0c */
[----:B------:R-:W-:Y:S01]  /*13df0*/  ISETP.GE.AND P5, PT, R21, RZ, PT ;  /* 0x000000ff1500720c */ /* 0x000fe20003fa6270 */
[----:B------:R-:W-:Y:S02]  /*13e00*/  IMAD.MOV R19, RZ, RZ, -R19 ;  /* 0x000000ffff137224 */ /* 0x000fe400078e0a13 */
[----:B0-----:R-:W-:Y:S02]  /*13e10*/  IMAD.MOV.U32 R11, RZ, RZ, R17 ;  /* 0x000000ffff0b7224 */ /* 0x001fe400078e0011 */
[----:B------:R-:W-:Y:S02]  /*13e20*/  IMAD.MOV R21, RZ, RZ, -R22 ;  /* 0x000000ffff157224 */ /* 0x000fe400078e0a16 */
[----:B------:R-:W-:Y:S02]  /*13e30*/  IMAD.MOV R18, RZ, RZ, -R18 ;  /* 0x000000ffff127224 */ /* 0x000fe400078e0a12 */
[----:B------:R-:W-:-:S02]  /*13e40*/  IMAD R14, R12, R19, R14 ;  /* 0x000000130c0e7224 */ /* 0x000fc400078e020e */
[----:B------:R-:W-:Y:S02]  /*13e50*/  @!P4 IMAD.IADD R4, R4, 0x1, -R12 ;  /* 0x000000010404c824 */ /* 0x000fe400078e0a0c */
[----:B------:R-:W-:Y:S02]  /*13e60*/  @!P1 IMAD.MOV R11, RZ, RZ, -R11 ;  /* 0x000000ffff0b9224 */ /* 0x000fe400078e0a0b */
[C---:B------:R-:W-:Y:S01]  /*13e70*/  IMAD R9, R12.reuse, R21, R20 ;  /* 0x000000150c097224 */ /* 0x040fe200078e0214 */
[C---:B------:R-:W-:Y:S01]  /*13e80*/  ISETP.GT.U32.AND P4, PT, R12.reuse, R4, PT ;  /* 0x000000040c00720c */ /* 0x040fe20003f84070 */
[C---:B------:R-:W-:Y:S01]  /*13e90*/  IMAD R6, R12.reuse, R18, R6 ;  /* 0x000000120c067224 */ /* 0x040fe200078e0206 */
[----:B------:R0:W-:Y:S01]  /*13ea0*/  STL [R1+0x21c], R11 ;  /* 0x00021c0b01007387 */ /* 0x0001e20000100800 */
[----:B------:R-:W-:Y:S01]  /*13eb0*/  @!P2 IMAD.MOV R16, RZ, RZ, -R16 ;  /* 0x000000ffff10a224 */ /* 0x000fe200078e0a10 */
[C---:B------:R-:W-:Y:S01]  /*13ec0*/  ISETP.GT.U32.AND P2, PT, R12.reuse, R14, PT ;  /* 0x0000000e0c00720c */ /* 0x040fe20003f44070 */
[----:B------:R-:W-:Y:S01]  /*13ed0*/  @!P3 IMAD.IADD R5, R5, 0x1, -R12 ;  /* 0x000000010505b824 */ /* 0x000fe200078e0a0c */
[C---:B------:R-:W-:Y:S01]  /*13ee0*/  ISETP.GT.U32.AND P1, PT, R12.reuse, R9, PT ;  /* 0x000000090c00720c */ /* 0x040fe20003f24070 */
[C---:B------:R-:W-:Y:S01]  /*13ef0*/  VIADD R15, R23.reuse, 0x8b ;  /* 0x0000008b170f7836 */ /* 0x040fe20000000000 */
[----:B------:R-:W-:Y:S01]  /*13f00*/  ISETP.GT.U32.AND P3, PT, R12, R6, PT ;  /* 0x000000060c00720c */ /* 0x000fe20003f64070 */
[----:B------:R1:W-:Y:S01]  /*13f10*/  STL [R1+0x218], R16 ;  /* 0x0002181001007387 */ /* 0x0003e20000100800 */
[----:B------:R-:W-:-:S02]  /*13f20*/  VIADD R17, R23, 0x86 ;  /* 0x0000008617117836 */ /* 0x000fc40000000000 */
[----:B0-----:R-:W-:Y:S02]  /*13f30*/  IMAD.MOV.U32 R11, RZ, RZ, R10 ;  /* 0x000000ffff0b7224 */ /* 0x001fe400078e000a */
[----:B------:R-:W-:Y:S02]  /*13f40*/  VIADD R10, R23, 0x8a ;  /* 0x0000008a170a7836 */ /* 0x000fe40000000000 */
[----:B------:R-:W-:Y:S01]  /*13f50*/  @!P5 IMAD.MOV R11, RZ, RZ, -R11 ;  /* 0x000000ffff0bd224 */ /* 0x000fe200078e0a0b */
[----:B------:R-:W-:Y:S01]  /*13f60*/  ISETP.GE.AND P5, PT, R7, RZ, PT ;  /* 0x000000ff0700720c */ /* 0x000fe20003fa6270 */
[--C-:B------:R-:W-:Y:S01]  /*13f70*/  @!P4 IMAD.IADD R4, R4, 0x1, -R12.reuse ;  /* 0x000000010404c824 */ /* 0x100fe200078e0a0c */
[----:B-1----:R-:W-:Y:S01]  /*13f80*/  IABS R16, R10 ;  /* 0x0000000a00107213 */ /* 0x002fe20000000000 */
[--C-:B------:R-:W-:Y:S01]  /*13f90*/  @!P2 IMAD.IADD R14, R14, 0x1, -R12.reuse ;  /* 0x000000010e0ea824 */ /* 0x100fe200078e0a0c */
[----:B------:R0:W-:Y:S01]  /*13fa0*/  STL [R1+0x214], R11 ;  /* 0x0002140b01007387 */ /* 0x0001e20000100800 */
[----:B------:R-:W-:Y:S01]  /*13fb0*/  ISETP.GE.AND P4, PT, R8, RZ, PT ;  /* 0x000000ff0800720c */ /* 0x000fe20003f86270 */
[----:B------:R-:W-:Y:S01]  /*13fc0*/  @!P1 IMAD.IADD R9, R9, 0x1, -R12 ;  /* 0x0000000109099824 */ /* 0x000fe200078e0a0c */
[----:B------:R-:W-:Y:S01]  /*13fd0*/  IABS R7, R15 ;  /* 0x0000000f00077213 */ /* 0x000fe20000000000 */
[----:B------:R-:W-:Y:S01]  /*13fe0*/  IMAD.MOV.U32 R8, RZ, RZ, R16 ;  /* 0x000000ffff087224 */ /* 0x000fe200078e0010 */
[----:B------:R-:W-:Y:S01]  /*13ff0*/  ISETP.GE.AND P1, PT, R13, RZ, PT ;  /* 0x000000ff0d00720c */ /* 0x000fe20003f26270 */
[----:B------:R-:W-:Y:S01]  /*14000*/  @!P3 IMAD.IADD R6, R6, 0x1, -R12 ;  /* 0x000000010606b824 */ /* 0x000fe200078e0a0c */
[----:B------:R-:W-:Y:S01]  /*14010*/  ISETP.GT.U32.AND P3, PT, R12, R14, PT ;  /* 0x0000000e0c00720c */ /* 0x000fe20003f64070 */
[----:B------:R-:W-:Y:S01]  /*14020*/  IMAD.HI.U32 R13, R0, R7, RZ ;  /* 0x00000007000d7227 */ /* 0x000fe200078e00ff */
[----:B------:R-:W-:-:S03]  /*14030*/  ISETP.GT.U32.AND P2, PT, R12, R9, PT ;  /* 0x000000090c00720c */ /* 0x000fc60003f44070 */
[----:B0-----:R-:W-:Y:S02]  /*14040*/  IMAD.MOV.U32 R11, RZ, RZ, R5 ;  /* 0x000000ffff0b7224 */ /* 0x001fe400078e0005 */
[----:B------:R-:W-:-:S04]  /*14050*/  IMAD.HI.U32 R5, R0, R8, RZ ;  /* 0x0000000800057227 */ /* 0x000fc800078e00ff */
[----:B------:R-:W-:Y:S01]  /*14060*/  @!P6 IMAD.MOV R11, RZ, RZ, -R11 ;  /* 0x000000ffff0be224 */ /* 0x000fe200078e0a0b */
[----:B------:R-:W-:Y:S01]  /*14070*/  ISETP.GT.U32.AND P6, PT, R12, R6, PT ;  /* 0x000000060c00720c */ /* 0x000fe20003fc4070 */
[----:B------:R-:W-:Y:S02]  /*14080*/  IMAD.MOV R5, RZ, RZ, -R5 ;  /* 0x000000ffff057224 */ /* 0x000fe400078e0a05 */
[----:B------:R-:W-:Y:S01]  /*14090*/  IMAD.MOV R13, RZ, RZ, -R13 ;  /* 0x000000ffff0d7224 */ /* 0x000fe200078e0a0d */
[----:B------:R0:W-:Y:S01]  /*140a0*/  STL [R1+0x210], R11 ;  /* 0x0002100b01007387 */ /* 0x0001e20000100800 */
[--C-:B------:R-:W-:Y:S02]  /*140b0*/  @!P3 IMAD.IADD R14, R14, 0x1, -R12.reuse ;  /* 0x000000010e0eb824 */ /* 0x100fe400078e0a0c */
[----:B------:R-:W-:Y:S02]  /*140c0*/  @!P2 IMAD.IADD R9, R9, 0x1, -R12 ;  /* 0x000000010909a824 */ /* 0x000fe400078e0a0c */
[----:B------:R-:W-:-:S02]  /*140d0*/  VIADD R18, R23, 0x85 ;  /* 0x0000008517127836 */ /* 0x000fc40000000000 */
[----:B------:R-:W-:Y:S02]  /*140e0*/  IMAD.MOV.U32 R16, RZ, RZ, R9 ;  /* 0x000000ffff107224 */ /* 0x000fe400078e0009 */
[----:B------:R-:W-:Y:S01]  /*140f0*/  @!P6 IMAD.IADD R6, R6, 0x1, -R12 ;  /* 0x000000010606e824 */ /* 0x000fe200078e0a0c */
[----:B------:R-:W-:Y:S01]  /*14100*/  ISETP.GE.AND P6, PT, R15, RZ, PT ;  /* 0x000000ff0f00720c */ /* 0x000fe20003fc6270 */
[----:B0-----:R-:W-:Y:S01]  /*14110*/  IMAD.MOV.U32 R11, RZ, RZ, R4 ;  /* 0x000000ffff0b7224 */ /* 0x001fe200078e0004 */
[----:B------:R-:W-:Y:S01]  /*14120*/  IABS R19, R18 ;  /* 0x0000001200137213 */ /* 0x000fe20000000000 */
[C---:B------:R-:W-:Y:S02]  /*14130*/  IMAD R4, R12.reuse, R13, R7 ;  /* 0x0000000d0c047224 */ /* 0x040fe400078e0207 */
[----:B------:R-:W-:Y:S01]  /*14140*/  @!P5 IMAD.MOV R11, RZ, RZ, -R11 ;  /* 0x000000ffff0bd224 */ /* 0x000fe200078e0a0b */
[----:B------:R-:W-:Y:S01]  /*14150*/  ISETP.GE.AND P5, PT, R3, RZ, PT ;  /* 0x000000ff0300720c */ /* 0x000fe20003fa6270 */
[C---:B------:R-:W-:Y:S01]  /*14160*/  IMAD R3, R12.reuse, R5, R8 ;  /* 0x000000050c037224 */ /* 0x040fe200078e0208 */
[C---:B------:R-:W-:Y:S01]  /*14170*/  ISETP.GT.U32.AND P2, PT, R12.reuse, R4, PT ;  /* 0x000000040c00720c */ /* 0x040fe20003f44070 */
[C---:B------:R-:W-:Y:S01]  /*14180*/  VIADD R7, R23.reuse, 0x89 ;  /* 0x0000008917077836 */ /* 0x040fe20000000000 */
[----:B------:R0:W-:Y:S01]  /*14190*/  STL [R1+0x20c], R11 ;  /* 0x00020c0b01007387 */ /* 0x0001e20000100800 */
[C---:B------:R-:W-:Y:S01]  /*141a0*/  VIADD R8, R23.reuse, 0x88 ;  /* 0x0000008817087836 */ /* 0x040fe20000000000 */
[----:B------:R-:W-:Y:S01]  /*141b0*/  ISETP.GT.U32.AND P3, PT, R12, R3, PT ;  /* 0x000000030c00720c */ /* 0x000fe20003f64070 */
[----:B------:R-:W-:Y:S01]  /*141c0*/  @!P4 IMAD.MOV R16, RZ, RZ, -R16 ;  /* 0x000000ffff10c224 */ /* 0x000fe200078e0a10 */
[----:B------:R-:W-:Y:S01]  /*141d0*/  IABS R13, R7 ;  /* 0x00000007000d7213 */ /* 0x000fe20000000000 */
[C---:B------:R-:W-:Y:S01]  /*141e0*/  VIADD R5, R23.reuse, 0x87 ;  /* 0x0000008717057836 */ /* 0x040fe20000000000 */
[----:B------:R-:W-:Y:S01]  /*141f0*/  IABS R15, R8 ;  /* 0x00000008000f7213 */ /* 0x000fe20000000000 */
[----:B------:R-:W-:Y:S01]  /*14200*/  VIADD R27, R23, 0x7c ;  /* 0x0000007c171b7836 */ /* 0x000fe20000000000 */
[----:B------:R-:W-:Y:S01]  /*14210*/  STL [R1+0x230], R16 ;  /* 0x0002301001007387 */ /* 0x000fe20000100800 */
[----:B------:R-:W-:Y:S01]  /*14220*/  IMAD.HI.U32 R9, R0, R13, RZ ;  /* 0x0000000d00097227 */ /* 0x000fe200078e00ff */
[----:B------:R-:W-:-:S02]  /*14230*/  IABS R20, R5 ;  /* 0x0000000500147213 */ /* 0x000fc40000000000 */
[----:B------:R-:W-:Y:S01]  /*14240*/  ISETP.GE.AND P4, PT, R7, RZ, PT ;  /* 0x000000ff0700720c */ /* 0x000fe20003f86270 */
[----:B0-----:R-:W-:Y:S02]  /*14250*/  IMAD.MOV.U32 R11, RZ, RZ, R14 ;  /* 0x000000ffff0b7224 */ /* 0x001fe400078e000e */
[--C-:B------:R-:W-:Y:S02]  /*14260*/  @!P3 IMAD.IADD R3, R3, 0x1, -R12.reuse ;  /* 0x000000010303b824 */ /* 0x100fe400078e0a0c */
[----:B------:R-:W-:Y:S01]  /*14270*/  @!P2 IMAD.IADD R4, R4, 0x1, -R12 ;  /* 0x000000010404a824 */ /* 0x000fe200078e0a0c */
[----:B------:R-:W-:Y:S01]  /*14280*/  ISETP.GE.AND P2, PT, R10, RZ, PT ;  /* 0x000000ff0a00720c */ /* 0x000fe20003f46270 */
[----:B------:R-:W-:Y:S01]  /*14290*/  @!P1 IMAD.MOV R11, RZ, RZ, -R11 ;  /* 0x000000ffff0b9224 */ /* 0x000fe200078e0a0b */
[C---:B------:R-:W-:Y:S01]  /*142a0*/  ISETP.GT.U32.AND P1, PT, R12.reuse, R3, PT ;  /* 0x000000030c00720c */ /* 0x040fe20003f24070 */
[----:B------:R-:W-:Y:S01]  /*142b0*/  IMAD.MOV R9, RZ, RZ, -R9 ;  /* 0x000000ffff097224 */ /* 0x000fe200078e0a09 */
[C---:B------:R-:W-:Y:S01]  /*142c0*/  ISETP.GT.U32.AND P3, PT, R12.reuse, R4, PT ;  /* 0x000000040c00720c */ /* 0x040fe20003f64070 */
[----:B------:R-:W-:Y:S01]  /*142d0*/  IMAD.MOV.U32 R10, RZ, RZ, R15 ;  /* 0x000000ffff0a7224 */ /* 0x000fe200078e000f */
[----:B------:R0:W-:Y:S01]  /*142e0*/  STL [R1+0x234], R11 ;  /* 0x0002340b01007387 */ /* 0x0001e20000100800 */
[----:B------:R-:W-:-:S02]  /*142f0*/  IMAD R13, R12, R9, R13 ;  /* 0x000000090c0d7224 */ /* 0x000fc400078e020d */
[----:B------:R-:W-:-:S04]  /*14300*/  IMAD.HI.U32 R7, R0, R20, RZ ;  /* 0x0000001400077227 */ /* 0x000fc800078e00ff */
[----:B------:R-:W-:Y:S02]  /*14310*/  IMAD.MOV R7, RZ, RZ, -R7 ;  /* 0x000000ffff077224 */ /* 0x000fe400078e0a07 */
[----:B------:R-:W-:Y:S01]  /*14320*/  @!P1 IMAD.IADD R3, R3, 0x1, -R12 ;  /* 0x0000000103039824 */ /* 0x000fe200078e0a0c */
[----:B------:R-:W-:Y:S01]  /*14330*/  ISETP.GT.U32.AND P1, PT, R12, R13, PT ;  /* 0x0000000d0c00720c */ /* 0x000fe20003f24070 */
[----:B0-----:R-:W-:Y:S02]  /*14340*/  IMAD.MOV.U32 R11, RZ, RZ, R6 ;  /* 0x000000ffff0b7224 */ /* 0x001fe400078e0006 */
        /* <DEDUP_REMOVED lines=8> */
[----:B------:R-:W-:Y:S01]  /*143d0*/  @!P6 IMAD.MOV R14, RZ, RZ, -R14 ;  /* 0x000000ffff0ee224 */ /* 0x000fe200078e0a0e */
[C---:B------:R-:W-:Y:S01]  /*143e0*/  ISETP.GT.U32.AND P6, PT, R12.reuse, R10, PT ;  /* 0x0000000a0c00720c */ /* 0x040fe20003fc4070 */
[----:B------:R-:W-:Y:S01]  /*143f0*/  @!P1 IMAD.IADD R13, R13, 0x1, -R12 ;  /* 0x000000010d0d9824 */ /* 0x000fe200078e0a0c */
[----:B------:R0:W-:Y:S01]  /*14400*/  STL [R1+0x238], R11 ;  /* 0x0002380b01007387 */ /* 0x0001e20000100800 */
[----:B------:R-:W-:-:S02]  /*14410*/  IMAD R20, R12, R7, R20 ;  /* 0x000000070c147224 */ /* 0x000fc400078e0214 */
[----:B------:R-:W-:Y:S01]  /*14420*/  IMAD.HI.U32 R4, R0, R19, RZ ;  /* 0x0000001300047227 */ /* 0x000fe200078e00ff */
[----:B------:R-:W-:Y:S01]  /*14430*/  ISETP.GT.U32.AND P1, PT, R12, R13, PT ;  /* 0x0000000d0c00720c */ /* 0x000fe20003f24070 */
[----:B------:R1:W-:Y:S02]  /*14440*/  STL [R1+0x23c], R14 ;  /* 0x00023c0e01007387 */ /* 0x0003e40000100800 */
[----:B------:R-:W-:Y:S02]  /*14450*/  IMAD.MOV R4, RZ, RZ, -R4 ;  /* 0x000000ffff047224 */ /* 0x000fe400078e0a04 */
[----:B------:R-:W-:Y:S02]  /*14460*/  VIADD R5, R23, 0x84 ;  /* 0x0000008417057836 */ /* 0x000fe40000000000 */
[----:B0-----:R-:W-:Y:S02]  /*14470*/  IMAD.MOV.U32 R11, RZ, RZ, R3 ;  /* 0x000000ffff0b7224 */ /* 0x001fe400078e0003 */
[----:B------:R-:W-:-:S02]  /*14480*/  @!P6 IMAD.IADD R10, R10, 0x1, -R12 ;  /* 0x000000010a0ae824 */ /* 0x000fc400078e0a0c */
[----:B------:R-:W-:Y:S01]  /*14490*/  @!P2 IMAD.MOV R11, RZ, RZ, -R11 ;  /* 0x000000ffff0ba224 */ /* 0x000fe200078e0a0b */
[----:B------:R-:W-:Y:S01]  /*144a0*/  ISETP.GE.AND P2, PT, R17, RZ, PT ;  /* 0x000000ff1100720c */ /* 0x000fe20003f46270 */
[----:B------:R-:W-:Y:S01]  /*144b0*/  @!P1 IMAD.IADD R13, R13, 0x1, -R12 ;  /* 0x000000010d0d9824 */ /* 0x000fe200078e0a0c */
[----:B------:R-:W-:Y:S01]  /*144c0*/  IABS R17, R17 ;  /* 0x0000001100117213 */ /* 0x000fe20000000000 */
[----:B------:R-:W-:Y:S01]  /*144d0*/  VIADD R3, R23, 0x83 ;  /* 0x0000008317037836 */ /* 0x000fe20000000000 */
[C---:B------:R-:W-:Y:S01]  /*144e0*/  ISETP.GT.U32.AND P6, PT, R12.reuse, R10, PT ;  /* 0x0000000a0c00720c */ /* 0x040fe20003fc4070 */
[C---:B------:R-:W-:Y:S01]  /*144f0*/  IMAD R19, R12.reuse, R4, R19 ;  /* 0x000000040c137224 */ /* 0x040fe200078e0213 */
[----:B------:R-:W-:Y:S01]  /*14500*/  ISETP.GT.U32.AND P1, PT, R12, R20, PT ;  /* 0x000000140c00720c */ /* 0x000fe20003f24070 */
[----:B------:R-:W-:Y:S01]  /*14510*/  IMAD.HI.U32 R6, R0, R17, RZ ;  /* 0x0000001100067227 */ /* 0x000fe200078e00ff */
[----:B------:R-:W-:Y:S01]  /*14520*/  IABS R9, R3 ;  /* 0x0000000300097213 */ /* 0x000fe20000000000 */
[----:B------:R0:W-:Y:S01]  /*14530*/  STL [R1+0x240], R11 ;  /* 0x0002400b01007387 */ /* 0x0001e20000100800 */
[----:B-1----:R-:W-:Y:S01]  /*14540*/  IABS R14, R5 ;  /* 0x00000005000e7213 */ /* 0x002fe20000000000 */
[----:B------:R-:W-:-:S02]  /*14550*/  IMAD.MOV R6, RZ, RZ, -R6 ;  /* 0x000000ffff067224 */ /* 0x000fc400078e0a06 */
[----:B------:R-:W-:Y:S02]  /*14560*/  VIADD R16, R23, 0x82 ;  /* 0x0000008217107836 */ /* 0x000fe40000000000 */
[----:B------:R-:W-:Y:S02]  /*14570*/  IMAD R17, R12, R6, R17 ;  /* 0x000000060c117224 */ /* 0x000fe400078e0211 */
[--C-:B------:R-:W-:Y:S01]  /*14580*/  @!P6 IMAD.IADD R10, R10, 0x1, -R12.reuse ;  /* 0x000000010a0ae824 */ /* 0x100fe200078e0a0c */
[----:B------:R-:W-:Y:S01]  /*14590*/  IABS R8, R16 ;  /* 0x0000001000087213 */ /* 0x000fe20000000000 */
[----:B------:R-:W-:Y:S01]  /*145a0*/  @!P1 IMAD.IADD R20, R20, 0x1, -R12 ;  /* 0x0000000114149824 */ /* 0x000fe200078e0a0c */
[----:B------:R-:W-:Y:S01]  /*145b0*/  ISETP.GT.U32.AND P6, PT, R12, R17, PT ;  /* 0x000000110c00720c */ /* 0x000fe20003fc4070 */
[----:B------:R-:W-:Y:S01]  /*145c0*/  IMAD.HI.U32 R6, R0, R9, RZ ;  /* 0x0000000900067227 */ /* 0x000fe200078e00ff */
[----:B------:R-:W-:-:S03]  /*145d0*/  ISETP.GT.U32.AND P1, PT, R12, R19, PT ;  /* 0x000000130c00720c */ /* 0x000fc60003f24070 */
[----:B------:R-:W-:Y:S02]  /*145e0*/  IMAD.MOV R6, RZ, RZ, -R6 ;  /* 0x000000ffff067224 */ /* 0x000fe400078e0a06 */
[----:B------:R-:W-:Y:S02]  /*145f0*/  VIADD R15, R23, 0x81 ;  /* 0x00000081170f7836 */ /* 0x000fe40000000000 */
[C---:B------:R-:W-:Y:S02]  /*14600*/  IMAD R9, R12.reuse, R6, R9 ;  /* 0x000000060c097224 */ /* 0x040fe400078e0209 */
[----:B0-----:R-:W-:Y:S01]  /*14610*/  IMAD.MOV.U32 R11, RZ, RZ, R13 ;  /* 0x000000ffff0b7224 */ /* 0x001fe200078e000d */
[----:B------:R-:W-:Y:S01]  /*14620*/  IABS R6, R15 ;  /* 0x0000000f00067213 */ /* 0x000fe20000000000 */
[--C-:B------:R-:W-:Y:S01]  /*14630*/  @!P6 IMAD.IADD R17, R17, 0x1, -R12.reuse ;  /* 0x000000011111e824 */ /* 0x100fe200078e0a0c */
[----:B------:R-:W-:Y:S01]  /*14640*/  ISETP.GT.U32.AND P6, PT, R12, R20, PT ;  /* 0x000000140c00720c */ /* 0x000fe20003fc4070 */
[----:B------:R-:W-:-:S02]  /*14650*/  @!P1 IMAD.IADD R19, R19, 0x1, -R12 ;  /* 0x0000000113139824 */ /* 0x000fc400078e0a0c */
[----:B------:R-:W-:Y:S01]  /*14660*/  IMAD.HI.U32 R7, R0, R14, RZ ;  /* 0x0000000e00077227 */ /* 0x000fe200078e00ff */
[----:B------:R-:W-:-:S03]  /*14670*/  ISETP.GT.U32.AND P1, PT, R12, R17, PT ;  /* 0x000000110c00720c */ /* 0x000fc60003f24070 */
[----:B------:R-:W-:Y:S01]  /*14680*/  @!P4 IMAD.MOV R11, RZ, RZ, -R11 ;  /* 0x000000ffff0bc224 */ /* 0x000fe200078e0a0b */
[----:B------:R-:W-:Y:S01]  /*14690*/  ISETP.GT.U32.AND P4, PT, R12, R19, PT ;  /* 0x000000130c00720c */ /* 0x000fe20003f84070 */
[----:B------:R-:W-:-:S03]  /*146a0*/  IMAD.HI.U32 R4, R0, R8, RZ ;  /* 0x0000000800047227 */ /* 0x000fc600078e00ff */
[----:B------:R-:W-:Y:S01]  /*146b0*/  STL [R1+0x208], R11 ;  /* 0x0002080b01007387 */ /* 0x000fe20000100800 */
[----:B------:R-:W-:Y:S02]  /*146c0*/  IMAD.MOV R7, RZ, RZ, -R7 ;  /* 0x000000ffff077224 */ /* 0x000fe400078e0a07 */
[----:B------:R-:W-:-:S04]  /*146d0*/  IMAD.HI.U32 R22, R0, R6, RZ ;  /* 0x0000000600167227 */ /* 0x000fc800078e00ff */
[----:B------:R-:W-:Y:S02]  /*146e0*/  IMAD.MOV R4, RZ, RZ, -R4 ;  /* 0x000000ffff047224 */ /* 0x000fe400078e0a04 */
[----:B------:R-:W-:Y:S02]  /*146f0*/  IMAD R14, R12, R7, R14 ;  /* 0x000000070c0e7224 */ /* 0x000fe400078e020e */
[----:B------:R-:W-:Y:S02]  /*14700*/  IMAD.MOV R22, RZ, RZ, -R22 ;  /* 0x000000ffff167224 */ /* 0x000fe400078e0a16 */
[----:B------:R-:W-:Y:S01]  /*14710*/  @!P6 IMAD.IADD R20, R20, 0x1, -R12 ;  /* 0x000000011414e824 */ /* 0x000fe200078e0a0c */
[C---:B------:R-:W-:Y:S01]  /*14720*/  ISETP.GT.U32.AND P6, PT, R12.reuse, R9, PT ;  /* 0x000000090c00720c */ /* 0x040fe20003fc4070 */
[C---:B------:R-:W-:Y:S02]  /*14730*/  IMAD R8, R12.reuse, R4, R8 ;  /* 0x000000040c087224 */ /* 0x040fe400078e0208 */
[----:B------:R-:W-:Y:S01]  /*14740*/  @!P5 IMAD.MOV R10, RZ, RZ, -R10 ;  /* 0x000000ffff0ad224 */ /* 0x000fe200078e0a0a */
[C---:B------:R-:W-:Y:S01]  /*14750*/  ISETP.GT.U32.AND P5, PT, R12.reuse, R14, PT ;  /* 0x0000000e0c00720c */ /* 0x040fe20003fa4070 */
[----:B------:R-:W-:-:S02]  /*14760*/  IMAD R6, R12, R22, R6 ;  /* 0x000000160c067224 */ /* 0x000fc400078e0206 */
[--C-:B------:R-:W-:Y:S01]  /*14770*/  @!P1 IMAD.IADD R17, R17, 0x1, -R12.reuse ;  /* 0x0000000111119824 */ /* 0x100fe200078e0a0c */
[C---:B------:R-:W-:Y:S01]  /*14780*/  ISETP.GT.U32.AND P1, PT, R12.reuse, R8, PT ;  /* 0x000000080c00720c */ /* 0x040fe20003f24070 */
[--C-:B------:R-:W-:Y:S01]  /*14790*/  @!P4 IMAD.IADD R19, R19, 0x1, -R12.reuse ;  /* 0x000000011313c824 */ /* 0x100fe200078e0a0c */
[----:B------:R-:W-:Y:S01]  /*147a0*/  ISETP.GT.U32.AND P4, PT, R12, R6, PT ;  /* 0x000000060c00720c */ /* 0x000fe20003f84070 */
[----:B------:R-:W-:Y:S01]  /*147b0*/  VIADD R4, R23, 0x7f ;  /* 0x0000007f17047836 */ /* 0x000fe20000000000 */
[----:B------:R0:W-:Y:S01]  /*147c0*/  STL [R1+0x204], R10 ;  /* 0x0002040a01007387 */ /* 0x0001e20000100800 */
[----:B------:R-:W-:Y:S01]  /*147d0*/  @!P6 IMAD.IADD R9, R9, 0x1, -R12 ;  /* 0x000000010909e824 */ /* 0x000fe200078e0a0c */
[----:B------:R-:W-:Y:S01]  /*147e0*/  ISETP.GE.AND P6, PT, R5, RZ, PT ;  /* 0x000000ff0500720c */ /* 0x000fe20003fc6270 */
[----:B------:R-:W-:Y:S02]  /*147f0*/  IMAD.MOV.U32 R24, RZ, RZ, R20 ;  /* 0x000000ffff187224 */ /* 0x000fe400078e0014 */
[----:B------:R-:W-:Y:S01]  /*14800*/  @!P5 IMAD.IADD R14, R14, 0x1, -R12 ;  /* 0x000000010e0ed824 */ /* 0x000fe200078e0a0c */
[----:B------:R-:W-:Y:S01]  /*14810*/  ISETP.GE.AND P5, PT, R18, RZ, PT ;  /* 0x000000ff1200720c */ /* 0x000fe20003fa6270 */
[----:B------:R-:W-:Y:S01]  /*14820*/  @!P3 IMAD.MOV R24, RZ, RZ, -R24 ;  /* 0x000000ffff18b224 */ /* 0x000fe200078e0a18 */
[----:B------:R-:W-:Y:S01]  /*14830*/  ISETP.GT.U32.AND P3, PT, R12, R9, PT ;  /* 0x000000090c00720c */ /* 0x000fe20003f64070 */
[----:B------:R-:W-:Y:S01]  /*14840*/  VIADD R7, R23, 0x80 ;  /* 0x0000008017077836 */ /* 0x000fe20000000000 */
[----:B0-----:R-:W-:Y:S01]  /*14850*/  IABS R10, R4 ;  /* 0x00000004000a7213 */ /* 0x001fe20000000000 */
[--C-:B------:R-:W-:Y:S01]  /*14860*/  @!P1 IMAD.IADD R8, R8, 0x1, -R12.reuse ;  /* 0x0000000108089824 */ /* 0x100fe200078e0a0c */
[----:B------:R-:W-:Y:S01]  /*14870*/  ISETP.GT.U32.AND P1, PT, R12, R14, PT ;  /* 0x0000000e0c00720c */ /* 0x000fe20003f24070 */
[----:B------:R-:W-:Y:S01]  /*14880*/  IMAD.MOV.U32 R11, RZ, RZ, R17 ;  /* 0x000000ffff0b7224 */ /* 0x000fe200078e0011 */
[----:B------:R-:W-:Y:S01]  /*14890*/  IABS R13, R7 ;  /* 0x00000007000d7213 */ /* 0x000fe20000000000 */
[----:B------:R-:W-:Y:S01]  /*148a0*/  IMAD.HI.U32 R18, R0, R10, RZ ;  /* 0x0000000a00127227 */ /* 0x000fe200078e00ff */
[----:B------:R-:W-:Y:S03]  /*148b0*/  STL [R1+0x200], R24 ;  /* 0x0002001801007387 */ /* 0x000fe60000100800 */
[----:B------:R-:W-:Y:S01]  /*148c0*/  @!P4 IMAD.IADD R6, R6, 0x1, -R12 ;  /* 0x000000010606c824 */ /* 0x000fe200078e0a0c */
[----:B------:R-:W-:Y:S01]  /*148d0*/  ISETP.GT.U32.AND P4, PT, R12, R8, PT ;  /* 0x000000080c00720c */ /* 0x000fe20003f84070 */
[----:B------:R-:W-:-:S02]  /*148e0*/  IMAD.MOV R18, RZ, RZ, -R18 ;  /* 0x000000ffff127224 */ /* 0x000fc400078e0a12 */
[----:B------:R-:W-:Y:S01]  /*148f0*/  @!P2 IMAD.MOV R11, RZ, RZ, -R11 ;  /* 0x000000ffff0ba224 */ /* 0x000fe200078e0a0b */
[C---:B------:R-:W-:Y:S01]  /*14900*/  ISETP.GT.U32.AND P2, PT, R12.reuse, R6, PT ;  /* 0x000000060c00720c */ /* 0x040fe20003f44070 */
[----:B------:R-:W-:Y:S02]  /*14910*/  IMAD R10, R12, R18, R10 ;  /* 0x000000120c0a7224 */ /* 0x000fe400078e020a */
[----:B------:R-:W-:Y:S01]  /*14920*/  IMAD.HI.U32 R21, R0, R13, RZ ;  /* 0x0000000d00157227 */ /* 0x000fe200078e00ff */
[----:B------:R0:W-:Y:S03]  /*14930*/  STL [R1+0x1fc], R11 ;  /* 0x0001fc0b01007387 */ /* 0x0001e60000100800 */
[----:B------:R-:W-:Y:S01]  /*14940*/  @!P3 IMAD.IADD R9, R9, 0x1, -R12 ;  /* 0x000000010909b824 */ /* 0x000fe200078e0a0c */
[----:B------:R-:W-:Y:S01]  /*14950*/  ISETP.GT.U32.AND P3, PT, R12, R10, PT ;  /* 0x0000000a0c00720c */ /* 0x000fe20003f64070 */
[----:B------:R-:W-:-:S02]  /*14960*/  IMAD.MOV R21, RZ, RZ, -R21 ;  /* 0x000000ffff157224 */ /* 0x000fc400078e0a15 */
[--C-:B------:R-:W-:Y:S01]  /*14970*/  @!P1 IMAD.IADD R14, R14, 0x1, -R12.reuse ;  /* 0x000000010e0e9824 */ /* 0x100fe200078e0a0c */
[----:B------:R-:W-:Y:S01]  /*14980*/  ISETP.GE.AND P1, PT, R3, RZ, PT ;  /* 0x000000ff0300720c */ /* 0x000fe20003f26270 */
[----:B------:R-:W-:Y:S02]  /*14990*/  IMAD R13, R12, R21, R13 ;  /* 0x000000150c0d7224 */ /* 0x000fe400078e020d */
[----:B0-----:R-:W-:Y:S02]  /*149a0*/  IMAD.MOV.U32 R11, RZ, RZ, R19 ;  /* 0x000000ffff0b7224 */ /* 0x001fe400078e0013 */
[--C-:B------:R-:W-:Y:S01]  /*149b0*/  @!P4 IMAD.IADD R8, R8, 0x1, -R12.reuse ;  /* 0x000000010808c824 */ /* 0x100fe200078e0a0c */
[----:B------:R-:W-:Y:S01]  /*149c0*/  ISETP.GE.AND P4, PT, R16, RZ, PT ;  /* 0x000000ff1000720c */ /* 0x000fe20003f86270 */
[----:B------:R-:W-:Y:S01]  /*149d0*/  @!P2 IMAD.IADD R6, R6, 0x1, -R12 ;  /* 0x000000010606a824 */ /* 0x000fe200078e0a0c */
[----:B------:R-:W-:Y:S01]  /*149e0*/  ISETP.GE.AND P2, PT, R15, RZ, PT ;  /* 0x000000ff0f00720c */ /* 0x000fe20003f46270 */
[----:B------:R-:W-:Y:S01]  /*149f0*/  @!P5 IMAD.MOV R11, RZ, RZ, -R11 ;  /* 0x000000ffff0bd224 */ /* 0x000fe200078e0a0b */
[----:B------:R-:W-:Y:S01]  /*14a00*/  ISETP.GT.U32.AND P5, PT, R12, R13, PT ;  /* 0x0000000d0c00720c */ /* 0x000fe20003fa4070 */
[----:B------:R-:W-:-:S02]  /*14a10*/  VIADD R3, R23, 0x7d ;  /* 0x0000007d17037836 */ /* 0x000fc40000000000 */
[----:B------:R-:W-:Y:S01]  /*14a20*/  IMAD.MOV.U32 R19, RZ, RZ, R14 ;  /* 0x000000ffff137224 */ /* 0x000fe200078e000e */
[----:B------:R0:W-:Y:S01]  /*14a30*/  STL [R1+0x1f8], R11 ;  /* 0x0001f80b01007387 */ /* 0x0001e20000100800 */
[----:B------:R-:W-:Y:S01]  /*14a40*/  @!P3 IMAD.IADD R10, R10, 0x1, -R12 ;  /* 0x000000010a0ab824 */ /* 0x000fe200078e0a0c */
[----:B------:R-:W-:Y:S01]  /*14a50*/  IABS R15, R3 ;  /* 0x00000003000f7213 */ /* 0x000fe20000000000 */
[C---:B------:R-:W-:Y:S01]  /*14a60*/  VIADD R5, R23.reuse, 0x7e ;  /* 0x0000007e17057836 */ /* 0x040fe20000000000 */
[----:B------:R-:W-:Y:S01]  /*14a70*/  LOP3.LUT R14, R23, 0xc, RZ, 0xfc, !PT ;  /* 0x0000000c170e7812 */ /* 0x000fe200078efcff */
[----:B------:R-:W-:Y:S01]  /*14a80*/  @!P6 IMAD.MOV R19, RZ, RZ, -R19 ;  /* 0x000000ffff13e224 */ /* 0x000fe200078e0a13 */
[----:B------:R-:W-:Y:S01]  /*14a90*/  ISETP.GT.U32.AND P6, PT, R12, R10, PT ;  /* 0x0000000a0c00720c */ /* 0x000fe20003fc4070 */
[----:B------:R-:W-:Y:S01]  /*14aa0*/  @!P4 IMAD.MOV R8, RZ, RZ, -R8 ;  /* 0x000000ffff08c224 */ /* 0x000fe200078e0a08 */
[----:B------:R-:W-:Y:S01]  /*14ab0*/  IABS R17, R5 ;  /* 0x0000000500117213 */ /* 0x000fe20000000000 */
[----:B------:R-:W-:Y:S01]  /*14ac0*/  @!P2 IMAD.MOV R6, RZ, RZ, -R6 ;  /* 0x000000ffff06a224 */ /* 0x000fe200078e0a06 */
[----:B------:R1:W-:Y:S01]  /*14ad0*/  STL [R1+0x1f4], R19 ;  /* 0x0001f41301007387 */ /* 0x0003e20000100800 */
[----:B0-----:R-:W-:Y:S01]  /*14ae0*/  IMAD.MOV.U32 R11, RZ, RZ, R9 ;  /* 0x000000ffff0b7224 */ /* 0x001fe200078e0009 */
[----:B------:R-:W-:Y:S01]  /*14af0*/  ISETP.GE.AND P2, PT, R5, RZ, PT ;  /* 0x000000ff0500720c */ /* 0x000fe20003f46270 */
[----:B------:R-:W-:Y:S01]  /*14b00*/  IMAD.HI.U32 R9, R0, R15, RZ ;  /* 0x0000000f00097227 */ /* 0x000fe200078e00ff */
[----:B------:R-:W-:-:S02]  /*14b10*/  IABS R5, R14 ;  /* 0x0000000e00057213 */ /* 0x000fc40000000000 */
[----:B------:R-:W-:Y:S01]  /*14b20*/  ISETP.GE.AND P4, PT, R4, RZ, PT ;  /* 0x000000ff0400720c */ /* 0x000fe20003f86270 */
[----:B------:R-:W-:Y:S02]  /*14b30*/  @!P1 IMAD.MOV R11, RZ, RZ, -R11 ;  /* 0x000000ffff0b9224 */ /* 0x000fe400078e0a0b */
[----:B------:R-:W-:Y:S01]  /*14b40*/  @!P5 IMAD.IADD R13, R13, 0x1, -R12 ;  /* 0x000000010d0dd824 */ /* 0x000fe200078e0a0c */
[----:B------:R-:W-:Y:S01]  /*14b50*/  ISETP.GE.AND P5, PT, R7, RZ, PT ;  /* 0x000000ff0700720c */ /* 0x000fe20003fa6270 */
[----:B------:R-:W-:Y:S01]  /*14b60*/  IMAD.MOV R9, RZ, RZ, -R9 ;  /* 0x000000ffff097224 */ /* 0x000fe200078e0a09 */
[----:B------:R-:W-:Y:S01]  /*14b70*/  STL [R1+0x1f0], R11 ;  /* 0x0001f00b01007387 */ /* 0x000fe20000100800 */
[----:B------:R-:W-:Y:S01]  /*14b80*/  IMAD.HI.U32 R18, R0, R17, RZ ;  /* 0x0000001100127227 */ /* 0x000fe200078e00ff */
[----:B------:R-:W-:Y:S02]  /*14b90*/  ISETP.GT.U32.AND P3, PT, R12, R13, PT ;  /* 0x0000000d0c00720c */ /* 0x000fe40003f64070 */
[----:B------:R-:W-:Y:S01]  /*14ba0*/  STL [R1+0x1ec], R8 ;  /* 0x0001ec0801007387 */ /* 0x000fe20000100800 */
[----:B------:R-:W-:-:S02]  /*14bb0*/  IMAD.MOV R18, RZ, RZ, -R18 ;  /* 0x000000ffff127224 */ /* 0x000fc400078e0a12 */
[--C-:B------:R-:W-:Y:S01]  /*14bc0*/  @!P6 IMAD.IADD R10, R10, 0x1, -R12.reuse ;  /* 0x000000010a0ae824 */ /* 0x100fe200078e0a0c */
[----:B------:R0:W-:Y:S01]  /*14bd0*/  STL [R1+0x1e8], R6 ;  /* 0x0001e80601007387 */ /* 0x0001e20000100800 */
[C---:B------:R-:W-:Y:S02]  /*14be0*/  IMAD R7, R12.reuse, R18, R17 ;  /* 0x000000120c077224 */ /* 0x040fe400078e0211 */
[C---:B------:R-:W-:Y:S02]  /*14bf0*/  VIADD R18, R23.reuse, 0x74 ;  /* 0x0000007417127836 */ /* 0x040fe40000000000 */
[----:B-1----:R-:W-:Y:S01]  /*14c00*/  VIADD R19, R23, 0x73 ;  /* 0x0000007317137836 */ /* 0x002fe20000000000 */
[C---:B------:R-:W-:Y:S01]  /*14c10*/  ISETP.GT.U32.AND P1, PT, R12.reuse, R7, PT ;  /* 0x000000070c00720c */ /* 0x040fe20003f24070 */
[----:B------:R-:W-:Y:S01]  /*14c20*/  @!P3 IMAD.IADD R13, R13, 0x1, -R12 ;  /* 0x000000010d0db824 */ /* 0x000fe200078e0a0c */
[----:B------:R-:W-:Y:S01]  /*14c30*/  ISETP.GE.AND P3, PT, R3, RZ, PT ;  /* 0x000000ff0300720c */ /* 0x000fe20003f66270 */
[----:B------:R-:W-:Y:S01]  /*14c40*/  VIADD R3, R23, 0x7b ;  /* 0x0000007b17037836 */ /* 0x000fe20000000000 */
[----:B------:R-:W-:Y:S01]  /*14c50*/  IABS R17, R19 ;  /* 0x0000001300117213 */ /* 0x000fe20000000000 */
[----:B0-----:R-:W-:-:S02]  /*14c60*/  IMAD R6, R12, R9, R15 ;  /* 0x000000090c067224 */ /* 0x001fc400078e020f */
[----:B------:R-:W-:Y:S01]  /*14c70*/  IMAD.MOV.U32 R11, RZ, RZ, R13 ;  /* 0x000000ffff0b7224 */ /* 0x000fe200078e000d */
[----:B------:R-:W-:Y:S01]  /*14c80*/  IABS R9, R3 ;  /* 0x0000000300097213 */ /* 0x000fe20000000000 */
[----:B------:R-:W-:Y:S01]  /*14c90*/  IMAD.HI.U32 R13, R0, R5, RZ ;  /* 0x00000005000d7227 */ /* 0x000fe200078e00ff */
[----:B------:R-:W-:-:S03]  /*14ca0*/  ISETP.GT.U32.AND P6, PT, R12, R6, PT ;  /* 0x000000060c00720c */ /* 0x000fc60003fc4070 */
[----:B------:R-:W-:Y:S02]  /*14cb0*/  @!P5 IMAD.MOV R11, RZ, RZ, -R11 ;  /* 0x000000ffff0bd224 */ /* 0x000fe400078e0a0b */
[--C-:B------:R-:W-:Y:S01]  /*14cc0*/  @!P1 IMAD.IADD R7, R7, 0x1, -R12.reuse ;  /* 0x0000000107079824 */ /* 0x100fe200078e0a0c */
[----:B------:R-:W-:Y:S01]  /*14cd0*/  ISETP.GE.AND P1, PT, R27, RZ, PT ;  /* 0x000000ff1b00720c */ /* 0x000fe20003f26270 */
[----:B------:R-:W-:Y:S01]  /*14ce0*/  IMAD.MOV R13, RZ, RZ, -R13 ;  /* 0x000000ffff0d7224 */ /* 0x000fe200078e0a0d */
[----:B------:R-:W-:Y:S01]  /*14cf0*/  IABS R27, R27 ;  /* 0x0000001b001b7213 */ /* 0x000fe20000000000 */
[----:B------:R0:W-:Y:S01]  /*14d00*/  STL [R1+0x1e4], R11 ;  /* 0x0001e40b01007387 */ /* 0x0001e20000100800 */
[----:B------:R-:W-:Y:S02]  /*14d10*/  VIADD R8, R23, 0x7a ;  /* 0x0000007a17087836 */ /* 0x000fe40000000000 */
[----:B------:R-:W-:Y:S02]  /*14d20*/  IMAD R5, R12, R13, R5 ;  /* 0x0000000d0c057224 */ /* 0x000fe400078e0205 */
[----:B------:R-:W-:Y:S01]  /*14d30*/  @!P6 IMAD.IADD R6, R6, 0x1, -R12 ;  /* 0x000000010606e824 */ /* 0x000fe200078e0a0c */
[----:B------:R-:W-:Y:S01]  /*14d40*/  ISETP.GT.U32.AND P6, PT, R12, R7, PT ;  /* 0x000000070c00720c */ /* 0x000fe20003fc4070 */
[----:B------:R-:W-:Y:S01]  /*14d50*/  IMAD.HI.U32 R15, R0, R27, RZ ;  /* 0x0000001b000f7227 */ /* 0x000fe200078e00ff */
[----:B------:R-:W-:-:S02]  /*14d60*/  IABS R4, R8 ;  /* 0x0000000800047213 */ /* 0x000fc40000000000 */
[----:B------:R-:W-:Y:S01]  /*14d70*/  ISETP.GT.U32.AND P5, PT, R12, R6, PT ;  /* 0x000000060c00720c */ /* 0x000fe20003fa4070 */
[----:B0-----:R-:W-:Y:S02]  /*14d80*/  IMAD.MOV.U32 R11, RZ, RZ, R10 ;  /* 0x000000ffff0b7224 */ /* 0x001fe400078e000a */
[----:B------:R-:W-:-:S04]  /*14d90*/  IMAD.HI.U32 R10, R0, R9, RZ ;  /* 0x00000009000a7227 */ /* 0x000fc800078e00ff */
[----:B------:R-:W-:Y:S02]  /*14da0*/  IMAD.MOV R15, RZ, RZ, -R15 ;  /* 0x000000ffff0f7224 */ /* 0x000fe400078e0a0f */
[--C-:B------:R-:W-:Y:S01]  /*14db0*/  @!P6 IMAD.IADD R7, R7, 0x1, -R12.reuse ;  /* 0x000000010707e824 */ /* 0x100fe200078e0a0c */
[----:B------:R-:W-:Y:S01]  /*14dc0*/  ISETP.GT.U32.AND P6, PT, R12, R2, PT ;  /* 0x000000020c00720c */ /* 0x000fe20003fc4070 */
[----:B------:R-:W-:Y:S01]  /*14dd0*/  @!P4 IMAD.MOV R11, RZ, RZ, -R11 ;  /* 0x000000ffff0bc224 */ /* 0x000fe200078e0a0b */
[----:B------:R-:W-:Y:S01]  /*14de0*/  ISETP.GE.AND P4, PT, R14, RZ, PT ;  /* 0x000000ff0e00720c */ /* 0x000fe20003f86270 */
[----:B------:R-:W-:Y:S01]  /*14df0*/  @!P5 IMAD.IADD R6, R6, 0x1, -R12 ;  /* 0x000000010606d824 */ /* 0x000fe200078e0a0c */
[C---:B------:R-:W-:Y:S01]  /*14e00*/  ISETP.GT.U32.AND P5, PT, R12.reuse, R5, PT ;  /* 0x000000050c00720c */ /* 0x040fe20003fa4070 */
[----:B------:R-:W-:Y:S01]  /*14e10*/  IMAD.MOV R10, RZ, RZ, -R10 ;  /* 0x000000ffff0a7224 */ /* 0x000fe200078e0a0a */
[----:B------:R0:W-:Y:S01]  /*14e20*/  STL [R1+0x1e0], R11 ;  /* 0x0001e00b01007387 */ /* 0x0001e20000100800 */
[----:B------:R-:W-:-:S02]  /*14e30*/  IMAD R27, R12, R15, R27 ;  /* 0x0000000f0c1b7224 */ /* 0x000fc400078e021b */
[----:B------:R-:W-:Y:S02]  /*14e40*/  IMAD.MOV.U32 R16, RZ, RZ, R7 ;  /* 0x000000ffff107224 */ /* 0x000fe400078e0007 */
[C---:B------:R-:W-:Y:S02]  /*14e50*/  IMAD R9, R12.reuse, R10, R9 ;  /* 0x0000000a0c097224 */ /* 0x040fe400078e0209 */
[----:B------:R-:W-:Y:S01]  /*14e60*/  @!P2 IMAD.MOV R16, RZ, RZ, -R16 ;  /* 0x000000ffff10a224 */ /* 0x000fe200078e0a10 */
[----:B------:R-:W-:Y:S01]  /*14e70*/  ISETP.GT.U32.AND P2, PT, R12, R27, PT ;  /* 0x0000001b0c00720c */ /* 0x000fe20003f44070 */
[----:B------:R-:W-:-:S03]  /*14e80*/  IMAD.HI.U32 R10, R0, R4, RZ ;  /* 0x00000004000a7227 */ /* 0x000fc600078e00ff */
[----:B------:R-:W-:Y:S01]  /*14e90*/  STL [R1+0x1dc], R16 ;  /* 0x0001dc1001007387 */ /* 0x000fe20000100800 */
[----:B0-----:R-:W-:Y:S02]  /*14ea0*/  IMAD.MOV.U32 R11, RZ, RZ, R6 ;  /* 0x000000ffff0b7224 */ /* 0x001fe400078e0006 */
[--C-:B------:R-:W-:Y:S02]  /*14eb0*/  @!P5 IMAD.IADD R5, R5, 0x1, -R12.reuse ;  /* 0x000000010505d824 */ /* 0x100fe400078e0a0c */
[----:B------:R-:W-:Y:S02]  /*14ec0*/  VIADD R7, R23, 0x79 ;  /* 0x0000007917077836 */ /* 0x000fe40000000000 */
[----:B------:R-:W-:Y:S01]  /*14ed0*/  @!P3 IMAD.MOV R11, RZ, RZ, -R11 ;  /* 0x000000ffff0bb224 */ /* 0x000fe200078e0a0b */
[----:B------:R-:W-:Y:S01]  /*14ee0*/  ISETP.GT.U32.AND P3, PT, R12, R9, PT ;  /* 0x000000090c00720c */ /* 0x000fe20003f64070 */
[----:B------:R-:W-:Y:S01]  /*14ef0*/  @!P6 IMAD.IADD R2, R2, 0x1, -R12 ;  /* 0x000000010202e824 */ /* 0x000fe200078e0a0c */
[C---:B------:R-:W-:Y:S01]  /*14f00*/  ISETP.GT.U32.AND P5, PT, R12.reuse, R5, PT ;  /* 0x000000050c00720c */ /* 0x040fe20003fa4070 */
[----:B------:R-:W-:Y:S01]  /*14f10*/  IMAD.MOV R10, RZ, RZ, -R10 ;  /* 0x000000ffff0a7224 */ /* 0x000fe200078e0a0a */
[----:B------:R-:W-:Y:S01]  /*14f20*/  ISETP.GE.AND P6, PT, R3, RZ, PT ;  /* 0x000000ff0300720c */ /* 0x000fe20003fc6270 */
[----:B------:R0:W-:Y:S01]  /*14f30*/  STL [R1+0x1d8], R11 ;  /* 0x0001d80b01007387 */ /* 0x0001e20000100800 */
[----:B------:R-:W-:Y:S01]  /*14f40*/  IABS R3, R7 ;  /* 0x0000000700037213 */ /* 0x000fe20000000000 */
[----:B------:R-:W-:-:S02]  /*14f50*/  IMAD R4, R12, R10, R4 ;  /* 0x0000000a0c047224 */ /* 0x000fc400078e0204 */
[----:B------:R-:W-:Y:S02]  /*14f60*/  @!P2 IMAD.IADD R27, R27, 0x1, -R12 ;  /* 0x000000011b1ba824 */ /* 0x000fe400078e0a0c */
[----:B------:R-:W-:Y:S01]  /*14f70*/  IMAD.HI.U32 R10, R0, R3, RZ ;  /* 0x00000003000a7227 */ /* 0x000fe200078e00ff */
[----:B------:R-:W-:-:S03]  /*14f80*/  ISETP.GT.U32.AND P2, PT, R12, R4, PT ;  /* 0x000000040c00720c */ /* 0x000fc60003f44070 */
[----:B0-----:R-:W-:Y:S02]  /*14f90*/  IMAD.MOV.U32 R11, RZ, RZ, R2 ;  /* 0x000000ffff0b7224 */ /* 0x001fe400078e0002 */
[----:B------:R-:W-:Y:S02]  /*14fa0*/  @!P3 IMAD.IADD R9, R9, 0x1, -R12 ;  /* 0x000000010909b824 */ /* 0x000fe400078e0a0c */
[----:B------:R-:W-:Y:S01]  /*14fb0*/  @!P0 IMAD.MOV R11, RZ, RZ, -R11 ;  /* 0x000000ffff0b8224 */ /* 0x000fe200078e0a0b */
[----:B------:R-:W-:Y:S01]  /*14fc0*/  ISETP.GE.AND P0, PT, R8, RZ, PT ;  /* 0x000000ff0800720c */ /* 0x000fe20003f06270 */
[----:B------:R-:W-:Y:S01]  /*14fd0*/  IMAD.MOV R8, RZ, RZ, -R10 ;  /* 0x000000ffff087224 */ /* 0x000fe200078e0a0a */
[C---:B------:R-:W-:Y:S01]  /*14fe0*/  ISETP.GT.U32.AND P3, PT, R12.reuse, R9, PT ;  /* 0x000000090c00720c */ /* 0x040fe20003f64070 */
[----:B------:R-:W-:Y:S01]  /*14ff0*/  @!P5 IMAD.IADD R5, R5, 0x1, -R12 ;  /* 0x000000010505d824 */ /* 0x000fe200078e0a0c */
[----:B------:R0:W-:Y:S01]  /*15000*/  STL [R1+0x1d4], R11 ;  /* 0x0001d40b01007387 */ /* 0x0001e20000100800 */
[----:B------:R-:W-:Y:S01]  /*15010*/  IMAD R3, R12, R8, R3 ;  /* 0x000000080c037224 */ /* 0x000fe200078e0203 */
[----:B------:R-:W-:Y:S01]  /*15020*/  ISETP.GE.AND P5, PT, R7, RZ, PT ;  /* 0x000000ff0700720c */ /* 0x000fe20003fa6270 */
[----:B------:R-:W-:-:S02]  /*15030*/  VIADD R6, R23, 0x78 ;  /* 0x0000007817067836 */ /* 0x000fc40000000000 */
[----:B------:R-:W-:Y:S02]  /*15040*/  @!P2 IMAD.IADD R4, R4, 0x1, -R12 ;  /* 0x000000010404a824 */ /* 0x000fe400078e0a0c */
[C---:B------:R-:W-:Y:S01]  /*15050*/  VIADD R8, R23.reuse, 0x76 ;  /* 0x0000007617087836 */ /* 0x040fe20000000000 */
[----:B------:R-:W-:Y:S01]  /*15060*/  IABS R2, R6 ;  /* 0x0000000600027213 */ /* 0x000fe20000000000 */
[----:B------:R-:W-:Y:S01]  /*15070*/  VIADD R14, R23, 0x6f ;  /* 0x0000006f170e7836 */ /* 0x000fe20000000000 */
[----:B------:R-:W-:Y:S01]  /*15080*/  ISETP.GT.U32.AND P2, PT, R12, R4, PT ;  /* 0x000000040c00720c */ /* 0x000fe20003f44070 */
[----:B0-----:R-:W-:Y:S01]  /*15090*/  IMAD.MOV.U32 R11, RZ, RZ, R5 ;  /* 0x000000ffff0b7224 */ /* 0x001fe200078e0005 */
[----:B------:R-:W-:Y:S01]  /*150a0*/  IABS R20, R8 ;  /* 0x0000000800147213 */ /* 0x000fe20000000000 */
[----:B------:R-:W-:-:S04]  /*150b0*/  IMAD.HI.U32 R10, R0, R2, RZ ;  /* 0x00000002000a7227 */ /* 0x000fc800078e00ff */
[----:B------:R-:W-:Y:S01]  /*150c0*/  @!P4 IMAD.MOV R11, RZ, RZ, -R11 ;  /* 0x000000ffff0bc224 */ /* 0x000fe200078e0a0b */
[----:B------:R-:W-:Y:S01]  /*150d0*/  ISETP.GT.U32.AND P4, PT, R12, R3, PT ;  /* 0x000000030c00720c */ /* 0x000fe20003f84070 */
[----:B------:R-:W-:Y:S01]  /*150e0*/  @!P3 IMAD.IADD R9, R9, 0x1, -R12 ;  /* 0x000000010909b824 */ /* 0x000fe200078e0a0c */
[----:B------:R-:W-:Y:S01]  /*150f0*/  ISETP.GE.AND P3, PT, R6, RZ, PT ;  /* 0x000000ff0600720c */ /* 0x000fe20003f66270 */
[----:B------:R-:W-:Y:S01]  /*15100*/  IMAD.MOV R10, RZ, RZ, -R10 ;  /* 0x000000ffff0a7224 */ /* 0x000fe200078e0a0a */
[----:B------:R0:W-:Y:S01]  /*15110*/  STL [R1+0x14], R11 ;  /* 0x0000140b01007387 */ /* 0x0001e20000100800 */
[C---:B------:R-:W-:Y:S02]  /*15120*/  VIADD R5, R23.reuse, 0x77 ;  /* 0x0000007717057836 */ /* 0x040fe40000000000 */
[----:B------:R-:W-:Y:S02]  /*15130*/  IMAD R2, R12, R10, R2 ;  /* 0x0000000a0c027224 */ /* 0x000fe400078e0202 */
[--C-:B------:R-:W-:Y:S01]  /*15140*/  @!P2 IMAD.IADD R4, R4, 0x1, -R12.reuse ;  /* 0x000000010404a824 */ /* 0x100fe200078e0a0c */
[----:B------:R-:W-:Y:S01]  /*15150*/  IABS R7, R5 ;  /* 0x0000000500077213 */ /* 0x000fe20000000000 */
[----:B------:R-:W-:Y:S01]  /*15160*/  VIADD R6, R23, 0x75 ;  /* 0x0000007517067836 */ /* 0x000fe20000000000 */
[----:B------:R-:W-:Y:S01]  /*15170*/  ISETP.GT.U32.AND P2, PT, R12, R2, PT ;  /* 0x000000020c00720c */ /* 0x000fe20003f44070 */
[----:B------:R-:W-:Y:S01]  /*15180*/  @!P4 IMAD.IADD R3, R3, 0x1, -R12 ;  /* 0x000000010303c824 */ /* 0x000fe200078e0a0c */
[----:B------:R-:W-:Y:S01]  /*15190*/  ISETP.GE.AND P4, PT, R5, RZ, PT ;  /* 0x000000ff0500720c */ /* 0x000fe20003f86270 */
[----:B0-----:R-:W-:Y:S01]  /*151a0*/  IMAD.MOV.U32 R11, RZ, RZ, R9 ;  /* 0x000000ffff0b7224 */ /* 0x001fe200078e0009 */
[----:B------:R-:W-:Y:S01]  /*151b0*/  IABS R22, R6 ;  /* 0x0000000600167213 */ /* 0x000fe20000000000 */
[----:B------:R-:W-:-:S02]  /*151c0*/  IMAD.MOV.U32 R10, RZ, RZ, R4 ;  /* 0x000000ffff0a7224 */ /* 0x000fc400078e0004 */
[----:B------:R-:W-:Y:S01]  /*151d0*/  @!P6 IMAD.MOV R11, RZ, RZ, -R11 ;  /* 0x000000ffff0be224 */ /* 0x000fe200078e0a0b */
[----:B------:R-:W-:Y:S01]  /*151e0*/  ISETP.GT.U32.AND P6, PT, R12, R3, PT ;  /* 0x000000030c00720c */ /* 0x000fe20003fc4070 */
[----:B------:R-:W-:-:S03]  /*151f0*/  IMAD.HI.U32 R9, R0, R7, RZ ;  /* 0x0000000700097227 */ /* 0x000fc600078e00ff */
[----:B------:R-:W-:Y:S01]  /*15200*/  STL [R1+0x1d0], R11 ;  /* 0x0001d00b01007387 */ /* 0x000fe20000100800 */
[----:B------:R-:W-:Y:S01]  /*15210*/  @!P0 IMAD.MOV R10, RZ, RZ, -R10 ;  /* 0x000000ffff0a8224 */ /* 0x000fe200078e0a0a */
[----:B------:R-:W-:Y:S01]  /*15220*/  ISETP.GE.AND P0, PT, R8, RZ, PT ;  /* 0x000000ff0800720c */ /* 0x000fe20003f06270 */
[----:B------:R-:W-:Y:S02]  /*15230*/  IMAD.MOV R8, RZ, RZ, -R9 ;  /* 0x000000ffff087224 */ /* 0x000fe400078e0a09 */
[--C-:B------:R-:W-:Y:S01]  /*15240*/  @!P2 IMAD.IADD R2, R2, 0x1, -R12.reuse ;  /* 0x000000010202a824 */ /* 0x100fe200078e0a0c */
[----:B------:R0:W-:Y:S01]  /*15250*/  STL [R1+0x1cc], R10 ;  /* 0x0001cc0a01007387 */ /* 0x0001e20000100800 */
[C---:B------:R-:W-:Y:S02]  /*15260*/  IMAD R7, R12.reuse, R8, R7 ;  /* 0x000000080c077224 */ /* 0x040fe400078e0207 */
[----:B------:R-:W-:Y:S01]  /*15270*/  @!P6 IMAD.IADD R3, R3, 0x1, -R12 ;  /* 0x000000010303e824 */ /* 0x000fe200078e0a0c */
[----:B------:R-:W-:Y:S01]  /*15280*/  ISETP.GT.U32.AND P2, PT, R12, R2, PT ;  /* 0x000000020c00720c */ /* 0x000fe20003f44070 */
[----:B------:R-:W-:Y:S01]  /*15290*/  IMAD.HI.U32 R5, R0, R20, RZ ;  /* 0x0000001400057227 */ /* 0x000fe200078e00ff */
[----:B------:R-:W-:-:S03]  /*152a0*/  ISETP.GE.AND P6, PT, R6, RZ, PT ;  /* 0x000000ff0600720c */ /* 0x000fc60003fc6270 */
[----:B------:R-:W-:Y:S02]  /*152b0*/  IMAD.MOV R5, RZ, RZ, -R5 ;  /* 0x000000ffff057224 */ /* 0x000fe400078e0a05 */
[----:B0-----:R-:W-:Y:S02]  /*152c0*/  IMAD.MOV.U32 R10, RZ, RZ, R3 ;  /* 0x000000ffff0a7224 */ /* 0x001fe400078e0003 */
[C---:B------:R-:W-:Y:S02]  /*152d0*/  IMAD R20, R12.reuse, R5, R20 ;  /* 0x000000050c147224 */ /* 0x040fe400078e0214 */
[----:B------:R-:W-:Y:S01]  /*152e0*/  @!P5 IMAD.MOV R10, RZ, RZ, -R10 ;  /* 0x000000ffff0ad224 */ /* 0x000fe200078e0a0a */
[----:B------:R-:W-:Y:S01]  /*152f0*/  ISETP.GT.U32.AND P5, PT, R12, R7, PT ;  /* 0x000000070c00720c */ /* 0x000fe20003fa4070 */
[----:B------:R-:W-:Y:S01]  /*15300*/  @!P2 IMAD.IADD R2, R2, 0x1, -R12 ;  /* 0x000000010202a824 */ /* 0x000fe200078e0a0c */
[----:B------:R-:W-:Y:S01]  /*15310*/  ISETP.GE.AND P2, PT, R18, RZ, PT ;  /* 0x000000ff1200720c */ /* 0x000fe20003f46270 */
[----:B------:R-:W-:Y:S01]  /*15320*/  IMAD.HI.U32 R4, R0, R22, RZ ;  /* 0x0000001600047227 */ /* 0x000fe200078e00ff */
[----:B------:R-:W-:Y:S01]  /*15330*/  IABS R18, R18 ;  /* 0x0000001200127213 */ /* 0x000fe20000000000 */
[----:B------:R0:W-:Y:S02]  /*15340*/  STL [R1+0x1c8], R10 ;  /* 0x0001c80a01007387 */ /* 0x0001e40000100800 */
[----:B------:R-:W-:-:S02]  /*15350*/  IMAD.MOV.U32 R3, RZ, RZ, R2 ;  /* 0x000000ffff037224 */ /* 0x000fc400078e0002 */
[----:B------:R-:W-:Y:S02]  /*15360*/  IMAD.MOV R4, RZ, RZ, -R4 ;  /* 0x000000ffff047224 */ /* 0x000fe400078e0a04 */
[----:B------:R-:W-:Y:S01]  /*15370*/  @!P3 IMAD.MOV R3, RZ, RZ, -R3 ;  /* 0x000000ffff03b224 */ /* 0x000fe200078e0a03 */
[C---:B------:R-:W-:Y:S01]  /*15380*/  ISETP.GT.U32.AND P3, PT, R12.reuse, R20, PT ;  /* 0x000000140c00720c */ /* 0x040fe20003f64070 */
[----:B------:R-:W-:Y:S02]  /*15390*/  @!P5 IMAD.IADD R7, R7, 0x1, -R12 ;  /* 0x000000010707d824 */ /* 0x000fe400078e0a0c */
[C---:B------:R-:W-:Y:S01]  /*153a0*/  IMAD R22, R12.reuse, R4, R22 ;  /* 0x000000040c167224 */ /* 0x040fe200078e0216 */
[----:B------:R1:W-:Y:S01]  /*153b0*/  STL [R1+0x1c4], R3 ;  /* 0x0001c40301007387 */ /* 0x0003e20000100800 */
[----:B0-----:R-:W-:Y:S01]  /*153c0*/  VIADD R10, R23, 0x71 ;  /* 0x00000071170a7836 */ /* 0x001fe20000000000 */
[----:B------:R-:W-:Y:S01]  /*153d0*/  ISETP.GT.U32.AND P5, PT, R12, R7, PT ;  /* 0x000000070c00720c */ /* 0x000fe20003fa4070 */
[----:B------:R-:W-:-:S03]  /*153e0*/  IMAD.HI.U32 R2, R0, R18, RZ ;  /* 0x0000001200027227 */ /* 0x000fc600078e00ff */
[----:B------:R-:W-:Y:S01]  /*153f0*/  IABS R15, R10 ;  /* 0x0000000a000f7213 */ /* 0x000fe20000000000 */
[C---:B------:R-:W-:Y:S02]  /*15400*/  VIADD R8, R23.reuse, 0x72 ;  /* 0x0000007217087836 */ /* 0x040fe40000000000 */
[----:B------:R-:W-:Y:S02]  /*15410*/  @!P3 IMAD.IADD R20, R20, 0x1, -R12 ;  /* 0x000000011414b824 */ /* 0x000fe400078e0a0c */
[----:B------:R-:W-:Y:S01]  /*15420*/  VIADD R9, R23, 0x70 ;  /* 0x0000007017097836 */ /* 0x000fe20000000000 */
[----:B------:R-:W-:Y:S01]  /*15430*/  IABS R16, R8 ;  /* 0x0000000800107213 */ /* 0x000fe20000000000 */
[----:B------:R-:W-:Y:S01]  /*15440*/  IMAD.MOV R2, RZ, RZ, -R2 ;  /* 0x000000ffff027224 */ /* 0x000fe200078e0a02 */
[C---:B------:R-:W-:Y:S01]  /*15450*/  ISETP.GT.U32.AND P3, PT, R12.reuse, R20, PT ;  /* 0x000000140c00720c */ /* 0x040fe20003f64070 */
[----:B------:R-:W-:Y:S01]  /*15460*/  @!P5 IMAD.IADD R7, R7, 0x1, -R12 ;  /* 0x000000010707d824 */ /* 0x000fe200078e0a0c */
[----:B------:R-:W-:Y:S01]  /*15470*/  ISETP.GT.U32.AND P5, PT, R12, R22, PT ;  /* 0x000000160c00720c */ /* 0x000fe20003fa4070 */
[----:B------:R-:W-:Y:S01]  /*15480*/  IMAD.HI.U32 R5, R0, R17, RZ ;  /* 0x0000001100057227 */ /* 0x000fe200078e00ff */
[----:B------:R-:W-:-:S03]  /*15490*/  IABS R13, R9 ;  /* 0x00000009000d7213 */ /* 0x000fc60000000000 */
[----:B------:R-:W-:Y:S02]  /*154a0*/  IMAD R18, R12, R2, R18 ;  /* 0x000000020c127224 */ /* 0x000fe400078e0212 */
[----:B-1----:R-:W-:-:S04]  /*154b0*/  IMAD.HI.U32 R3, R0, R15, RZ ;  /* 0x0000000f00037227 */ /* 0x002fc800078e00ff */
[----:B------:R-:W-:Y:S02]  /*154c0*/  IMAD.MOV R5, RZ, RZ, -R5 ;  /* 0x000000ffff057224 */ /* 0x000fe400078e0a05 */
[--C-:B------:R-:W-:Y:S02]  /*154d0*/  @!P5 IMAD.IADD R22, R22, 0x1, -R12.reuse ;  /* 0x000000011616d824 */ /* 0x100fe400078e0a0c */
[----:B------:R-:W-:Y:S01]  /*154e0*/  @!P3 IMAD.IADD R20, R20, 0x1, -R12 ;  /* 0x000000011414b824 */ /* 0x000fe200078e0a0c */
[----:B------:R-:W-:Y:S01]  /*154f0*/  ISETP.GT.U32.AND P3, PT, R12, R18, PT ;  /* 0x000000120c00720c */ /* 0x000fe20003f64070 */
[----:B------:R-:W-:Y:S01]  /*15500*/  IMAD.HI.U32 R4, R0, R16, RZ ;  /* 0x0000001000047227 */ /* 0x000fe200078e00ff */
[----:B------:R-:W-:-:S03]  /*15510*/  ISETP.GT.U32.AND P5, PT, R12, R22, PT ;  /* 0x000000160c00720c */ /* 0x000fc60003fa4070 */
[----:B------:R-:W-:-:S04]  /*15520*/  IMAD.HI.U32 R2, R0, R13, RZ ;  /* 0x0000000d00027227 */ /* 0x000fc800078e00ff */
[----:B------:R-:W-:Y:S02]  /*15530*/  IMAD.MOV R3, RZ, RZ, -R3 ;  /* 0x000000ffff037224 */ /* 0x000fe400078e0a03 */
[C---:B------:R-:W-:Y:S01]  /*15540*/  IMAD R17, R12.reuse, R5, R17 ;  /* 0x000000050c117224 */ /* 0x040fe200078e0211 */
[----:B------:R-:W-:Y:S01]  /*15550*/  IABS R5, R14 ;  /* 0x0000000e00057213 */ /* 0x000fe20000000000 */
[----:B------:R-:W-:Y:S02]  /*15560*/  IMAD.MOV.U32 R21, RZ, RZ, R7 ;  /* 0x000000ffff157224 */ /* 0x000fe400078e0007 */
[----:B------:R-:W-:Y:S02]  /*15570*/  IMAD.MOV R4, RZ, RZ, -R4 ;  /* 0x000000ffff047224 */ /* 0x000fe400078e0a04 */
[----:B------:R-:W-:Y:S02]  /*15580*/  IMAD.MOV R2, RZ, RZ, -R2 ;  /* 0x000000ffff027224 */ /* 0x000fe400078e0a02 */
[----:B------:R-:W-:-:S02]  /*15590*/  IMAD R15, R12, R3, R15 ;  /* 0x000000030c0f7224 */ /* 0x000fc400078e020f */
[----:B------:R-:W-:Y:S01]  /*155a0*/  @!P4 IMAD.MOV R21, RZ, RZ, -R21 ;  /* 0x000000ffff15c224 */ /* 0x000fe200078e0a15 */
[C---:B------:R-:W-:Y:S01]  /*155b0*/  ISETP.GT.U32.AND P4, PT, R12.reuse, R17, PT ;  /* 0x000000110c00720c */ /* 0x040fe20003f84070 */
[C---:B------:R-:W-:Y:S02]  /*155c0*/  IMAD R16, R12.reuse, R4, R16 ;  /* 0x000000040c107224 */ /* 0x040fe400078e0210 */
[----:B------:R-:W-:Y:S01]  /*155d0*/  IMAD R13, R12, R2, R13 ;  /* 0x000000020c0d7224 */ /* 0x000fe200078e020d */
[----:B------:R-:W-:Y:S01]  /*155e0*/  STL [R1+0x1c0], R21 ;  /* 0x0001c01501007387 */ /* 0x000fe20000100800 */
[----:B------:R-:W-:Y:S02]  /*155f0*/  IMAD.MOV.U32 R11, RZ, RZ, R20 ;  /* 0x000000ffff0b7224 */ /* 0x000fe400078e0014 */
[--C-:B------:R-:W-:Y:S01]  /*15600*/  @!P5 IMAD.IADD R22, R22, 0x1, -R12.reuse ;  /* 0x000000011616d824 */ /* 0x100fe200078e0a0c */
[C---:B------:R-:W-:Y:S01]  /*15610*/  ISETP.GT.U32.AND P5, PT, R12.reuse, R15, PT ;  /* 0x0000000f0c00720c */ /* 0x040fe20003fa4070 */
[----:B------:R-:W-:Y:S01]  /*15620*/  @!P0 IMAD.MOV R11, RZ, RZ, -R11 ;  /* 0x000000ffff0b8224 */ /* 0x000fe200078e0a0b */
[----:B------:R-:W-:Y:S01]  /*15630*/  ISETP.GT.U32.AND P0, PT, R12, R16, PT ;  /* 0x000000100c00720c */ /* 0x000fe20003f04070 */
[----:B------:R-:W-:Y:S01]  /*15640*/  @!P3 IMAD.IADD R18, R18, 0x1, -R12 ;  /* 0x000000011212b824 */ /* 0x000fe200078e0a0c */
[----:B------:R-:W-:Y:S01]  /*15650*/  ISETP.GT.U32.AND P3, PT, R12, R13, PT ;  /* 0x0000000d0c00720c */ /* 0x000fe20003f64070 */
[C---:B------:R-:W-:Y:S01]  /*15660*/  VIADD R6, R23.reuse, 0x6d ;  /* 0x0000006d17067836 */ /* 0x040fe20000000000 */
[----:B------:R0:W-:Y:S01]  /*15670*/  STL [R1+0x1bc], R11 ;  /* 0x0001bc0b01007387 */ /* 0x0001e20000100800 */
[----:B------:R-:W-:-:S02]  /*15680*/  VIADD R3, R23, 0x6e ;  /* 0x0000006e17037836 */ /* 0x000fc40000000000 */
[--C-:B------:R-:W-:Y:S01]  /*15690*/  @!P4 IMAD.IADD R17, R17, 0x1, -R12.reuse ;  /* 0x000000011111c824 */ /* 0x100fe200078e0a0c */
[----:B------:R-:W-:Y:S01]  /*156a0*/  ISETP.GT.U32.AND P4, PT, R12, R18, PT ;  /* 0x000000120c00720c */ /* 0x000fe20003f84070 */
[----:B------:R-:W-:Y:S01]  /*156b0*/  IMAD.HI.U32 R7, R0, R5, RZ ;  /* 0x0000000500077227 */ /* 0x000fe200078e00ff */
[----:B------:R-:W-:Y:S02]  /*156c0*/  IABS R2, R6 ;  /* 0x0000000600027213 */ /* 0x000fe40000000000 */
[----:B------:R-:W-:Y:S01]  /*156d0*/  IABS R4, R3 ;  /* 0x0000000300047213 */ /* 0x000fe20000000000 */
[----:B------:R-:W-:Y:S02]  /*156e0*/  @!P5 IMAD.IADD R15, R15, 0x1, -R12 ;  /* 0x000000010f0fd824 */ /* 0x000fe400078e0a0c */
[----:B0-----:R-:W-:Y:S02]  /*156f0*/  IMAD.MOV.U32 R11, RZ, RZ, R22 ;  /* 0x000000ffff0b7224 */ /* 0x001fe400078e0016 */
[----:B------:R-:W-:-:S02]  /*15700*/  IMAD.MOV R7, RZ, RZ, -R7 ;  /* 0x000000ffff077224 */ /* 0x000fc400078e0a07 */
[--C-:B------:R-:W-:Y:S01]  /*15710*/  @!P0 IMAD.IADD R16, R16, 0x1, -R12.reuse ;  /* 0x0000000110108824 */ /* 0x100fe200078e0a0c */
[C---:B------:R-:W-:Y:S01]  /*15720*/  ISETP.GT.U32.AND P0, PT, R12.reuse, R17, PT ;  /* 0x000000110c00720c */ /* 0x040fe20003f04070 */
[----:B------:R-:W-:Y:S02]  /*15730*/  @!P3 IMAD.IADD R13, R13, 0x1, -R12 ;  /* 0x000000010d0db824 */ /* 0x000fe400078e0a0c */
[----:B------:R-:W-:Y:S01]  /*15740*/  @!P6 IMAD.MOV R11, RZ, RZ, -R11 ;  /* 0x000000ffff0be224 */ /* 0x000fe200078e0a0b */
[----:B------:R-:W-:Y:S01]  /*15750*/  ISETP.GT.U32.AND P6, PT, R12, R15, PT ;  /* 0x0000000f0c00720c */ /* 0x000fe20003fc4070 */
[----:B------:R-:W-:Y:S01]  /*15760*/  IMAD.HI.U32 R21, R0, R2, RZ ;  /* 0x0000000200157227 */ /* 0x000fe200078e00ff */
[C---:B------:R-:W-:Y:S02]  /*15770*/  ISETP.GT.U32.AND P5, PT, R12.reuse, R16, PT ;  /* 0x000000100c00720c */ /* 0x040fe40003fa4070 */
[----:B------:R-:W-:Y:S01]  /*15780*/  ISETP.GT.U32.AND P3, PT, R12, R13, PT ;  /* 0x0000000d0c00720c */ /* 0x000fe20003f64070 */
[----:B------:R-:W-:Y:S01]  /*15790*/  IMAD.HI.U32 R20, R0, R4, RZ ;  /* 0x0000000400147227 */ /* 0x000fe200078e00ff */
[----:B------:R0:W-:Y:S03]  /*157a0*/  STL [R1+0x1b8], R11 ;  /* 0x0001b80b01007387 */ /* 0x0001e60000100800 */
[----:B------:R-:W-:-:S02]  /*157b0*/  IMAD R5, R12, R7, R5 ;  /* 0x000000070c057224 */ /* 0x000fc400078e0205 */
[----:B------:R-:W-:Y:S02]  /*157c0*/  IMAD.MOV R21, RZ, RZ, -R21 ;  /* 0x000000ffff157224 */ /* 0x000fe400078e0a15 */
[----:B------:R-:W-:Y:S02]  /*157d0*/  IMAD.MOV R20, RZ, RZ, -R20 ;  /* 0x000000ffff147224 */ /* 0x000fe400078e0a14 */
[----:B------:R-:W-:Y:S01]  /*157e0*/  @!P4 IMAD.IADD R18, R18, 0x1, -R12 ;  /* 0x000000011212c824 */ /* 0x000fe200078e0a0c */
[C---:B------:R-:W-:Y:S01]  /*157f0*/  ISETP.GT.U32.AND P4, PT, R12.reuse, R5, PT ;  /* 0x000000050c00720c */ /* 0x040fe20003f84070 */
[C---:B------:R-:W-:Y:S02]  /*15800*/  IMAD R2, R12.reuse, R21, R2 ;  /* 0x000000150c027224 */ /* 0x040fe400078e0202 */
[C---:B------:R-:W-:Y:S02]  /*15810*/  IMAD R4, R12.reuse, R20, R4 ;  /* 0x000000140c047224 */ /* 0x040fe400078e0204 */
[--C-:B------:R-:W-:Y:S01]  /*15820*/  @!P6 IMAD.IADD R15, R15, 0x1, -R12.reuse ;  /* 0x000000010f0fe824 */ /* 0x100fe200078e0a0c */
[C---:B------:R-:W-:Y:S01]  /*15830*/  ISETP.GT.U32.AND P6, PT, R12.reuse, R2, PT ;  /* 0x000000020c00720c */ /* 0x040fe20003fc4070 */
[--C-:B------:R-:W-:Y:S01]  /*15840*/  @!P0 IMAD.IADD R17, R17, 0x1, -R12.reuse ;  /* 0x0000000111118824 */ /* 0x100fe200078e0a0c */
[----:B------:R-:W-:Y:S01]  /*15850*/  ISETP.GT.U32.AND P0, PT, R12, R4, PT ;  /* 0x000000040c00720c */ /* 0x000fe20003f04070 */
[--C-:B------:R-:W-:Y:S01]  /*15860*/  @!P5 IMAD.IADD R16, R16, 0x1, -R12.reuse ;  /* 0x000000011010d824 */ /* 0x100fe200078e0a0c */
[----:B------:R-:W-:Y:S01]  /*15870*/  ISETP.GE.AND P5, PT, R19, RZ, PT ;  /* 0x000000ff1300720c */ /* 0x000fe20003fa6270 */
[----:B------:R-:W-:Y:S01]  /*15880*/  @!P3 IMAD.IADD R13, R13, 0x1, -R12 ;  /* 0x000000010d0db824 */ /* 0x000fe200078e0a0c */
[----:B------:R-:W-:Y:S01]  /*15890*/  ISETP.GE.AND P3, PT, R8, RZ, PT ;  /* 0x000000ff0800720c */ /* 0x000fe20003f66270 */
[----:B------:R-:W-:-:S02]  /*158a0*/  VIADD R7, R23, 0x6c ;  /* 0x0000006c17077836 */ /* 0x000fc40000000000 */
[----:B------:R-:W-:Y:S01]  /*158b0*/  @!P4 IMAD.IADD R5, R5, 0x1, -R12 ;  /* 0x000000010505c824 */ /* 0x000fe200078e0a0c */
[----:B------:R-:W-:Y:S01]  /*158c0*/  ISETP.GE.AND P4, PT, R10, RZ, PT ;  /* 0x000000ff0a00720c */ /* 0x000fe20003f86270 */
[----:B------:R-:W-:Y:S01]  /*158d0*/  IMAD.MOV.U32 R24, RZ, RZ, R18 ;  /* 0x000000ffff187224 */ /* 0x000fe200078e0012 */
[----:B------:R-:W-:Y:S01]  /*158e0*/  IABS R20, R7 ;  /* 0x0000000700147213 */ /* 0x000fe20000000000 */
[----:B------:R-:W-:Y:S02]  /*158f0*/  VIADD R8, R23, 0x6b ;  /* 0x0000006b17087836 */ /* 0x000fe40000000000 */
[----:B------:R-:W-:Y:S01]  /*15900*/  @!P2 IMAD.MOV R24, RZ, RZ, -R24 ;  /* 0x000000ffff18a224 */ /* 0x000fe200078e0a18 */
[----:B------:R-:W-:Y:S01]  /*15910*/  ISETP.GT.U32.AND P2, PT, R12, R5, PT ;  /* 0x000000050c00720c */ /* 0x000fe20003f44070 */
[----:B------:R-:W-:Y:S01]  /*15920*/  @!P6 IMAD.IADD R2, R2, 0x1, -R12 ;  /* 0x000000010202e824 */ /* 0x000fe200078e0a0c */
[----:B------:R-:W-:Y:S01]  /*15930*/  IABS R21, R8 ;  /* 0x0000000800157213 */ /* 0x000fe20000000000 */
[----:B------:R-:W-:Y:S01]  /*15940*/  IMAD.MOV.U32 R22, RZ, RZ, R17 ;  /* 0x000000ffff167224 */ /* 0x000fe200078e0011 */
[----:B------:R-:W-:Y:S01]  /*15950*/  STL [R1+0x1b4], R24 ;  /* 0x0001b41801007387 */ /* 0x000fe20000100800 */
[----:B0-----:R-:W-:Y:S01]  /*15960*/  IMAD.MOV.U32 R11, RZ, RZ, R16 ;  /* 0x000000ffff0b7224 */ /* 0x001fe200078e0010 */
[----:B------:R-:W-:Y:S01]  /*15970*/  ISETP.GE.AND P6, PT, R14, RZ, PT ;  /* 0x000000ff0e00720c */ /* 0x000fe20003fc6270 */
[----:B------:R-:W-:-:S04]  /*15980*/  IMAD.HI.U32 R19, R0, R20, RZ ;  /* 0x0000001400137227 */ /* 0x000fc800078e00ff */
[----:B------:R-:W-:Y:S01]  /*15990*/  @!P0 IMAD.IADD R4, R4, 0x1, -R12 ;  /* 0x0000000104048824 */ /* 0x000fe200078e0a0c */
[----:B------:R-:W-:Y:S01]  /*159a0*/  ISETP.GE.AND P0, PT, R9, RZ, PT ;  /* 0x000000ff0900720c */ /* 0x000fe20003f06270 */
[----:B------:R-:W-:Y:S02]  /*159b0*/  @!P5 IMAD.MOV R22, RZ, RZ, -R22 ;  /* 0x000000ffff16d224 */ /* 0x000fe400078e0a16 */
[----:B------:R-:W-:Y:S01]  /*159c0*/  @!P3 IMAD.MOV R11, RZ, RZ, -R11 ;  /* 0x000000ffff0bb224 */ /* 0x000fe200078e0a0b */
[C---:B------:R-:W-:Y:S01]  /*159d0*/  ISETP.GT.U32.AND P3, PT, R12.reuse, R2, PT ;  /* 0x000000020c00720c */ /* 0x040fe20003f64070 */
[----:B------:R-:W-:Y:S01]  /*159e0*/  IMAD.MOV R19, RZ, RZ, -R19 ;  /* 0x000000ffff137224 */ /* 0x000fe200078e0a13 */
[----:B------:R-:W-:Y:S01]  /*159f0*/  STL [R1+0x1b0], R22 ;  /* 0x0001b01601007387 */ /* 0x000fe20000100800 */
[----:B------:R-:W-:Y:S01]  /*15a00*/  IMAD.MOV.U32 R9, RZ, RZ, R21 ;  /* 0x000000ffff097224 */ /* 0x000fe200078e0015 */
[C---:B------:R-:W-:Y:S01]  /*15a10*/  ISETP.GT.U32.AND P5, PT, R12.reuse, R4, PT ;  /* 0x000000040c00720c */ /* 0x040fe20003fa4070 */
[----:B------:R-:W-:Y:S01]  /*15a20*/  IMAD R10, R12, R19, R20 ;  /* 0x000000130c0a7224 */ /* 0x000fe200078e0214 */
[----:B------:R0:W-:Y:S01]  /*15a30*/  STL [R1+0x1ac], R11 ;  /* 0x0001ac0b01007387 */ /* 0x0001e20000100800 */
[----:B------:R-:W-:Y:S01]  /*15a40*/  @!P2 IMAD.IADD R5, R5, 0x1, -R12 ;  /* 0x000000010505a824 */ /* 0x000fe200078e0a0c */
[----:B------:R-:W-:Y:S01]  /*15a50*/  ISETP.GE.AND P2, PT, R6, RZ, PT ;  /* 0x000000ff0600720c */ /* 0x000fe20003f46270 */
[----:B------:R-:W-:Y:S01]  /*15a60*/  @!P4 IMAD.MOV R15, RZ, RZ, -R15 ;  /* 0x000000ffff0fc224 */ /* 0x000fe200078e0a0f */
[----:B------:R-:W-:Y:S01]  /*15a70*/  ISETP.GT.U32.AND P4, PT, R12, R10, PT ;  /* 0x0000000a0c00720c */ /* 0x000fe20003f84070 */
[----:B------:R-:W-:-:S02]  /*15a80*/  VIADD R20, R23, 0x6a ;  /* 0x0000006a17147836 */ /* 0x000fc40000000000 */
[----:B------:R-:W-:Y:S01]  /*15a90*/  @!P3 IMAD.IADD R2, R2, 0x1, -R12 ;  /* 0x000000010202b824 */ /* 0x000fe200078e0a0c */
[----:B------:R-:W-:Y:S01]  /*15aa0*/  STL [R1+0x1a8], R15 ;  /* 0x0001a80f01007387 */ /* 0x000fe20000100800 */
[----:B------:R-:W-:Y:S01]  /*15ab0*/  VIADD R19, R23, 0x69 ;  /* 0x0000006917137836 */ /* 0x000fe20000000000 */
[----:B------:R-:W-:Y:S01]  /*15ac0*/  ISETP.GE.AND P3, PT, R8, RZ, PT ;  /* 0x000000ff0800720c */ /* 0x000fe20003f66270 */
[----:B0-----:R-:W-:Y:S02]  /*15ad0*/  IMAD.MOV.U32 R11, RZ, RZ, R13 ;  /* 0x000000ffff0b7224 */ /* 0x001fe400078e000d */
[----:B------:R-:W-:-:S04]  /*15ae0*/  IMAD.HI.U32 R13, R0, R9, RZ ;  /* 0x00000009000d7227 */ /* 0x000fc800078e00ff */
[----:B------:R-:W-:Y:S01]  /*15af0*/  @!P0 IMAD.MOV R11, RZ, RZ, -R11 ;  /* 0x000000ffff0b8224 */ /* 0x000fe200078e0a0b */
[----:B------:R-:W-:Y:S01]  /*15b00*/  ISETP.GE.AND P0, PT, R3, RZ, PT ;  /* 0x000000ff0300720c */ /* 0x000fe20003f06270 */
[----:B------:R-:W-:Y:S02]  /*15b10*/  IMAD.MOV R13, RZ, RZ, -R13 ;  /* 0x000000ffff0d7224 */ /* 0x000fe400078e0a0d */
[--C-:B------:R-:W-:Y:S01]  /*15b20*/  @!P4 IMAD.IADD R10, R10, 0x1, -R12.reuse ;  /* 0x000000010a0ac824 */ /* 0x100fe200078e0a0c */
[----:B------:R0:W-:Y:S01]  /*15b30*/  STL [R1+0x1a4], R11 ;  /* 0x0001a40b01007387 */ /* 0x0001e20000100800 */
[----:B------:R-:W-:Y:S01]  /*15b40*/  IMAD R3, R12, R13, R9 ;  /* 0x0000000d0c037224 */ /* 0x000fe200078e0209 */
[----:B------:R-:W-:Y:S01]  /*15b50*/  ISETP.GE.AND P4, PT, R20, RZ, PT ;  /* 0x000000ff1400720c */ /* 0x000fe20003f86270 */
[----:B------:R-:W-:Y:S01]  /*15b60*/  @!P5 IMAD.IADD R4, R4, 0x1, -R12 ;  /* 0x000000010404d824 */ /* 0x000fe200078e0a0c */
[----:B------:R-:W-:Y:S01]  /*15b70*/  IABS R20, R20 ;  /* 0x0000001400147213 */ /* 0x000fe20000000000 */
[----:B------:R-:W-:Y:S01]  /*15b80*/  VIADD R8, R23, 0x66 ;  /* 0x0000006617087836 */ /* 0x000fe20000000000 */
[----:B------:R-:W-:Y:S01]  /*15b90*/  ISETP.GE.AND P5, PT, R7, RZ, PT ;  /* 0x000000ff0700720c */ /* 0x000fe20003fa6270 */
[----:B------:R-:W-:-:S02]  /*15ba0*/  VIADD R7, R23, 0x68 ;  /* 0x0000006817077836 */ /* 0x000fc40000000000 */
[----:B------:R-:W-:Y:S01]  /*15bb0*/  @!P0 IMAD.MOV R4, RZ, RZ, -R4 ;  /* 0x000000ffff048224 */ /* 0x000fe200078e0a04 */
[----:B------:R-:W-:Y:S01]  /*15bc0*/  ISETP.GE.AND P0, PT, R19, RZ, PT ;  /* 0x000000ff1300720c */ /* 0x000fe20003f06270 */
[----:B0-----:R-:W-:Y:S01]  /*15bd0*/  IMAD.MOV.U32 R11, RZ, RZ, R5 ;  /* 0x000000ffff0b7224 */ /* 0x001fe200078e0005 */
[----:B------:R-:W-:Y:S01]  /*15be0*/  IABS R19, R19 ;  /* 0x0000001300137213 */ /* 0x000fe20000000000 */
[----:B------:R-:W-:Y:S01]  /*15bf0*/  IMAD.MOV.U32 R5, RZ, RZ, R2 ;  /* 0x000000ffff057224 */ /* 0x000fe200078e0002 */
[----:B------:R-:W-:Y:S01]  /*15c00*/  IABS R16, R8 ;  /* 0x0000000800107213 */ /* 0x000fe20000000000 */
[----:B------:R-:W-:Y:S01]  /*15c10*/  @!P6 IMAD.MOV R11, RZ, RZ, -R11 ;  /* 0x000000ffff0be224 */ /* 0x000fe200078e0a0b */
[C---:B------:R-:W-:Y:S01]  /*15c20*/  ISETP.GT.U32.AND P6, PT, R12.reuse, R10, PT ;  /* 0x0000000a0c00720c */ /* 0x040fe20003fc4070 */
[----:B------:R-:W-:Y:S01]  /*15c30*/  @!P2 IMAD.MOV R5, RZ, RZ, -R5 ;  /* 0x000000ffff05a224 */ /* 0x000fe200078e0a05 */
[----:B------:R-:W-:Y:S01]  /*15c40*/  ISETP.GT.U32.AND P2, PT, R12, R3, PT ;  /* 0x000000030c00720c */ /* 0x000fe20003f44070 */
[C---:B------:R-:W-:Y:S01]  /*15c50*/  IMAD.HI.U32 R2, R0.reuse, R20, RZ ;  /* 0x0000001400027227 */ /* 0x040fe200078e00ff */
[----:B------:R0:W-:Y:S03]  /*15c60*/  STL [R1+0x1a0], R11 ;  /* 0x0001a00b01007387 */ /* 0x0001e60000100800 */
[----:B------:R-:W-:Y:S01]  /*15c70*/  IMAD.MOV R2, RZ, RZ, -R2 ;  /* 0x000000ffff027224 */ /* 0x000fe200078e0a02 */
[----:B------:R-:W-:Y:S01]  /*15c80*/  STL [R1+0x19c], R4 ;  /* 0x00019c0401007387 */ /* 0x000fe20000100800 */
[----:B------:R-:W-:-:S03]  /*15c90*/  IMAD.HI.U32 R6, R0, R19, RZ ;  /* 0x0000001300067227 */ /* 0x000fc600078e00ff */
[----:B------:R1:W-:Y:S01]  /*15ca0*/  STL [R1+0x198], R5 ;  /* 0x0001980501007387 */ /* 0x0003e20000100800 */
[--C-:B------:R-:W-:Y:S01]  /*15cb0*/  @!P6 IMAD.IADD R10, R10, 0x1, -R12.reuse ;  /* 0x000000010a0ae824 */ /* 0x100fe200078e0a0c */
[----:B------:R-:W-:Y:S01]  /*15cc0*/  ISETP.GE.AND P6, PT, R7, RZ, PT ;  /* 0x000000ff0700720c */ /* 0x000fe20003fc6270 */
[----:B------:R-:W-:Y:S01]  /*15cd0*/  @!P2 IMAD.IADD R3, R3, 0x1, -R12 ;  /* 0x000000010303a824 */ /* 0x000fe200078e0a0c */
[----:B------:R-:W-:Y:S01]  /*15ce0*/  IABS R7, R7 ;  /* 0x0000000700077213 */ /* 0x000fe20000000000 */
[C---:B------:R-:W-:Y:S02]  /*15cf0*/  IMAD R20, R12.reuse, R2, R20 ;  /* 0x000000020c147224 */ /* 0x040fe400078e0214 */
[----:B0-----:R-:W-:Y:S01]  /*15d00*/  IMAD.MOV.U32 R11, RZ, RZ, R10 ;  /* 0x000000ffff0b7224 */ /* 0x001fe200078e000a */
[C---:B------:R-:W-:Y:S01]  /*15d10*/  ISETP.GT.U32.AND P2, PT, R12.reuse, R3, PT ;  /* 0x000000030c00720c */ /* 0x040fe20003f44070 */
[----:B------:R-:W-:Y:S02]  /*15d20*/  IMAD.MOV R6, RZ, RZ, -R6 ;  /* 0x000000ffff067224 */ /* 0x000fe400078e0a06 */
[----:B------:R-:W-:Y:S01]  /*15d30*/  @!P5 IMAD.MOV R11, RZ, RZ, -R11 ;  /* 0x000000ffff0bd224 */ /* 0x000fe200078e0a0b */
[C---:B------:R-:W-:Y:S01]  /*15d40*/  ISETP.GT.U32.AND P5, PT, R12.reuse, R20, PT ;  /* 0x000000140c00720c */ /* 0x040fe20003fa4070 */
[----:B------:R-:W-:-:S02]  /*15d50*/  IMAD R19, R12, R6, R19 ;  /* 0x000000060c137224 */ /* 0x000fc400078e0213 */
[----:B-1----:R-:W-:Y:S01]  /*15d60*/  IMAD.HI.U32 R5, R0, R7, RZ ;  /* 0x0000000700057227 */ /* 0x002fe200078e00ff */
[----:B------:R-:W-:Y:S03]  /*15d70*/  STL [R1+0x194], R11 ;  /* 0x0001940b01007387 */ /* 0x000fe60000100800 */
[----:B------:R-:W-:Y:S02]  /*15d80*/  IMAD.MOV R5, RZ, RZ, -R5 ;  /* 0x000000ffff057224 */ /* 0x000fe400078e0a05 */
[--C-:B------:R-:W-:Y:S01]  /*15d90*/  @!P2 IMAD.IADD R3, R3, 0x1, -R12.reuse ;  /* 0x000000010303a824 */ /* 0x100fe200078e0a0c */
[C---:B------:R-:W-:Y:S01]  /*15da0*/  ISETP.GT.U32.AND P2, PT, R12.reuse, R19, PT ;  /* 0x000000130c00720c */ /* 0x040fe20003f44070 */
[----:B------:R-:W-:Y:S02]  /*15db0*/  IMAD R7, R12, R5, R7 ;  /* 0x000000050c077224 */ /* 0x000fe400078e0207 */
[----:B------:R-:W-:-:S02]  /*15dc0*/  @!P5 IMAD.IADD R20, R20, 0x1, -R12 ;  /* 0x000000011414d824 */ /* 0x000fc400078e0a0c */
[C---:B------:R-:W-:Y:S01]  /*15dd0*/  VIADD R9, R23.reuse, 0x67 ;  /* 0x0000006717097836 */ /* 0x040fe20000000000 */
[C---:B------:R-:W-:Y:S01]  /*15de0*/  ISETP.GT.U32.AND P5, PT, R12.reuse, R7, PT ;  /* 0x000000070c00720c */ /* 0x040fe20003fa4070 */
[----:B------:R-:W-:Y:S02]  /*15df0*/  IMAD.MOV.U32 R10, RZ, RZ, R3 ;  /* 0x000000ffff0a7224 */ /* 0x000fe400078e0003 */
[----:B------:R-:W-:Y:S01]  /*15e00*/  VIADD R5, R23, 0x65 ;  /* 0x0000006517057836 */ /* 0x000fe20000000000 */
[----:B------:R-:W-:Y:S01]  /*15e10*/  IABS R13, R9 ;  /* 0x00000009000d7213 */ /* 0x000fe20000000000 */
        /* <DEDUP_REMOVED lines=8> */
[----:B------:R-:W-:Y:S02]  /*15ea0*/  @!P5 IMAD.IADD R7, R7, 0x1, -R12 ;  /* 0x000000010707d824 */ /* 0x000fe400078e0a0c */
[----:B------:R-:W-:Y:S02]  /*15eb0*/  IMAD.MOV R2, RZ, RZ, -R2 ;  /* 0x000000ffff027224 */ /* 0x000fe400078e0a02 */
[----:B------:R-:W-:Y:S01]  /*15ec0*/  IMAD.MOV R4, RZ, RZ, -R4 ;  /* 0x000000ffff047224 */ /* 0x000fe200078e0a04 */
[C---:B------:R-:W-:Y:S01]  /*15ed0*/  ISETP.GT.U32.AND P5, PT, R12.reuse, R7, PT ;  /* 0x000000070c00720c */ /* 0x040fe20003fa4070 */
[----:B------:R-:W-:Y:S02]  /*15ee0*/  VIADD R17, R23, 0x64 ;  /* 0x0000006417117836 */ /* 0x000fe40000000000 */
[----:B------:R-:W-:Y:S02]  /*15ef0*/  IMAD R16, R12, R2, R16 ;  /* 0x000000020c107224 */ /* 0x000fe400078e0210 */
[----:B------:R-:W-:Y:S01]  /*15f00*/  IMAD.HI.U32 R21, R0, R15, RZ ;  /* 0x0000000f00157227 */ /* 0x000fe200078e00ff */
[----:B------:R-:W-:-:S03]  /*15f10*/  IABS R14, R17 ;  /* 0x00000011000e7213 */ /* 0x000fc60000000000 */
[----:B------:R-:W-:Y:S02]  /*15f20*/  IMAD R13, R12, R4, R13 ;  /* 0x000000040c0d7224 */ /* 0x000fe400078e020d */
[--C-:B------:R-:W-:Y:S02]  /*15f30*/  @!P3 IMAD.IADD R20, R20, 0x1, -R12.reuse ;  /* 0x000000011414b824 */ /* 0x100fe400078e0a0c */
[----:B------:R-:W-:Y:S01]  /*15f40*/  @!P2 IMAD.IADD R19, R19, 0x1, -R12 ;  /* 0x000000011313a824 */ /* 0x000fe200078e0a0c */
[C---:B------:R-:W-:Y:S01]  /*15f50*/  ISETP.GT.U32.AND P2, PT, R12.reuse, R16, PT ;  /* 0x000000100c00720c */ /* 0x040fe20003f44070 */
[----:B------:R-:W-:Y:S01]  /*15f60*/  IMAD.MOV R21, RZ, RZ, -R21 ;  /* 0x000000ffff157224 */ /* 0x000fe200078e0a15 */
[----:B------:R-:W-:Y:S01]  /*15f70*/  ISETP.GT.U32.AND P3, PT, R12, R13, PT ;  /* 0x0000000d0c00720c */ /* 0x000fe20003f64070 */
[----:B0-----:R-:W-:-:S04]  /*15f80*/  IMAD.HI.U32 R10, R0, R14, RZ ;  /* 0x0000000e000a7227 */ /* 0x001fc800078e00ff */
[----:B------:R-:W-:Y:S02]  /*15f90*/  IMAD.MOV.U32 R11, RZ, RZ, R20 ;  /* 0x000000ffff0b7224 */ /* 0x000fe400078e0014 */
[C---:B------:R-:W-:Y:S02]  /*15fa0*/  IMAD R15, R12.reuse, R21, R15 ;  /* 0x000000150c0f7224 */ /* 0x040fe400078e020f */
[----:B------:R-:W-:Y:S02]  /*15fb0*/  VIADD R18, R23, 0x63 ;  /* 0x0000006317127836 */ /* 0x000fe40000000000 */
[----:B------:R-:W-:Y:S02]  /*15fc0*/  IMAD.MOV R10, RZ, RZ, -R10 ;  /* 0x000000ffff0a7224 */ /* 0x000fe400078e0a0a */
[----:B------:R-:W-:Y:S01]  /*15fd0*/  @!P4 IMAD.MOV R11, RZ, RZ, -R11 ;  /* 0x000000ffff0bc224 */ /* 0x000fe200078e0a0b */
[----:B------:R-:W-:Y:S01]  /*15fe0*/  IABS R22, R18 ;  /* 0x0000001200167213 */ /* 0x000fe20000000000 */
[----:B------:R-:W-:Y:S01]  /*15ff0*/  @!P5 IMAD.IADD R7, R7, 0x1, -R12 ;  /* 0x000000010707d824 */ /* 0x000fe200078e0a0c */
[C---:B------:R-:W-:Y:S01]  /*16000*/  ISETP.GT.U32.AND P5, PT, R12.reuse, R15, PT ;  /* 0x0000000f0c00720c */ /* 0x040fe20003fa4070 */
[----:B------:R-:W-:Y:S01]  /*16010*/  IMAD R14, R12, R10, R14 ;  /* 0x0000000a0c0e7224 */ /* 0x000fe200078e020e */
[----:B------:R0:W-:Y:S01]  /*16020*/  STL [R1+0x18c], R11 ;  /* 0x00018c0b01007387 */ /* 0x0001e20000100800 */
[----:B------:R-:W-:Y:S01]  /*16030*/  @!P2 IMAD.IADD R16, R16, 0x1, -R12 ;  /* 0x000000011010a824 */ /* 0x000fe200078e0a0c */
[----:B------:R-:W-:Y:S01]  /*16040*/  ISETP.GE.AND P2, PT, R9, RZ, PT ;  /* 0x000000ff0900720c */ /* 0x000fe20003f46270 */
[----:B------:R-:W-:-:S02]  /*16050*/  VIADD R2, R23, 0x61 ;  /* 0x0000006117027836 */ /* 0x000fc40000000000 */
[----:B------:R-:W-:Y:S01]  /*16060*/  IMAD.HI.U32 R24, R0, R22, RZ ;  /* 0x0000001600187227 */ /* 0x000fe200078e00ff */
[C---:B------:R-:W-:Y:S02]  /*16070*/  ISETP.GT.U32.AND P4, PT, R12.reuse, R16, PT ;  /* 0x000000100c00720c */ /* 0x040fe40003f84070 */
[----:B------:R-:W-:Y:S01]  /*16080*/  IABS R3, R2 ;  /* 0x0000000200037213 */ /* 0x000fe20000000000 */
[----:B------:R-:W-:Y:S01]  /*16090*/  @!P3 IMAD.IADD R13, R13, 0x1, -R12 ;  /* 0x000000010d0db824 */ /* 0x000fe200078e0a0c */
[----:B------:R-:W-:Y:S01]  /*160a0*/  ISETP.GT.U32.AND P3, PT, R12, R14, PT ;  /* 0x0000000e0c00720c */ /* 0x000fe20003f64070 */
[----:B0-----:R-:W-:Y:S02]  /*160b0*/  IMAD.MOV.U32 R11, RZ, RZ, R19 ;  /* 0x000000ffff0b7224 */ /* 0x001fe400078e0013 */
[----:B------:R-:W-:Y:S02]  /*160c0*/  VIADD R4, R23, 0x62 ;  /* 0x0000006217047836 */ /* 0x000fe40000000000 */
[----:B------:R-:W-:-:S02]  /*160d0*/  @!P0 IMAD.MOV R11, RZ, RZ, -R11 ;  /* 0x000000ffff0b8224 */ /* 0x000fc400078e0a0b */
[----:B------:R-:W-:Y:S01]  /*160e0*/  IMAD.MOV R24, RZ, RZ, -R24 ;  /* 0x000000ffff187224 */ /* 0x000fe200078e0a18 */
[----:B------:R-:W-:Y:S01]  /*160f0*/  IABS R6, R4 ;  /* 0x0000000400067213 */ /* 0x000fe20000000000 */
[----:B------:R-:W-:Y:S01]  /*16100*/  @!P5 IMAD.IADD R15, R15, 0x1, -R12 ;  /* 0x000000010f0fd824 */ /* 0x000fe200078e0a0c */
[----:B------:R0:W-:Y:S01]  /*16110*/  STL [R1+0x188], R11 ;  /* 0x0001880b01007387 */ /* 0x0001e20000100800 */
[C---:B------:R-:W-:Y:S01]  /*16120*/  IMAD R9, R12.reuse, R24, R22 ;  /* 0x000000180c097224 */ /* 0x040fe200078e0216 */
[----:B------:R-:W-:Y:S01]  /*16130*/  ISETP.GT.U32.AND P5, PT, R12, R13, PT ;  /* 0x0000000d0c00720c */ /* 0x000fe20003fa4070 */
[----:B------:R-:W-:-:S04]  /*16140*/  IMAD.HI.U32 R10, R0, R3, RZ ;  /* 0x00000003000a7227 */ /* 0x000fc800078e00ff */
[----:B------:R-:W-:-:S04]  /*16150*/  IMAD.HI.U32 R21, R0, R6, RZ ;  /* 0x0000000600157227 */ /* 0x000fc800078e00ff */
[----:B0-----:R-:W-:Y:S02]  /*16160*/  IMAD.MOV.U32 R11, RZ, RZ, R7 ;  /* 0x000000ffff0b7224 */ /* 0x001fe400078e0007 */
[----:B------:R-:W-:Y:S02]  /*16170*/  IMAD.MOV R10, RZ, RZ, -R10 ;  /* 0x000000ffff0a7224 */ /* 0x000fe400078e0a0a */
[----:B------:R-:W-:Y:S01]  /*16180*/  @!P6 IMAD.MOV R11, RZ, RZ, -R11 ;  /* 0x000000ffff0be224 */ /* 0x000fe200078e0a0b */
[----:B------:R-:W-:Y:S01]  /*16190*/  ISETP.GT.U32.AND P6, PT, R12, R9, PT ;  /* 0x000000090c00720c */ /* 0x000fe20003fc4070 */
[--C-:B------:R-:W-:Y:S01]  /*161a0*/  @!P3 IMAD.IADD R14, R14, 0x1, -R12.reuse ;  /* 0x000000010e0eb824 */ /* 0x100fe200078e0a0c */
[----:B------:R-:W-:Y:S01]  /*161b0*/  ISETP.GT.U32.AND P3, PT, R12, R15, PT ;  /* 0x0000000f0c00720c */ /* 0x000fe20003f64070 */
[----:B------:R-:W-:Y:S01]  /*161c0*/  IMAD.MOV R21, RZ, RZ, -R21 ;  /* 0x000000ffff157224 */ /* 0x000fe200078e0a15 */
[----:B------:R0:W-:Y:S01]  /*161d0*/  STL [R1+0x184], R11 ;  /* 0x0001840b01007387 */ /* 0x0001e20000100800 */
[----:B------:R-:W-:Y:S01]  /*161e0*/  @!P4 IMAD.IADD R16, R16, 0x1, -R12 ;  /* 0x000000011010c824 */ /* 0x000fe200078e0a0c */
[----:B------:R-:W-:Y:S01]  /*161f0*/  ISETP.GE.AND P4, PT, R8, RZ, PT ;  /* 0x000000ff0800720c */ /* 0x000fe20003f86270 */
[C---:B------:R-:W-:Y:S01]  /*16200*/  IMAD R3, R12.reuse, R10, R3 ;  /* 0x0000000a0c037224 */ /* 0x040fe200078e0203 */
[----:B------:R-:W-:Y:S01]  /*16210*/  ISETP.GT.U32.AND P0, PT, R12, R14, PT ;  /* 0x0000000e0c00720c */ /* 0x000fe20003f04070 */
[----:B------:R-:W-:-:S02]  /*16220*/  VIADD R10, R23, 0x60 ;  /* 0x00000060170a7836 */ /* 0x000fc40000000000 */
[C---:B------:R-:W-:Y:S02]  /*16230*/  IMAD R6, R12.reuse, R21, R6 ;  /* 0x000000150c067224 */ /* 0x040fe400078e0206 */
[--C-:B------:R-:W-:Y:S01]  /*16240*/  @!P5 IMAD.IADD R13, R13, 0x1, -R12.reuse ;  /* 0x000000010d0dd824 */ /* 0x100fe200078e0a0c */
[----:B------:R-:W-:Y:S01]  /*16250*/  IABS R19, R10 ;  /* 0x0000000a00137213 */ /* 0x000fe20000000000 */
[----:B------:R-:W-:Y:S01]  /*16260*/  @!P6 IMAD.IADD R9, R9, 0x1, -R12 ;  /* 0x000000010909e824 */ /* 0x000fe200078e0a0c */
[----:B------:R-:W-:Y:S01]  /*16270*/  ISETP.GT.U32.AND P5, PT, R12, R6, PT ;  /* 0x000000060c00720c */ /* 0x000fe20003fa4070 */
[----:B------:R-:W-:Y:S01]  /*16280*/  IMAD.MOV.U32 R21, RZ, RZ, R13 ;  /* 0x000000ffff157224 */ /* 0x000fe200078e000d */
[----:B------:R-:W-:Y:S01]  /*16290*/  ISETP.GE.AND P6, PT, R17, RZ, PT ;  /* 0x000000ff1100720c */ /* 0x000fe20003fc6270 */
[----:B0-----:R-:W-:Y:S02]  /*162a0*/  IMAD.MOV.U32 R11, RZ, RZ, R16 ;  /* 0x000000ffff0b7224 */ /* 0x001fe400078e0010 */
[----:B------:R-:W-:-:S04]  /*162b0*/  IMAD.HI.U32 R20, R0, R19, RZ ;  /* 0x0000001300147227 */ /* 0x000fc800078e00ff */
[----:B------:R-:W-:Y:S01]  /*162c0*/  @!P2 IMAD.MOV R21, RZ, RZ, -R21 ;  /* 0x000000ffff15a224 */ /* 0x000fe200078e0a15 */
[----:B------:R-:W-:Y:S01]  /*162d0*/  ISETP.GT.U32.AND P2, PT, R12, R9, PT ;  /* 0x000000090c00720c */ /* 0x000fe20003f44070 */
[----:B------:R-:W-:Y:S02]  /*162e0*/  @!P4 IMAD.MOV R11, RZ, RZ, -R11 ;  /* 0x000000ffff0bc224 */ /* 0x000fe400078e0a0b */
[----:B------:R-:W-:Y:S01]  /*162f0*/  @!P0 IMAD.IADD R14, R14, 0x1, -R12 ;  /* 0x000000010e0e8824 */ /* 0x000fe200078e0a0c */
[----:B------:R-:W-:Y:S01]  /*16300*/  STL [R1+0x180], R21 ;  /* 0x0001801501007387 */ /* 0x000fe20000100800 */
[----:B------:R-:W-:Y:S01]  /*16310*/  IMAD.MOV R20, RZ, RZ, -R20 ;  /* 0x000000ffff147224 */ /* 0x000fe200078e0a14 */
[----:B------:R-:W-:Y:S01]  /*16320*/  ISETP.GE.AND P0, PT, R5, RZ, PT ;  /* 0x000000ff0500720c */ /* 0x000fe20003f06270 */
[----:B------:R-:W-:Y:S01]  /*16330*/  VIADD R7, R23, 0x5f ;  /* 0x0000005f17077836 */ /* 0x000fe20000000000 */
[----:B------:R0:W-:Y:S01]  /*16340*/  STL [R1+0x17c], R11 ;  /* 0x00017c0b01007387 */ /* 0x0001e20000100800 */
[----:B------:R-:W-:-:S02]  /*16350*/  IMAD R5, R12, R20, R19 ;  /* 0x000000140c057224 */ /* 0x000fc400078e0213 */
[--C-:B------:R-:W-:Y:S01]  /*16360*/  @!P5 IMAD.IADD R6, R6, 0x1, -R12.reuse ;  /* 0x000000010606d824 */ /* 0x100fe200078e0a0c */
[----:B------:R-:W-:Y:S01]  /*16370*/  IABS R8, R7 ;  /* 0x0000000700087213 */ /* 0x000fe20000000000 */
[--C-:B------:R-:W-:Y:S01]  /*16380*/  @!P3 IMAD.IADD R15, R15, 0x1, -R12.reuse ;  /* 0x000000010f0fb824 */ /* 0x100fe200078e0a0c */
[C---:B------:R-:W-:Y:S01]  /*16390*/  ISETP.GT.U32.AND P3, PT, R12.reuse, R3, PT ;  /* 0x000000030c00720c */ /* 0x040fe20003f64070 */
[----:B------:R-:W-:Y:S01]  /*163a0*/  @!P2 IMAD.IADD R9, R9, 0x1, -R12 ;  /* 0x000000010909a824 */ /* 0x000fe200078e0a0c */
[----:B------:R-:W-:Y:S01]  /*163b0*/  ISETP.GT.U32.AND P4, PT, R12, R6, PT ;  /* 0x000000060c00720c */ /* 0x000fe20003f84070 */
[----:B------:R-:W-:Y:S01]  /*163c0*/  IMAD.HI.U32 R17, R0, R8, RZ ;  /* 0x0000000800117227 */ /* 0x000fe200078e00ff */
[----:B------:R-:W-:Y:S02]  /*163d0*/  ISETP.GE.AND P5, PT, R18, RZ, PT ;  /* 0x000000ff1200720c */ /* 0x000fe40003fa6270 */
[----:B------:R-:W-:Y:S01]  /*163e0*/  ISETP.GE.AND P2, PT, R2, RZ, PT ;  /* 0x000000ff0200720c */ /* 0x000fe20003f46270 */
[----:B0-----:R-:W-:-:S02]  /*163f0*/  IMAD.MOV.U32 R11, RZ, RZ, R14 ;  /* 0x000000ffff0b7224 */ /* 0x001fc400078e000e */
[----:B------:R-:W-:Y:S02]  /*16400*/  IMAD.MOV R13, RZ, RZ, -R17 ;  /* 0x000000ffff0d7224 */ /* 0x000fe400078e0a11 */
[----:B------:R-:W-:Y:S01]  /*16410*/  @!P6 IMAD.MOV R11, RZ, RZ, -R11 ;  /* 0x000000ffff0be224 */ /* 0x000fe200078e0a0b */
[----:B------:R-:W-:Y:S01]  /*16420*/  ISETP.GT.U32.AND P6, PT, R12, R5, PT ;  /* 0x000000050c00720c */ /* 0x000fe20003fc4070 */
[----:B------:R-:W-:Y:S01]  /*16430*/  @!P0 IMAD.MOV R15, RZ, RZ, -R15 ;  /* 0x000000ffff0f8224 */ /* 0x000fe200078e0a0f */
[----:B------:R-:W-:Y:S01]  /*16440*/  ISETP.GE.AND P0, PT, R4, RZ, PT ;  /* 0x000000ff0400720c */ /* 0x000fe20003f06270 */
[----:B------:R-:W-:Y:S02]  /*16450*/  VIADD R4, R23, 0x5e ;  /* 0x0000005e17047836 */ /* 0x000fe40000000000 */
[----:B------:R-:W-:Y:S01]  /*16460*/  IMAD R8, R12, R13, R8 ;  /* 0x0000000d0c087224 */ /* 0x000fe200078e0208 */
[----:B------:R-:W-:Y:S01]  /*16470*/  STL [R1+0x178], R15 ;  /* 0x0001780f01007387 */ /* 0x000fe20000100800 */
[--C-:B------:R-:W-:Y:S01]  /*16480*/  @!P3 IMAD.IADD R3, R3, 0x1, -R12.reuse ;  /* 0x000000010303b824 */ /* 0x100fe200078e0a0c */
[----:B------:R-:W-:Y:S01]  /*16490*/  IABS R14, R4 ;  /* 0x00000004000e7213 */ /* 0x000fe20000000000 */
[--C-:B------:R-:W-:Y:S01]  /*164a0*/  @!P4 IMAD.IADD R6, R6, 0x1, -R12.reuse ;  /* 0x000000010606c824 */ /* 0x100fe200078e0a0c */
[C---:B------:R-:W-:Y:S01]  /*164b0*/  ISETP.GT.U32.AND P4, PT, R12.reuse, R8, PT ;  /* 0x000000080c00720c */ /* 0x040fe20003f84070 */
[----:B------:R0:W-:Y:S01]  /*164c0*/  STL [R1+0x174], R11 ;  /* 0x0001740b01007387 */ /* 0x0001e20000100800 */
[----:B------:R-:W-:Y:S01]  /*164d0*/  ISETP.GT.U32.AND P3, PT, R12, R3, PT ;  /* 0x000000030c00720c */ /* 0x000fe20003f64070 */
[----:B------:R-:W-:-:S02]  /*164e0*/  @!P6 IMAD.IADD R5, R5, 0x1, -R12 ;  /* 0x000000010505e824 */ /* 0x000fc400078e0a0c */
[C---:B------:R-:W-:Y:S02]  /*164f0*/  VIADD R2, R23.reuse, 0x5d ;  /* 0x0000005d17027836 */ /* 0x040fe40000000000 */
[----:B------:R-:W-:Y:S01]  /*16500*/  @!P0 IMAD.MOV R6, RZ, RZ, -R6 ;  /* 0x000000ffff068224 */ /* 0x000fe200078e0a06 */
[----:B------:R-:W-:Y:S01]  /*16510*/  ISETP.GT.U32.AND P6, PT, R12, R5, PT ;  /* 0x000000050c00720c */ /* 0x000fe20003fc4070 */
[----:B------:R-:W-:Y:S01]  /*16520*/  VIADD R13, R23, 0x59 ;  /* 0x00000059170d7836 */ /* 0x000fe20000000000 */
[----:B------:R-:W-:Y:S01]  /*16530*/  IABS R17, R2 ;  /* 0x0000000200117213 */ /* 0x000fe20000000000 */
[----:B0-----:R-:W-:Y:S02]  /*16540*/  IMAD.MOV.U32 R11, RZ, RZ, R9 ;  /* 0x000000ffff0b7224 */ /* 0x001fe400078e0009 */
[----:B------:R-:W-:-:S04]  /*16550*/  IMAD.HI.U32 R9, R0, R14, RZ ;  /* 0x0000000e00097227 */ /* 0x000fc800078e00ff */
[----:B------:R-:W-:Y:S02]  /*16560*/  IMAD.MOV R9, RZ, RZ, -R9 ;  /* 0x000000ffff097224 */ /* 0x000fe400078e0a09 */
[----:B------:R-:W-:Y:S01]  /*16570*/  @!P5 IMAD.MOV R11, RZ, RZ, -R11 ;  /* 0x000000ffff0bd224 */ /* 0x000fe200078e0a0b */
[----:B------:R-:W-:Y:S01]  /*16580*/  ISETP.GE.AND P5, PT, R7, RZ, PT ;  /* 0x000000ff0700720c */ /* 0x000fe20003fa6270 */
[----:B------:R-:W-:Y:S02]  /*16590*/  IMAD R14, R12, R9, R14 ;  /* 0x000000090c0e7224 */ /* 0x000fe400078e020e */
[--C-:B------:R-:W-:Y:S01]  /*165a0*/  @!P4 IMAD.IADD R8, R8, 0x1, -R12.reuse ;  /* 0x000000010808c824 */ /* 0x100fe200078e0a0c */
[----:B------:R-:W-:Y:S01]  /*165b0*/  STL [R1+0x170], R11 ;  /* 0x0001700b01007387 */ /* 0x000fe20000100800 */
[--C-:B------:R-:W-:Y:S01]  /*165c0*/  @!P3 IMAD.IADD R3, R3, 0x1, -R12.reuse ;  /* 0x000000010303b824 */ /* 0x100fe200078e0a0c */
[----:B------:R-:W-:Y:S01]  /*165d0*/  ISETP.GE.AND P3, PT, R10, RZ, PT ;  /* 0x000000ff0a00720c */ /* 0x000fe20003f66270 */
[----:B------:R-:W-:Y:S01]  /*165e0*/  @!P6 IMAD.IADD R5, R5, 0x1, -R12 ;  /* 0x000000010505e824 */ /* 0x000fe200078e0a0c */
[C---:B------:R-:W-:Y:S01]  /*165f0*/  ISETP.GT.U32.AND P6, PT, R12.reuse, R14, PT ;  /* 0x0000000e0c00720c */ /* 0x040fe20003fc4070 */
[----:B------:R0:W-:Y:S01]  /*16600*/  STL [R1+0x16c], R6 ;  /* 0x00016c0601007387 */ /* 0x0001e20000100800 */
[----:B------:R-:W-:Y:S01]  /*16610*/  ISETP.GT.U32.AND P0, PT, R12, R8, PT ;  /* 0x000000080c00720c */ /* 0x000fe20003f04070 */
[----:B------:R-:W-:Y:S01]  /*16620*/  IMAD.MOV.U32 R7, RZ, RZ, R5 ;  /* 0x000000ffff077224 */ /* 0x000fe200078e0005 */
[----:B------:R-:W-:Y:S01]  /*16630*/  ISETP.GE.AND P4, PT, R4, RZ, PT ;  /* 0x000000ff0400720c */ /* 0x000fe20003f86270 */
[----:B------:R-:W-:-:S02]  /*16640*/  VIADD R4, R23, 0x5c ;  /* 0x0000005c17047836 */ /* 0x000fc40000000000 */
[C---:B------:R-:W-:Y:S02]  /*16650*/  VIADD R9, R23.reuse, 0x56 ;  /* 0x0000005617097836 */ /* 0x040fe40000000000 */
        /* <DEDUP_REMOVED lines=9> */
[----:B------:R0:W-:Y:S01]  /*166f0*/  STL [R1+0x168], R6 ;  /* 0x0001680601007387 */ /* 0x0001e20000100800 */
[----:B------:R-:W-:Y:S01]  /*16700*/  @!P3 IMAD.MOV R7, RZ, RZ, -R7 ;  /* 0x000000ffff07b224 */ /* 0x000fe200078e0a07 */
[----:B------:R-:W-:Y:S01]  /*16710*/  ISETP.GE.AND P6, PT, R4, RZ, PT ;  /* 0x000000ff0400720c */ /* 0x000fe20003fc6270 */
[----:B------:R-:W-:Y:S01]  /*16720*/  @!P0 IMAD.IADD R8, R8, 0x1, -R12 ;  /* 0x0000000108088824 */ /* 0x000fe200078e0a0c */
[C---:B------:R-:W-:Y:S01]  /*16730*/  ISETP.GT.U32.AND P0, PT, R12.reuse, R17, PT ;  /* 0x000000110c00720c */ /* 0x040fe20003f04070 */
[----:B------:R-:W-:Y:S01]  /*16740*/  VIADD R2, R23, 0x5a ;  /* 0x0000005a17027836 */ /* 0x000fe20000000000 */
[----:B------:R1:W-:Y:S01]  /*16750*/  STL [R1+0x164], R7 ;  /* 0x0001640701007387 */ /* 0x0003e20000100800 */
[----:B------:R-:W-:Y:S01]  /*16760*/  ISETP.GT.U32.AND P3, PT, R12, R14, PT ;  /* 0x0000000e0c00720c */ /* 0x000fe20003f64070 */
[----:B------:R-:W-:-:S02]  /*16770*/  @!P5 IMAD.MOV R8, RZ, RZ, -R8 ;  /* 0x000000ffff08d224 */ /* 0x000fc400078e0a08 */
[C---:B0-----:R-:W-:Y:S01]  /*16780*/  VIADD R6, R23.reuse, 0x5b ;  /* 0x0000005b17067836 */ /* 0x041fe20000000000 */
[----:B------:R-:W-:Y:S01]  /*16790*/  IABS R10, R2 ;  /* 0x00000002000a7213 */ /* 0x000fe20000000000 */
[----:B------:R-:W-:Y:S01]  /*167a0*/  VIADD R22, R23, 0x21 ;  /* 0x0000002117167836 */ /* 0x000fe20000000000 */
[----:B------:R0:W-:Y:S02]  /*167b0*/  STL [R1+0x160], R8 ;  /* 0x0001600801007387 */ /* 0x0001e40000100800 */
[----:B------:R-:W-:Y:S01]  /*167c0*/  IABS R3, R6 ;  /* 0x0000000600037213 */ /* 0x000fe20000000000 */
[----:B-1----:R-:W-:Y:S01]  /*167d0*/  IMAD.HI.U32 R7, R0, R15, RZ ;  /* 0x0000000f00077227 */ /* 0x002fe200078e00ff */
[----:B------:R-:W-:Y:S02]  /*167e0*/  ISETP.GE.AND P5, PT, R6, RZ, PT ;  /* 0x000000ff0600720c */ /* 0x000fe40003fa6270 */
[----:B------:R-:W-:Y:S01]  /*167f0*/  IABS R6, R9 ;  /* 0x0000000900067213 */ /* 0x000fe20000000000 */
[----:B------:R-:W-:-:S02]  /*16800*/  IMAD.MOV R7, RZ, RZ, -R7 ;  /* 0x000000ffff077224 */ /* 0x000fc400078e0a07 */
[--C-:B------:R-:W-:Y:S02]  /*16810*/  @!P0 IMAD.IADD R17, R17, 0x1, -R12.reuse ;  /* 0x0000000111118824 */ /* 0x100fe400078e0a0c */
[----:B------:R-:W-:Y:S01]  /*16820*/  IMAD R15, R12, R7, R15 ;  /* 0x000000070c0f7224 */ /* 0x000fe200078e020f */
[----:B------:R-:W-:Y:S01]  /*16830*/  IABS R7, R13 ;  /* 0x0000000d00077213 */ /* 0x000fe20000000000 */
[----:B------:R-:W-:Y:S01]  /*16840*/  @!P3 IMAD.IADD R14, R14, 0x1, -R12 ;  /* 0x000000010e0eb824 */ /* 0x000fe200078e0a0c */
[----:B------:R-:W-:Y:S01]  /*16850*/  ISETP.GT.U32.AND P0, PT, R12, R17, PT ;  /* 0x000000110c00720c */ /* 0x000fe20003f04070 */
        /* <DEDUP_REMOVED lines=11> */
[----:B------:R-:W-:-:S02]  /*16910*/  IMAD.MOV.U32 R11, RZ, RZ, R14 ;  /* 0x000000ffff0b7224 */ /* 0x000fc400078e000e */
[----:B------:R-:W-:Y:S02]  /*16920*/  VIADD R4, R23, 0x57 ;  /* 0x0000005717047836 */ /* 0x000fe40000000000 */
[----:B------:R-:W-:Y:S01]  /*16930*/  @!P4 IMAD.MOV R11, RZ, RZ, -R11 ;  /* 0x000000ffff0bc224 */ /* 0x000fe200078e0a0b */
[----:B------:R-:W-:Y:S01]  /*16940*/  ISETP.GT.U32.AND P4, PT, R12, R15, PT ;  /* 0x0000000f0c00720c */ /* 0x000fe20003f84070 */
[----:B------:R-:W-:Y:S01]  /*16950*/  IMAD.HI.U32 R14, R0, R7, RZ ;  /* 0x00000007000e7227 */ /* 0x000fe200078e00ff */
[----:B0-----:R-:W-:Y:S02]  /*16960*/  IABS R8, R4 ;  /* 0x0000000400087213 */ /* 0x001fe40000000000 */
[----:B------:R0:W-:Y:S01]  /*16970*/  STL [R1+0x15c], R11 ;  /* 0x00015c0b01007387 */ /* 0x0001e20000100800 */
[--C-:B------:R-:W-:Y:S02]  /*16980*/  @!P3 IMAD.IADD R10, R10, 0x1, -R12.reuse ;  /* 0x000000010a0ab824 */ /* 0x100fe400078e0a0c */
[----:B------:R-:W-:-:S02]  /*16990*/  @!P0 IMAD.IADD R3, R3, 0x1, -R12 ;  /* 0x0000000103038824 */ /* 0x000fc400078e0a0c */
[----:B------:R-:W-:Y:S01]  /*169a0*/  VIADD R5, R23, 0x58 ;  /* 0x0000005817057836 */ /* 0x000fe20000000000 */
[C---:B------:R-:W-:Y:S01]  /*169b0*/  ISETP.GT.U32.AND P3, PT, R12.reuse, R10, PT ;  /* 0x0000000a0c00720c */ /* 0x040fe20003f64070 */
[----:B------:R-:W-:Y:S01]  /*169c0*/  IMAD.MOV R14, RZ, RZ, -R14 ;  /* 0x000000ffff0e7224 */ /* 0x000fe200078e0a0e */
[----:B------:R-:W-:Y:S01]  /*169d0*/  ISETP.GT.U32.AND P0, PT, R12, R3, PT ;  /* 0x000000030c00720c */ /* 0x000fe20003f04070 */
[----:B------:R-:W-:Y:S01]  /*169e0*/  @!P4 IMAD.IADD R15, R15, 0x1, -R12 ;  /* 0x000000010f0fc824 */ /* 0x000fe200078e0a0c */
[----:B------:R-:W-:Y:S01]  /*169f0*/  IABS R16, R5 ;  /* 0x0000000500107213 */ /* 0x000fe20000000000 */
[----:B0-----:R-:W-:-:S04]  /*16a00*/  IMAD.MOV.U32 R11, RZ, RZ, R17 ;  /* 0x000000ffff0b7224 */ /* 0x001fc800078e0011 */
        /* <DEDUP_REMOVED lines=8> */
[----:B0-----:R-:W-:Y:S02]  /*16a90*/  IMAD.MOV.U32 R11, RZ, RZ, R15 ;  /* 0x000000ffff0b7224 */ /* 0x001fe400078e000f */
[----:B------:R-:W-:Y:S02]  /*16aa0*/  IMAD.MOV R7, RZ, RZ, -R7 ;  /* 0x000000ffff077224 */ /* 0x000fe400078e0a07 */
[----:B------:R-:W-:Y:S02]  /*16ab0*/  @!P6 IMAD.MOV R11, RZ, RZ, -R11 ;  /* 0x000000ffff0be224 */ /* 0x000fe400078e0a0b */
[----:B------:R-:W-:Y:S02]  /*16ac0*/  IMAD.MOV R17, RZ, RZ, -R17 ;  /* 0x000000ffff117224 */ /* 0x000fe400078e0a11 */
[----:B------:R-:W-:Y:S01]  /*16ad0*/  IMAD.MOV R14, RZ, RZ, -R14 ;  /* 0x000000ffff0e7224 */ /* 0x000fe200078e0a0e */
[----:B------:R0:W-:Y:S01]  /*16ae0*/  STL [R1+0x154], R11 ;  /* 0x0001540b01007387 */ /* 0x0001e20000100800 */
[----:B------:R-:W-:-:S02]  /*16af0*/  IMAD R8, R12, R7, R8 ;  /* 0x000000070c087224 */ /* 0x000fc400078e0208 */
[--C-:B------:R-:W-:Y:S02]  /*16b00*/  @!P3 IMAD.IADD R10, R10, 0x1, -R12.reuse ;  /* 0x000000010a0ab824 */ /* 0x100fe400078e0a0c */
[----:B------:R-:W-:Y:S01]  /*16b10*/  VIADD R7, R23, 0x55 ;  /* 0x0000005517077836 */ /* 0x000fe20000000000 */
[C---:B------:R-:W-:Y:S01]  /*16b20*/  ISETP.GT.U32.AND P3, PT, R12.reuse, R8, PT ;  /* 0x000000080c00720c */ /* 0x040fe20003f64070 */
[----:B------:R-:W-:Y:S01]  /*16b30*/  @!P0 IMAD.IADD R3, R3, 0x1, -R12 ;  /* 0x0000000103038824 */ /* 0x000fe200078e0a0c */
[----:B------:R-:W-:Y:S01]  /*16b40*/  ISETP.GE.AND P0, PT, R13, RZ, PT ;  /* 0x000000ff0d00720c */ /* 0x000fe20003f06270 */
[C---:B------:R-:W-:Y:S02]  /*16b50*/  IMAD R13, R12.reuse, R17, R16 ;  /* 0x000000110c0d7224 */ /* 0x040fe400078e0210 */
[C---:B------:R-:W-:Y:S01]  /*16b60*/  IMAD R6, R12.reuse, R14, R6 ;  /* 0x0000000e0c067224 */ /* 0x040fe200078e0206 */
[----:B------:R-:W-:Y:S01]  /*16b70*/  IABS R14, R7 ;  /* 0x00000007000e7213 */ /* 0x000fe20000000000 */
[----:B0-----:R-:W-:Y:S01]  /*16b80*/  IMAD.MOV.U32 R11, RZ, RZ, R10 ;  /* 0x000000ffff0b7224 */ /* 0x001fe200078e000a */
[----:B------:R-:W-:Y:S01]  /*16b90*/  ISETP.GT.U32.AND P6, PT, R12, R13, PT ;  /* 0x0000000d0c00720c */ /* 0x000fe20003fc4070 */
[----:B------:R-:W-:-:S02]  /*16ba0*/  IMAD.MOV.U32 R15, RZ, RZ, R3 ;  /* 0x000000ffff0f7224 */ /* 0x000fc400078e0003 */
[----:B------:R-:W-:Y:S01]  /*16bb0*/  @!P2 IMAD.MOV R11, RZ, RZ, -R11 ;  /* 0x000000ffff0ba224 */ /* 0x000fe200078e0a0b */
[----:B------:R-:W-:Y:S01]  /*16bc0*/  ISETP.GT.U32.AND P2, PT, R12, R6, PT ;  /* 0x000000060c00720c */ /* 0x000fe20003f44070 */
[----:B------:R-:W-:Y:S02]  /*16bd0*/  @!P4 IMAD.IADD R2, R2, 0x1, -R12 ;  /* 0x000000010202c824 */ /* 0x000fe400078e0a0c */
[----:B------:R-:W-:Y:S02]  /*16be0*/  IMAD.MOV.U32 R3, RZ, RZ, R14 ;  /* 0x000000ffff037224 */ /* 0x000fe400078e000e */
[----:B------:R-:W-:Y:S01]  /*16bf0*/  @!P5 IMAD.MOV R15, RZ, RZ, -R15 ;  /* 0x000000ffff0fd224 */ /* 0x000fe200078e0a0f */
[----:B------:R-:W-:Y:S01]  /*16c00*/  ISETP.GE.AND P5, PT, R5, RZ, PT ;  /* 0x000000ff0500720c */ /* 0x000fe20003fa6270 */
[----:B------:R-:W-:Y:S01]  /*16c10*/  VIADD R5, R23, 0x54 ;  /* 0x0000005417057836 */ /* 0x000fe20000000000 */
[----:B------:R-:W-:Y:S01]  /*16c20*/  ISETP.GT.U32.AND P4, PT, R12, R2, PT ;  /* 0x000000020c00720c */ /* 0x000fe20003f84070 */
[----:B------:R-:W-:Y:S01]  /*16c30*/  IMAD.HI.U32 R10, R0, R3, RZ ;  /* 0x00000003000a7227 */ /* 0x000fe200078e00ff */
[----:B------:R-:W-:Y:S02]  /*16c40*/  STL [R1+0x150], R15 ;  /* 0x0001500f01007387 */ /* 0x000fe40000100800 */
[----:B------:R-:W-:Y:S01]  /*16c50*/  IABS R17, R5 ;  /* 0x0000000500117213 */ /* 0x000fe20000000000 */
[----:B------:R-:W-:Y:S01]  /*16c60*/  @!P3 IMAD.IADD R8, R8, 0x1, -R12 ;  /* 0x000000010808b824 */ /* 0x000fe200078e0a0c */
[----:B------:R0:W-:Y:S01]  /*16c70*/  STL [R1+0x14c], R11 ;  /* 0x00014c0b01007387 */ /* 0x0001e20000100800 */
[----:B------:R-:W-:-:S02]  /*16c80*/  IMAD.MOV R10, RZ, RZ, -R10 ;  /* 0x000000ffff0a7224 */ /* 0x000fc400078e0a0a */
[--C-:B------:R-:W-:Y:S01]  /*16c90*/  @!P6 IMAD.IADD R13, R13, 0x1, -R12.reuse ;  /* 0x000000010d0de824 */ /* 0x100fe200078e0a0c */
[----:B------:R-:W-:Y:S01]  /*16ca0*/  ISETP.GE.AND P6, PT, R9, RZ, PT ;  /* 0x000000ff0900720c */ /* 0x000fe20003fc6270 */
[----:B------:R-:W-:Y:S01]  /*16cb0*/  @!P2 IMAD.IADD R6, R6, 0x1, -R12 ;  /* 0x000000010606a824 */ /* 0x000fe200078e0a0c */
[C---:B------:R-:W-:Y:S01]  /*16cc0*/  ISETP.GT.U32.AND P2, PT, R12.reuse, R8, PT ;  /* 0x000000080c00720c */ /* 0x040fe20003f44070 */
[C---:B------:R-:W-:Y:S01]  /*16cd0*/  IMAD R3, R12.reuse, R10, R3 ;  /* 0x0000000a0c037224 */ /* 0x040fe200078e0203 */
[----:B------:R-:W-:Y:S01]  /*16ce0*/  ISETP.GT.U32.AND P3, PT, R12, R13, PT ;  /* 0x0000000d0c00720c */ /* 0x000fe20003f64070 */
[----:B------:R-:W-:-:S04]  /*16cf0*/  IMAD.HI.U32 R10, R0, R17, RZ ;  /* 0x00000011000a7227 */ /* 0x000fc800078e00ff */
[----:B------:R-:W-:Y:S01]  /*16d00*/  @!P4 IMAD.IADD R2, R2, 0x1, -R12 ;  /* 0x000000010202c824 */ /* 0x000fe200078e0a0c */
[----:B------:R-:W-:Y:S01]  /*16d10*/  ISETP.GE.AND P4, PT, R4, RZ, PT ;  /* 0x000000ff0400720c */ /* 0x000fe20003f86270 */
[----:B------:R-:W-:Y:S02]  /*16d20*/  IMAD.MOV R10, RZ, RZ, -R10 ;  /* 0x000000ffff0a7224 */ /* 0x000fe400078e0a0a */
[----:B0-----:R-:W-:Y:S02]  /*16d30*/  IMAD.MOV.U32 R11, RZ, RZ, R2 ;  /* 0x000000ffff0b7224 */ /* 0x001fe400078e0002 */
[C---:B------:R-:W-:Y:S02]  /*16d40*/  IMAD R17, R12.reuse, R10, R17 ;  /* 0x0000000a0c117224 */ /* 0x040fe400078e0211 */
[----:B------:R-:W-:Y:S01]  /*16d50*/  @!P0 IMAD.MOV R11, RZ, RZ, -R11 ;  /* 0x000000ffff0b8224 */ /* 0x000fe200078e0a0b */
[----:B------:R-:W-:Y:S01]  /*16d60*/  ISETP.GT.U32.AND P0, PT, R12, R6, PT ;  /* 0x000000060c00720c */ /* 0x000fe20003f04070 */
[--C-:B------:R-:W-:Y:S01]  /*16d70*/  @!P2 IMAD.IADD R8, R8, 0x1, -R12.reuse ;  /* 0x000000010808a824 */ /* 0x100fe200078e0a0c */
[C---:B------:R-:W-:Y:S01]  /*16d80*/  ISETP.GT.U32.AND P2, PT, R12.reuse, R17, PT ;  /* 0x000000110c00720c */ /* 0x040fe20003f44070 */
        /* <DEDUP_REMOVED lines=10> */
[----:B------:R-:W-:Y:S01]  /*16e30*/  IABS R14, R9 ;  /* 0x00000009000e7213 */ /* 0x000fe20000000000 */
[----:B------:R-:W-:Y:S01]  /*16e40*/  @!P2 IMAD.IADD R17, R17, 0x1, -R12 ;  /* 0x000000011111a824 */ /* 0x000fe200078e0a0c */
[----:B------:R-:W-:Y:S01]  /*16e50*/  ISETP.GE.AND P0, PT, R7, RZ, PT ;  /* 0x000000ff0700720c */ /* 0x000fe20003f06270 */
[----:B0-----:R-:W-:Y:S02]  /*16e60*/  IMAD.MOV.U32 R11, RZ, RZ, R13 ;  /* 0x000000ffff0b7224 */ /* 0x001fe400078e000d */
[----:B------:R-:W-:Y:S01]  /*16e70*/  IMAD.HI.U32 R7, R0, R15, RZ ;  /* 0x0000000f00077227 */ /* 0x000fe200078e00ff */
[----:B------:R-:W-:-:S03]  /*16e80*/  ISETP.GT.U32.AND P2, PT, R12, R17, PT ;  /* 0x000000110c00720c */ /* 0x000fc60003f44070 */
[----:B------:R-:W-:-:S04]  /*16e90*/  IMAD.HI.U32 R10, R0, R16, RZ ;  /* 0x00000010000a7227 */ /* 0x000fc800078e00ff */
[----:B------:R-:W-:Y:S01]  /*16ea0*/  @!P3 IMAD.IADD R3, R3, 0x1, -R12 ;  /* 0x000000010303b824 */ /* 0x000fe200078e0a0c */
[----:B------:R-:W-:Y:S01]  /*16eb0*/  ISETP.GE.AND P3, PT, R5, RZ, PT ;  /* 0x000000ff0500720c */ /* 0x000fe20003f66270 */
[----:B------:R-:W-:Y:S02]  /*16ec0*/  @!P5 IMAD.MOV R11, RZ, RZ, -R11 ;  /* 0x000000ffff0bd224 */ /* 0x000fe400078e0a0b */
[----:B------:R-:W-:Y:S01]  /*16ed0*/  IMAD.HI.U32 R5, R0, R14, RZ ;  /* 0x0000000e00057227 */ /* 0x000fe200078e00ff */
[----:B------:R-:W-:Y:S02]  /*16ee0*/  ISETP.GT.U32.AND P5, PT, R12, R3, PT ;  /* 0x000000030c00720c */ /* 0x000fe40003fa4070 */
[----:B------:R0:W-:Y:S01]  /*16ef0*/  STL [R1+0x144], R11 ;  /* 0x0001440b01007387 */ /* 0x0001e20000100800 */
[----:B------:R-:W-:Y:S02]  /*16f00*/  IMAD.MOV R7, RZ, RZ, -R7 ;  /* 0x000000ffff077224 */ /* 0x000fe400078e0a07 */
[----:B------:R-:W-:Y:S01]  /*16f10*/  IMAD.MOV R10, RZ, RZ, -R10 ;  /* 0x000000ffff0a7224 */ /* 0x000fe200078e0a0a */
[----:B------:R1:W-:Y:S01]  /*16f20*/  STL [R1+0x140], R8 ;  /* 0x0001400801007387 */ /* 0x0003e20000100800 */
[----:B------:R-:W-:-:S02]  /*16f30*/  IMAD.MOV R5, RZ, RZ, -R5 ;  /* 0x000000ffff057224 */ /* 0x000fc400078e0a05 */
[C---:B------:R-:W-:Y:S02]  /*16f40*/  IMAD R15, R12.reuse, R7, R15 ;  /* 0x000000070c0f7224 */ /* 0x040fe400078e020f */
[C---:B------:R-:W-:Y:S02]  /*16f50*/  IMAD R16, R12.reuse, R10, R16 ;  /* 0x0000000a0c107224 */ /* 0x040fe400078e0210 */
[----:B0-----:R-:W-:Y:S02]  /*16f60*/  IMAD.MOV.U32 R11, RZ, RZ, R6 ;  /* 0x000000ffff0b7224 */ /* 0x001fe400078e0006 */
[C---:B------:R-:W-:Y:S01]  /*16f70*/  IMAD R14, R12.reuse, R5, R14 ;  /* 0x000000050c0e7224 */ /* 0x040fe200078e020e */
[C---:B------:R-:W-:Y:S01]  /*16f80*/  ISETP.GT.U32.AND P4, PT, R12.reuse, R16, PT ;  /* 0x000000100c00720c */ /* 0x040fe20003f84070 */
[----:B------:R-:W-:Y:S01]  /*16f90*/  @!P6 IMAD.MOV R11, RZ, RZ, -R11 ;  /* 0x000000ffff0be224 */ /* 0x000fe200078e0a0b */
[C---:B------:R-:W-:Y:S01]  /*16fa0*/  ISETP.GT.U32.AND P6, PT, R12.reuse, R15, PT ;  /* 0x0000000f0c00720c */ /* 0x040fe20003fc4070 */
[----:B------:R-:W-:Y:S01]  /*16fb0*/  @!P2 IMAD.IADD R17, R17, 0x1, -R12 ;  /* 0x000000011111a824 */ /* 0x000fe200078e0a0c */
[----:B------:R-:W-:Y:S01]  /*16fc0*/  ISETP.GT.U32.AND P2, PT, R12, R14, PT ;  /* 0x0000000e0c00720c */ /* 0x000fe20003f44070 */
[C---:B------:R-:W-:Y:S01]  /*16fd0*/  VIADD R5, R23.reuse, 0x4f ;  /* 0x0000004f17057836 */ /* 0x040fe20000000000 */
[----:B------:R-:W-:Y:S01]  /*16fe0*/  STL [R1+0x13c], R11 ;  /* 0x00013c0b01007387 */ /* 0x000fe20000100800 */
[----:B------:R-:W-:-:S02]  /*16ff0*/  VIADD R6, R23, 0x50 ;  /* 0x0000005017067836 */ /* 0x000fc40000000000 */
[--C-:B------:R-:W-:Y:S01]  /*17000*/  @!P5 IMAD.IADD R3, R3, 0x1, -R12.reuse ;  /* 0x000000010303d824 */ /* 0x100fe200078e0a0c */
[----:B------:R-:W-:Y:S01]  /*17010*/  ISETP.GE.AND P5, PT, R4, RZ, PT ;  /* 0x000000ff0400720c */ /* 0x000fe20003fa6270 */
[----:B------:R-:W-:Y:S01]  /*17020*/  VIADD R7, R23, 0x4e ;  /* 0x0000004e17077836 */ /* 0x000fe20000000000 */
[----:B------:R-:W-:Y:S01]  /*17030*/  IABS R4, R5 ;  /* 0x0000000500047213 */ /* 0x000fe20000000000 */
[--C-:B------:R-:W-:Y:S01]  /*17040*/  @!P4 IMAD.IADD R16, R16, 0x1, -R12.reuse ;  /* 0x000000011010c824 */ /* 0x100fe200078e0a0c */
[----:B-1----:R-:W-:Y:S01]  /*17050*/  IABS R8, R6 ;  /* 0x0000000600087213 */ /* 0x002fe20000000000 */
[--C-:B------:R-:W-:Y:S01]  /*17060*/  @!P6 IMAD.IADD R15, R15, 0x1, -R12.reuse ;  /* 0x000000010f0fe824 */ /* 0x100fe200078e0a0c */
[----:B------:R-:W-:Y:S01]  /*17070*/  ISETP.GE.AND P4, PT, R2, RZ, PT ;  /* 0x000000ff0200720c */ /* 0x000fe20003f86270 */
[----:B------:R-:W-:Y:S01]  /*17080*/  @!P2 IMAD.IADD R14, R14, 0x1, -R12 ;  /* 0x000000010e0ea824 */ /* 0x000fe200078e0a0c */
[C---:B------:R-:W-:Y:S01]  /*17090*/  ISETP.GT.U32.AND P6, PT, R12.reuse, R16, PT ;  /* 0x000000100c00720c */ /* 0x040fe20003fc4070 */
[----:B------:R-:W-:Y:S01]  /*170a0*/  IMAD.MOV.U32 R10, RZ, RZ, R3 ;  /* 0x000000ffff0a7224 */ /* 0x000fe200078e0003 */
[----:B------:R-:W-:Y:S01]  /*170b0*/  ISETP.GT.U32.AND P2, PT, R12, R15, PT ;  /* 0x0000000f0c00720c */ /* 0x000fe20003f44070 */
[----:B------:R-:W-:Y:S01]  /*170c0*/  IMAD.HI.U32 R3, R0, R4, RZ ;  /* 0x0000000400037227 */ /* 0x000fe200078e00ff */
[----:B------:R-:W-:-:S03]  /*170d0*/  IABS R18, R7 ;  /* 0x0000000700127213 */ /* 0x000fc60000000000 */
[----:B------:R-:W-:-:S04]  /*170e0*/  IMAD.HI.U32 R2, R0, R8, RZ ;  /* 0x0000000800027227 */ /* 0x000fc800078e00ff */
[----:B------:R-:W-:Y:S02]  /*170f0*/  IMAD.MOV R3, RZ, RZ, -R3 ;  /* 0x000000ffff037224 */ /* 0x000fe400078e0a03 */
[----:B------:R-:W-:Y:S02]  /*17100*/  IMAD.MOV R2, RZ, RZ, -R2 ;  /* 0x000000ffff027224 */ /* 0x000fe400078e0a02 */
[C---:B------:R-:W-:Y:S02]  /*17110*/  IMAD R4, R12.reuse, R3, R4 ;  /* 0x000000030c047224 */ /* 0x040fe400078e0204 */
[C---:B------:R-:W-:Y:S02]  /*17120*/  IMAD R8, R12.reuse, R2, R8 ;  /* 0x000000020c087224 */ /* 0x040fe400078e0208 */
[--C-:B------:R-:W-:Y:S01]  /*17130*/  @!P2 IMAD.IADD R15, R15, 0x1, -R12.reuse ;  /* 0x000000010f0fa824 */ /* 0x100fe200078e0a0c */
[----:B------:R-:W-:Y:S01]  /*17140*/  ISETP.GT.U32.AND P2, PT, R12, R4, PT ;  /* 0x000000040c00720c */ /* 0x000fe20003f44070 */
[----:B------:R-:W-:Y:S01]  /*17150*/  @!P6 IMAD.IADD R16, R16, 0x1, -R12 ;  /* 0x000000011010e824 */ /* 0x000fe200078e0a0c */
[C---:B------:R-:W-:Y:S01]  /*17160*/  ISETP.GT.U32.AND P6, PT, R12.reuse, R8, PT ;  /* 0x000000080c00720c */ /* 0x040fe20003fc4070 */
[----:B------:R-:W-:Y:S01]  /*17170*/  @!P0 IMAD.MOV R10, RZ, RZ, -R10 ;  /* 0x000000ffff0a8224 */ /* 0x000fe200078e0a0a */
[----:B------:R-:W-:Y:S01]  /*17180*/  ISETP.GT.U32.AND P0, PT, R12, R14, PT ;  /* 0x0000000e0c00720c */ /* 0x000fe20003f04070 */
[----:B------:R-:W-:-:S02]  /*17190*/  VIADD R2, R23, 0x4d ;  /* 0x0000004d17027836 */ /* 0x000fc40000000000 */
[----:B------:R-:W-:Y:S01]  /*171a0*/  IMAD.HI.U32 R19, R0, R18, RZ ;  /* 0x0000001200137227 */ /* 0x000fe200078e00ff */
[----:B------:R0:W-:Y:S03]  /*171b0*/  STL [R1+0x138], R10 ;  /* 0x0001380a01007387 */ /* 0x0001e60000100800 */
[----:B------:R-:W-:Y:S02]  /*171c0*/  IMAD.MOV R19, RZ, RZ, -R19 ;  /* 0x000000ffff137224 */ /* 0x000fe400078e0a13 */
[--C-:B------:R-:W-:Y:S02]  /*171d0*/  @!P2 IMAD.IADD R4, R4, 0x1, -R12.reuse ;  /* 0x000000010404a824 */ /* 0x100fe400078e0a0c */
[----:B------:R-:W-:Y:S01]  /*171e0*/  @!P6 IMAD.IADD R8, R8, 0x1, -R12 ;  /* 0x000000010808e824 */ /* 0x000fe200078e0a0c */
[----:B------:R-:W-:Y:S01]  /*171f0*/  ISETP.GE.AND P6, PT, R6, RZ, PT ;  /* 0x000000ff0600720c */ /* 0x000fe20003fc6270 */
[----:B------:R-:W-:Y:S01]  /*17200*/  IMAD R6, R12, R19, R18 ;  /* 0x000000130c067224 */ /* 0x000fe200078e0212 */
[----:B0-----:R-:W-:Y:S01]  /*17210*/  IABS R10, R2 ;  /* 0x00000002000a7213 */ /* 0x001fe20000000000 */
[----:B------:R-:W-:Y:S01]  /*17220*/  @!P0 IMAD.IADD R14, R14, 0x1, -R12 ;  /* 0x000000010e0e8824 */ /* 0x000fe200078e0a0c */
[----:B------:R-:W-:Y:S01]  /*17230*/  ISETP.GT.U32.AND P2, PT, R12, R4, PT ;  /* 0x000000040c00720c */ /* 0x000fe20003f44070 */
[----:B------:R-:W-:Y:S01]  /*17240*/  IMAD.MOV.U32 R11, RZ, RZ, R17 ;  /* 0x000000ffff0b7224 */ /* 0x000fe200078e0011 */
[----:B------:R-:W-:Y:S01]  /*17250*/  ISETP.GE.AND P0, PT, R9, RZ, PT ;  /* 0x000000ff0900720c */ /* 0x000fe20003f06270 */
[----:B------:R-:W-:-:S04]  /*17260*/  IMAD.HI.U32 R13, R0, R10, RZ ;  /* 0x0000000a000d7227 */ /* 0x000fc800078e00ff */
[----:B------:R-:W-:Y:S01]  /*17270*/  @!P5 IMAD.MOV R16, RZ, RZ, -R16 ;  /* 0x000000ffff10d224 */ /* 0x000fe200078e0a10 */
[C---:B------:R-:W-:Y:S01]  /*17280*/  ISETP.GT.U32.AND P5, PT, R12.reuse, R6, PT ;  /* 0x000000060c00720c */ /* 0x040fe20003fa4070 */
[----:B------:R-:W-:Y:S02]  /*17290*/  VIADD R3, R23, 0x4c ;  /* 0x0000004c17037836 */ /* 0x000fe40000000000 */
[----:B------:R-:W-:Y:S02]  /*172a0*/  IMAD.MOV R13, RZ, RZ, -R13 ;  /* 0x000000ffff0d7224 */ /* 0x000fe400078e0a0d */
[----:B------:R-:W-:Y:S01]  /*172b0*/  @!P3 IMAD.MOV R11, RZ, RZ, -R11 ;  /* 0x000000ffff0bb224 */ /* 0x000fe200078e0a0b */
[C---:B------:R-:W-:Y:S01]  /*172c0*/  ISETP.GT.U32.AND P3, PT, R12.reuse, R8, PT ;  /* 0x000000080c00720c */ /* 0x040fe20003f64070 */
[----:B------:R-:W-:Y:S01]  /*172d0*/  @!P4 IMAD.MOV R15, RZ, RZ, -R15 ;  /* 0x000000ffff0fc224 */ /* 0x000fe200078e0a0f */
[----:B------:R-:W-:Y:S01]  /*172e0*/  ISETP.GE.AND P4, PT, R5, RZ, PT ;  /* 0x000000ff0500720c */ /* 0x000fe20003f86270 */
[----:B------:R-:W-:Y:S01]  /*172f0*/  IMAD R5, R12, R13, R10 ;  /* 0x0000000d0c057224 */ /* 0x000fe200078e020a */
[----:B------:R-:W-:Y:S01]  /*17300*/  IABS R9, R3 ;  /* 0x0000000300097213 */ /* 0x000fe20000000000 */
[----:B------:R0:W-:Y:S01]  /*17310*/  STL [R1+0x134], R11 ;  /* 0x0001340b01007387 */ /* 0x0001e20000100800 */
[----:B------:R-:W-:-:S02]  /*17320*/  @!P2 IMAD.IADD R4, R4, 0x1, -R12 ;  /* 0x000000010404a824 */ /* 0x000fc400078e0a0c */
[----:B------:R-:W-:Y:S01]  /*17330*/  ISETP.GT.U32.AND P2, PT, R12, R5, PT ;  /* 0x000000050c00720c */ /* 0x000fe20003f44070 */
[--C-:B------:R-:W-:Y:S01]  /*17340*/  @!P5 IMAD.IADD R6, R6, 0x1, -R12.reuse ;  /* 0x000000010606d824 */ /* 0x100fe200078e0a0c */
[----:B------:R-:W-:Y:S03]  /*17350*/  STL [R1+0x130], R16 ;  /* 0x0001301001007387 */ /* 0x000fe60000100800 */
[----:B------:R-:W-:Y:S01]  /*17360*/  @!P3 IMAD.IADD R8, R8, 0x1, -R12 ;  /* 0x000000010808b824 */ /* 0x000fe200078e0a0c */
[----:B------:R1:W-:Y:S01]  /*17370*/  STL [R1+0x12c], R15 ;  /* 0x00012c0f01007387 */ /* 0x0003e20000100800 */
[----:B0-----:R-:W-:Y:S01]  /*17380*/  IMAD.MOV.U32 R11, RZ, RZ, R14 ;  /* 0x000000ffff0b7224 */ /* 0x001fe200078e000e */
[----:B------:R-:W-:Y:S01]  /*17390*/  ISETP.GE.AND P3, PT, R2, RZ, PT ;  /* 0x000000ff0200720c */ /* 0x000fe20003f66270 */
[----:B------:R-:W-:Y:S01]  /*173a0*/  IMAD.HI.U32 R14, R0, R9, RZ ;  /* 0x00000009000e7227 */ /* 0x000fe200078e00ff */
[----:B------:R-:W-:-:S03]  /*173b0*/  ISETP.GT.U32.AND P5, PT, R12, R6, PT ;  /* 0x000000060c00720c */ /* 0x000fc60003fa4070 */
[----:B------:R-:W-:Y:S01]  /*173c0*/  @!P0 IMAD.MOV R11, RZ, RZ, -R11 ;  /* 0x000000ffff0b8224 */ /* 0x000fe200078e0a0b */
[----:B------:R-:W-:Y:S01]  /*173d0*/  ISETP.GE.AND P0, PT, R7, RZ, PT ;  /* 0x000000ff0700720c */ /* 0x000fe20003f06270 */
[----:B------:R-:W-:Y:S02]  /*173e0*/  IMAD.MOV R14, RZ, RZ, -R14 ;  /* 0x000000ffff0e7224 */ /* 0x000fe400078e0a0e */
[--C-:B------:R-:W-:Y:S01]  /*173f0*/  @!P2 IMAD.IADD R5, R5, 0x1, -R12.reuse ;  /* 0x000000010505a824 */ /* 0x100fe200078e0a0c */
[----:B------:R0:W-:Y:S01]  /*17400*/  STL [R1+0x128], R11 ;  /* 0x0001280b01007387 */ /* 0x0001e20000100800 */
[C---:B------:R-:W-:Y:S02]  /*17410*/  IMAD R2, R12.reuse, R14, R9 ;  /* 0x0000000e0c027224 */ /* 0x040fe400078e0209 */
[----:B------:R-:W-:Y:S01]  /*17420*/  VIADD R7, R23, 0x4b ;  /* 0x0000004b17077836 */ /* 0x000fe20000000000 */
[----:B------:R-:W-:Y:S01]  /*17430*/  ISETP.GT.U32.AND P2, PT, R12, R5, PT ;  /* 0x000000050c00720c */ /* 0x000fe20003f44070 */
[----:B------:R-:W-:-:S02]  /*17440*/  @!P5 IMAD.IADD R6, R6, 0x1, -R12 ;  /* 0x000000010606d824 */ /* 0x000fc400078e0a0c */
[----:B-1----:R-:W-:Y:S01]  /*17450*/  IMAD.MOV.U32 R15, RZ, RZ, R8 ;  /* 0x000000ffff0f7224 */ /* 0x002fe200078e0008 */
[----:B------:R-:W-:Y:S01]  /*17460*/  IABS R16, R7 ;  /* 0x0000000700107213 */ /* 0x000fe20000000000 */
[----:B------:R-:W-:Y:S01]  /*17470*/  IMAD.MOV.U32 R10, RZ, RZ, R6 ;  /* 0x000000ffff0a7224 */ /* 0x000fe200078e0006 */
[----:B------:R-:W-:Y:S01]  /*17480*/  ISETP.GE.AND P5, PT, R7, RZ, PT ;  /* 0x000000ff0700720c */ /* 0x000fe20003fa6270 */
[----:B0-----:R-:W-:Y:S02]  /*17490*/  IMAD.MOV.U32 R11, RZ, RZ, R4 ;  /* 0x000000ffff0b7224 */ /* 0x001fe400078e0004 */
[----:B------:R-:W-:Y:S02]  /*174a0*/  VIADD R4, R23, 0x4a ;  /* 0x0000004a17047836 */ /* 0x000fe40000000000 */
[----:B------:R-:W-:Y:S01]  /*174b0*/  @!P4 IMAD.MOV R11, RZ, RZ, -R11 ;  /* 0x000000ffff0bc224 */ /* 0x000fe200078e0a0b */
[----:B------:R-:W-:Y:S01]  /*174c0*/  ISETP.GT.U32.AND P4, PT, R12, R2, PT ;  /* 0x000000020c00720c */ /* 0x000fe20003f84070 */
[----:B------:R-:W-:Y:S01]  /*174d0*/  @!P6 IMAD.MOV R15, RZ, RZ, -R15 ;  /* 0x000000ffff0fe224 */ /* 0x000fe200078e0a0f */
[----:B------:R-:W-:Y:S01]  /*174e0*/  IABS R13, R4 ;  /* 0x00000004000d7213 */ /* 0x000fe20000000000 */
[----:B------:R-:W-:Y:S01]  /*174f0*/  IMAD.HI.U32 R8, R0, R16, RZ ;  /* 0x0000001000087227 */ /* 0x000fe200078e00ff */
[----:B------:R-:W-:-:S02]  /*17500*/  ISETP.GE.AND P6, PT, R3, RZ, PT ;  /* 0x000000ff0300720c */ /* 0x000fc40003fc6270 */
[----:B------:R-:W-:Y:S01]  /*17510*/  STL [R1+0x124], R15 ;  /* 0x0001240f01007387 */ /* 0x000fe20000100800 */
[----:B------:R-:W-:-:S03]  /*17520*/  IMAD.HI.U32 R7, R0, R13, RZ ;  /* 0x0000000d00077227 */ /* 0x000fc600078e00ff */
[----:B------:R-:W-:Y:S01]  /*17530*/  STL [R1+0x120], R11 ;  /* 0x0001200b01007387 */ /* 0x000fe20000100800 */
[----:B------:R-:W-:Y:S02]  /*17540*/  @!P0 IMAD.MOV R10, RZ, RZ, -R10 ;  /* 0x000000ffff0a8224 */ /* 0x000fe400078e0a0a */
[----:B------:R-:W-:Y:S02]  /*17550*/  @!P4 IMAD.IADD R2, R2, 0x1, -R12 ;  /* 0x000000010202c824 */ /* 0x000fe400078e0a0c */
[----:B------:R-:W-:Y:S01]  /*17560*/  IMAD.MOV R8, RZ, RZ, -R8 ;  /* 0x000000ffff087224 */ /* 0x000fe200078e0a08 */
[----:B------:R0:W-:Y:S01]  /*17570*/  STL [R1+0x11c], R10 ;  /* 0x00011c0a01007387 */ /* 0x0001e20000100800 */
[----:B------:R-:W-:Y:S01]  /*17580*/  IMAD.MOV R7, RZ, RZ, -R7 ;  /* 0x000000ffff077224 */ /* 0x000fe200078e0a07 */
[----:B------:R-:W-:Y:S01]  /*17590*/  ISETP.GT.U32.AND P4, PT, R12, R2, PT ;  /* 0x000000020c00720c */ /* 0x000fe20003f84070 */
[----:B------:R-:W-:Y:S01]  /*175a0*/  @!P2 IMAD.IADD R5, R5, 0x1, -R12 ;  /* 0x000000010505a824 */ /* 0x000fe200078e0a0c */
[----:B------:R-:W-:Y:S01]  /*175b0*/  ISETP.GE.AND P2, PT, R4, RZ, PT ;  /* 0x000000ff0400720c */ /* 0x000fe20003f46270 */
[----:B------:R-:W-:-:S02]  /*175c0*/  IMAD R16, R12, R8, R16 ;  /* 0x000000080c107224 */ /* 0x000fc400078e0210 */
[C---:B------:R-:W-:Y:S02]  /*175d0*/  IMAD R13, R12.reuse, R7, R13 ;  /* 0x000000070c0d7224 */ /* 0x040fe400078e020d */
[C---:B------:R-:W-:Y:S01]  /*175e0*/  VIADD R3, R23.reuse, 0x49 ;  /* 0x0000004917037836 */ /* 0x040fe20000000000 */
[C---:B------:R-:W-:Y:S01]  /*175f0*/  ISETP.GT.U32.AND P0, PT, R12.reuse, R16, PT ;  /* 0x000000100c00720c */ /* 0x040fe20003f04070 */
[----:B0-----:R-:W-:Y:S02]  /*17600*/  IMAD.MOV.U32 R10, RZ, RZ, R5 ;  /* 0x000000ffff0a7224 */ /* 0x001fe400078e0005 */
[----:B------:R-:W-:Y:S01]  /*17610*/  VIADD R7, R23, 0x47 ;  /* 0x0000004717077836 */ /* 0x000fe20000000000 */
[----:B------:R-:W-:Y:S01]  /*17620*/  IABS R8, R3 ;  /* 0x0000000300087213 */ /* 0x000fe20000000000 */
[----:B------:R-:W-:Y:S01]  /*17630*/  @!P3 IMAD.MOV R10, RZ, RZ, -R10 ;  /* 0x000000ffff0ab224 */ /* 0x000fe200078e0a0a */
[----:B------:R-:W-:Y:S01]  /*17640*/  ISETP.GT.U32.AND P3, PT, R12, R13, PT ;  /* 0x0000000d0c00720c */ /* 0x000fe20003f64070 */
[----:B------:R-:W-:Y:S01]  /*17650*/  @!P4 IMAD.IADD R2, R2, 0x1, -R12 ;  /* 0x000000010202c824 */ /* 0x000fe200078e0a0c */
[----:B------:R-:W-:Y:S01]  /*17660*/  IABS R5, R7 ;  /* 0x0000000700057213 */ /* 0x000fe20000000000 */
[----:B------:R-:W-:Y:S01]  /*17670*/  IMAD.HI.U32 R4, R0, R8, RZ ;  /* 0x0000000800047227 */ /* 0x000fe200078e00ff */
[----:B------:R0:W-:Y:S01]  /*17680*/  STL [R1+0x118], R10 ;  /* 0x0001180a01007387 */ /* 0x0001e20000100800 */
[----:B------:R-:W-:-:S02]  /*17690*/  ISETP.GE.AND P4, PT, R3, RZ, PT ;  /* 0x000000ff0300720c */ /* 0x000fc40003f86270 */
[----:B------:R-:W-:Y:S02]  /*176a0*/  @!P0 IMAD.IADD R16, R16, 0x1, -R12 ;  /* 0x0000000110108824 */ /* 0x000fe400078e0a0c */
[----:B------:R-:W-:Y:S02]  /*176b0*/  IMAD.MOV R4, RZ, RZ, -R4 ;  /* 0x000000ffff047224 */ /* 0x000fe400078e0a04 */
[----:B------:R-:W-:Y:S01]  /*176c0*/  VIADD R9, R23, 0x48 ;  /* 0x0000004817097836 */ /* 0x000fe20000000000 */
[C---:B------:R-:W-:Y:S01]  /*176d0*/  ISETP.GT.U32.AND P0, PT, R12.reuse, R16, PT ;  /* 0x000000100c00720c */ /* 0x040fe20003f04070 */
[----:B------:R-:W-:Y:S02]  /*176e0*/  @!P3 IMAD.IADD R13, R13, 0x1, -R12 ;  /* 0x000000010d0db824 */ /* 0x000fe400078e0a0c */
[----:B0-----:R-:W-:Y:S01]  /*176f0*/  IMAD.MOV.U32 R10, RZ, RZ, R2 ;  /* 0x000000ffff0a7224 */ /* 0x001fe200078e0002 */
[----:B------:R-:W-:Y:S01]  /*17700*/  IABS R6, R9 ;  /* 0x0000000900067213 */ /* 0x000fe20000000000 */
[C---:B------:R-:W-:Y:S01]  /*17710*/  IMAD R8, R12.reuse, R4, R8 ;  /* 0x000000040c087224 */ /* 0x040fe200078e0208 */
[----:B------:R-:W-:Y:S01]  /*17720*/  ISETP.GT.U32.AND P3, PT, R12, R13, PT ;  /* 0x0000000d0c00720c */ /* 0x000fe20003f64070 */
[----:B------:R-:W-:-:S02]  /*17730*/  @!P6 IMAD.MOV R10, RZ, RZ, -R10 ;  /* 0x000000ffff0ae224 */ /* 0x000fc400078e0a0a */
[----:B------:R-:W-:Y:S01]  /*17740*/  IMAD.HI.U32 R3, R0, R6, RZ ;  /* 0x0000000600037227 */ /* 0x000fe200078e00ff */
[----:B------:R-:W-:Y:S02]  /*17750*/  ISETP.GT.U32.AND P6, PT, R12, R8, PT ;  /* 0x000000080c00720c */ /* 0x000fe40003fc4070 */
[----:B------:R0:W-:Y:S01]  /*17760*/  STL [R1+0x114], R10 ;  /* 0x0001140a01007387 */ /* 0x0001e20000100800 */
[----:B------:R-:W-:Y:S02]  /*17770*/  IMAD.MOV R3, RZ, RZ, -R3 ;  /* 0x000000ffff037224 */ /* 0x000fe400078e0a03 */
[--C-:B------:R-:W-:Y:S02]  /*17780*/  @!P0 IMAD.IADD R16, R16, 0x1, -R12.reuse ;  /* 0x0000000110108824 */ /* 0x100fe400078e0a0c */
[----:B------:R-:W-:Y:S02]  /*17790*/  VIADD R2, R23, 0x46 ;  /* 0x0000004617027836 */ /* 0x000fe40000000000 */
[----:B------:R-:W-:-:S02]  /*177a0*/  @!P3 IMAD.IADD R13, R13, 0x1, -R12 ;  /* 0x000000010d0db824 */ /* 0x000fc400078e0a0c */
[----:B------:R-:W-:Y:S01]  /*177b0*/  IMAD R6, R12, R3, R6 ;  /* 0x000000030c067224 */ /* 0x000fe200078e0206 */
[----:B------:R-:W-:Y:S01]  /*177c0*/  IABS R20, R2 ;  /* 0x0000000200147213 */ /* 0x000fe20000000000 */
[----:B0-----:R-:W-:-:S03]  /*177d0*/  IMAD.HI.U32 R10, R0, R5, RZ ;  /* 0x00000005000a7227 */ /* 0x001fc600078e00ff */
[C---:B------:R-:W-:Y:S01]  /*177e0*/  ISETP.GT.U32.AND P0, PT, R12.reuse, R6, PT ;  /* 0x000000060c00720c */ /* 0x040fe20003f04070 */
[----:B------:R-:W-:Y:S02]  /*177f0*/  IMAD.MOV R10, RZ, RZ, -R10 ;  /* 0x000000ffff0a7224 */ /* 0x000fe400078e0a0a */
[----:B------:R-:W-:Y:S02]  /*17800*/  IMAD.MOV.U32 R11, RZ, RZ, R16 ;  /* 0x000000ffff0b7224 */ /* 0x000fe400078e0010 */
[----:B------:R-:W-:Y:S02]  /*17810*/  IMAD R5, R12, R10, R5 ;  /* 0x0000000a0c057224 */ /* 0x000fe400078e0205 */
[----:B------:R-:W-:Y:S02]  /*17820*/  @!P6 IMAD.IADD R8, R8, 0x1, -R12 ;  /* 0x000000010808e824 */ /* 0x000fe400078e0a0c */
[----:B------:R-:W-:Y:S01]  /*17830*/  @!P5 IMAD.MOV R11, RZ, RZ, -R11 ;  /* 0x000000ffff0bd224 */ /* 0x000fe200078e0a0b */
[C---:B------:R-:W-:Y:S01]  /*17840*/  ISETP.GT.U32.AND P3, PT, R12.reuse, R5, PT ;  /* 0x000000050c00720c */ /* 0x040fe20003f64070 */
[----:B------:R-:W-:Y:S01]  /*17850*/  VIADD R3, R23, 0x45 ;  /* 0x0000004517037836 */ /* 0x000fe20000000000 */
[----:B------:R-:W-:Y:S01]  /*17860*/  ISETP.GT.U32.AND P6, PT, R12, R8, PT ;  /* 0x000000080c00720c */ /* 0x000fe20003fc4070 */
[----:B------:R-:W-:Y:S01]  /*17870*/  IMAD.HI.U32 R14, R0, R20, RZ ;  /* 0x00000014000e7227 */ /* 0x000fe200078e00ff */
[----:B------:R0:W-:Y:S01]  /*17880*/  STL [R1+0x110], R11 ;  /* 0x0001100b01007387 */ /* 0x0001e20000100800 */
[----:B------:R-:W-:-:S02]  /*17890*/  ISETP.GE.AND P5, PT, R9, RZ, PT ;  /* 0x000000ff0900720c */ /* 0x000fc40003fa6270 */
[----:B------:R-:W-:Y:S01]  /*178a0*/  IABS R15, R3 ;  /* 0x00000003000f7213 */ /* 0x000fe20000000000 */
[----:B------:R-:W-:Y:S02]  /*178b0*/  IMAD.MOV R14, RZ, RZ, -R14 ;  /* 0x000000ffff0e7224 */ /* 0x000fe400078e0a0e */
[----:B------:R-:W-:Y:S02]  /*178c0*/  VIADD R4, R23, 0x44 ;  /* 0x0000004417047836 */ /* 0x000fe40000000000 */
[----:B------:R-:W-:Y:S02]  /*178d0*/  IMAD R20, R12, R14, R20 ;  /* 0x0000000e0c147224 */ /* 0x000fe400078e0214 */
[----:B0-----:R-:W-:Y:S01]  /*178e0*/  IMAD.MOV.U32 R11, RZ, RZ, R13 ;  /* 0x000000ffff0b7224 */ /* 0x001fe200078e000d */
[----:B------:R-:W-:Y:S01]  /*178f0*/  IABS R10, R4 ;  /* 0x00000004000a7213 */ /* 0x000fe20000000000 */
[----:B------:R-:W-:Y:S01]  /*17900*/  @!P3 IMAD.IADD R5, R5, 0x1, -R12 ;  /* 0x000000010505b824 */ /* 0x000fe200078e0a0c */
[----:B------:R-:W-:Y:S01]  /*17910*/  ISETP.GE.AND P3, PT, R7, RZ, PT ;  /* 0x000000ff0700720c */ /* 0x000fe20003f66270 */
[----:B------:R-:W-:-:S02]  /*17920*/  @!P2 IMAD.MOV R11, RZ, RZ, -R11 ;  /* 0x000000ffff0ba224 */ /* 0x000fc400078e0a0b */
[----:B------:R-:W-:Y:S01]  /*17930*/  IMAD.HI.U32 R9, R0, R15, RZ ;  /* 0x0000000f00097227 */ /* 0x000fe200078e00ff */
[----:B------:R-:W-:Y:S02]  /*17940*/  ISETP.GT.U32.AND P2, PT, R12, R5, PT ;  /* 0x000000050c00720c */ /* 0x000fe40003f44070 */
[----:B------:R0:W-:Y:S01]  /*17950*/  STL [R1+0x10c], R11 ;  /* 0x00010c0b01007387 */ /* 0x0001e20000100800 */
[--C-:B------:R-:W-:Y:S02]  /*17960*/  @!P0 IMAD.IADD R6, R6, 0x1, -R12.reuse ;  /* 0x0000000106068824 */ /* 0x100fe400078e0a0c */
[----:B------:R-:W-:Y:S01]  /*17970*/  @!P6 IMAD.IADD R8, R8, 0x1, -R12 ;  /* 0x000000010808e824 */ /* 0x000fe200078e0a0c */
[C---:B------:R-:W-:Y:S01]  /*17980*/  ISETP.GT.U32.AND P6, PT, R12.reuse, R20, PT ;  /* 0x000000140c00720c */ /* 0x040fe20003fc4070 */
[----:B------:R-:W-:Y:S01]  /*17990*/  IMAD.MOV R9, RZ, RZ, -R9 ;  /* 0x000000ffff097224 */ /* 0x000fe200078e0a09 */
[----:B------:R-:W-:Y:S01]  /*179a0*/  ISETP.GT.U32.AND P0, PT, R12, R6, PT ;  /* 0x000000060c00720c */ /* 0x000fe20003f04070 */
[----:B------:R-:W-:-:S04]  /*179b0*/  IMAD.HI.U32 R7, R0, R10, RZ ;  /* 0x0000000a00077227 */ /* 0x000fc800078e00ff */
[C---:B------:R-:W-:Y:S02]  /*179c0*/  IMAD R15, R12.reuse, R9, R15 ;  /* 0x000000090c0f7224 */ /* 0x040fe400078e020f */
[--C-:B------:R-:W-:Y:S02]  /*179d0*/  @!P2 IMAD.IADD R5, R5, 0x1, -R12.reuse ;  /* 0x000000010505a824 */ /* 0x100fe400078e0a0c */
[----:B------:R-:W-:Y:S01]  /*179e0*/  IMAD.MOV R7, RZ, RZ, -R7 ;  /* 0x000000ffff077224 */ /* 0x000fe200078e0a07 */
[----:B------:R-:W-:Y:S01]  /*179f0*/  ISETP.GT.U32.AND P2, PT, R12, R15, PT ;  /* 0x0000000f0c00720c */ /* 0x000fe20003f44070 */
[----:B------:R-:W-:Y:S02]  /*17a00*/  @!P6 IMAD.IADD R20, R20, 0x1, -R12 ;  /* 0x000000011414e824 */ /* 0x000fe400078e0a0c */
[----:B------:R-:W-:Y:S02]  /*17a10*/  IMAD R10, R12, R7, R10 ;  /* 0x000000070c0a7224 */ /* 0x000fe400078e020a */
[----:B------:R-:W-:Y:S01]  /*17a20*/  @!P0 IMAD.IADD R6, R6, 0x1, -R12 ;  /* 0x0000000106068824 */ /* 0x000fe200078e0a0c */
[----:B------:R-:W-:Y:S01]  /*17a30*/  ISETP.GE.AND P0, PT, R2, RZ, PT ;  /* 0x000000ff0200720c */ /* 0x000fe20003f06270 */
[----:B------:R-:W-:Y:S01]  /*17a40*/  VIADD R2, R23, 0x43 ;  /* 0x0000004317027836 */ /* 0x000fe20000000000 */
[C---:B------:R-:W-:Y:S01]  /*17a50*/  ISETP.GT.U32.AND P6, PT, R12.reuse, R20, PT ;  /* 0x000000140c00720c */ /* 0x040fe20003fc4070 */
[----:B------:R-:W-:Y:S01]  /*17a60*/  @!P4 IMAD.MOV R8, RZ, RZ, -R8 ;  /* 0x000000ffff08c224 */ /* 0x000fe200078e0a08 */
[----:B------:R-:W-:Y:S01]  /*17a70*/  ISETP.GT.U32.AND P4, PT, R12, R10, PT ;  /* 0x0000000a0c00720c */ /* 0x000fe20003f84070 */
[----:B0-----:R-:W-:Y:S01]  /*17a80*/  IMAD.MOV.U32 R11, RZ, RZ, R5 ;  /* 0x000000ffff0b7224 */ /* 0x001fe200078e0005 */
[----:B------:R-:W-:Y:S01]  /*17a90*/  IABS R9, R2 ;  /* 0x0000000200097213 */ /* 0x000fe20000000000 */
[----:B------:R-:W-:Y:S01]  /*17aa0*/  @!P2 IMAD.IADD R15, R15, 0x1, -R12 ;  /* 0x000000010f0fa824 */ /* 0x000fe200078e0a0c */
[----:B------:R0:W-:Y:S01]  /*17ab0*/  STL [R1+0x108], R8 ;  /* 0x0001080801007387 */ /* 0x0001e20000100800 */
[----:B------:R-:W-:-:S02]  /*17ac0*/  VIADD R13, R23, 0x42 ;  /* 0x00000042170d7836 */ /* 0x000fc40000000000 */
[----:B------:R-:W-:Y:S01]  /*17ad0*/  IMAD.MOV.U32 R14, RZ, RZ, R6 ;  /* 0x000000ffff0e7224 */ /* 0x000fe200078e0006 */
[----:B------:R-:W-:Y:S01]  /*17ae0*/  ISETP.GT.U32.AND P2, PT, R12, R15, PT ;  /* 0x0000000f0c00720c */ /* 0x000fe20003f44070 */
[----:B------:R-:W-:Y:S01]  /*17af0*/  @!P3 IMAD.MOV R11, RZ, RZ, -R11 ;  /* 0x000000ffff0bb224 */ /* 0x000fe200078e0a0b */
[----:B------:R-:W-:Y:S01]  /*17b00*/  ISETP.GE.AND P3, PT, R4, RZ, PT ;  /* 0x000000ff0400720c */ /* 0x000fe20003f66270 */
[----:B------:R-:W-:Y:S01]  /*17b10*/  IMAD.HI.U32 R4, R0, R9, RZ ;  /* 0x0000000900047227 */ /* 0x000fe200078e00ff */
[----:B------:R-:W-:-:S03]  /*17b20*/  IABS R7, R13 ;  /* 0x0000000d00077213 */ /* 0x000fc60000000000 */
[----:B------:R-:W-:Y:S01]  /*17b30*/  @!P5 IMAD.MOV R14, RZ, RZ, -R14 ;  /* 0x000000ffff0ed224 */ /* 0x000fe200078e0a0e */
[----:B------:R-:W-:Y:S01]  /*17b40*/  ISETP.GE.AND P5, PT, R3, RZ, PT ;  /* 0x000000ff0300720c */ /* 0x000fe20003fa6270 */
[----:B------:R-:W-:Y:S01]  /*17b50*/  @!P6 IMAD.IADD R20, R20, 0x1, -R12 ;  /* 0x000000011414e824 */ /* 0x000fe200078e0a0c */
[----:B------:R-:W-:Y:S01]  /*17b60*/  ISETP.GE.AND P6, PT, R2, RZ, PT ;  /* 0x000000ff0200720c */ /* 0x000fe20003fc6270 */
[----:B------:R-:W-:Y:S01]  /*17b70*/  VIADD R3, R23, 0x41 ;  /* 0x0000004117037836 */ /* 0x000fe20000000000 */
[----:B------:R-:W-:Y:S01]  /*17b80*/  STL [R1+0x104], R14 ;  /* 0x0001040e01007387 */ /* 0x000fe20000100800 */
[----:B------:R-:W-:Y:S02]  /*17b90*/  IMAD.MOV R4, RZ, RZ, -R4 ;  /* 0x000000ffff047224 */ /* 0x000fe400078e0a04 */
[----:B------:R-:W-:Y:S01]  /*17ba0*/  @!P4 IMAD.IADD R10, R10, 0x1, -R12 ;  /* 0x000000010a0ac824 */ /* 0x000fe200078e0a0c */
[----:B------:R-:W-:Y:S01]  /*17bb0*/  IABS R5, R3 ;  /* 0x0000000300057213 */ /* 0x000fe20000000000 */
[----:B------:R-:W-:Y:S01]  /*17bc0*/  IMAD.HI.U32 R2, R0, R7, RZ ;  /* 0x0000000700027227 */ /* 0x000fe200078e00ff */
[----:B------:R1:W-:Y:S02]  /*17bd0*/  STL [R1+0x100], R11 ;  /* 0x0001000b01007387 */ /* 0x0003e40000100800 */
[C---:B------:R-:W-:Y:S01]  /*17be0*/  ISETP.GT.U32.AND P4, PT, R12.reuse, R10, PT ;  /* 0x0000000a0c00720c */ /* 0x040fe20003f84070 */
[----:B------:R-:W-:-:S02]  /*17bf0*/  IMAD R9, R12, R4, R9 ;  /* 0x000000040c097224 */ /* 0x000fc400078e0209 */
[----:B------:R-:W-:Y:S02]  /*17c00*/  IMAD.MOV R2, RZ, RZ, -R2 ;  /* 0x000000ffff027224 */ /* 0x000fe400078e0a02 */
[----:B------:R-:W-:Y:S01]  /*17c10*/  @!P2 IMAD.IADD R15, R15, 0x1, -R12 ;  /* 0x000000010f0fa824 */ /* 0x000fe200078e0a0c */
[C---:B------:R-:W-:Y:S01]  /*17c20*/  ISETP.GT.U32.AND P2, PT, R12.reuse, R9, PT ;  /* 0x000000090c00720c */ /* 0x040fe20003f44070 */
[----:B------:R-:W-:Y:S02]  /*17c30*/  IMAD R7, R12, R2, R7 ;  /* 0x000000020c077224 */ /* 0x000fe400078e0207 */
[----:B------:R-:W-:-:S04]  /*17c40*/  IMAD.HI.U32 R2, R0, R5, RZ ;  /* 0x0000000500027227 */ /* 0x000fc800078e00ff */
[----:B------:R-:W-:Y:S02]  /*17c50*/  IMAD.MOV R2, RZ, RZ, -R2 ;  /* 0x000000ffff027224 */ /* 0x000fe400078e0a02 */
[--C-:B------:R-:W-:Y:S01]  /*17c60*/  @!P4 IMAD.IADD R10, R10, 0x1, -R12.reuse ;  /* 0x000000010a0ac824 */ /* 0x100fe200078e0a0c */
[C---:B------:R-:W-:Y:S01]  /*17c70*/  ISETP.GT.U32.AND P4, PT, R12.reuse, R7, PT ;  /* 0x000000070c00720c */ /* 0x040fe20003f84070 */
[C---:B------:R-:W-:Y:S02]  /*17c80*/  IMAD R5, R12.reuse, R2, R5 ;  /* 0x000000020c057224 */ /* 0x040fe400078e0205 */
[----:B------:R-:W-:Y:S02]  /*17c90*/  @!P2 IMAD.IADD R9, R9, 0x1, -R12 ;  /* 0x000000010909a824 */ /* 0x000fe400078e0a0c */
[C---:B------:R-:W-:Y:S01]  /*17ca0*/  VIADD R4, R23.reuse, 0x3e ;  /* 0x0000003e17047836 */ /* 0x040fe20000000000 */
[----:B------:R-:W-:Y:S01]  /*17cb0*/  ISETP.GT.U32.AND P2, PT, R12, R5, PT ;  /* 0x000000050c00720c */ /* 0x000fe20003f44070 */
[----:B0-----:R-:W-:-:S02]  /*17cc0*/  VIADD R8, R23, 0x40 ;  /* 0x0000004017087836 */ /* 0x001fc40000000000 */
[----:B-1----:R-:W-:Y:S01]  /*17cd0*/  IMAD.MOV.U32 R11, RZ, RZ, R20 ;  /* 0x000000ffff0b7224 */ /* 0x002fe200078e0014 */
[----:B------:R-:W-:Y:S01]  /*17ce0*/  IABS R17, R4 ;  /* 0x0000000400117213 */ /* 0x000fe20000000000 */
[----:B------:R-:W-:Y:S01]  /*17cf0*/  VIADD R6, R23, 0x3f ;  /* 0x0000003f17067836 */ /* 0x000fe20000000000 */
[----:B------:R-:W-:Y:S01]  /*17d00*/  IABS R19, R8 ;  /* 0x0000000800137213 */ /* 0x000fe20000000000 */
[--C-:B------:R-:W-:Y:S01]  /*17d10*/  @!P4 IMAD.IADD R7, R7, 0x1, -R12.reuse ;  /* 0x000000010707c824 */ /* 0x100fe200078e0a0c */
[----:B------:R-:W-:Y:S01]  /*17d20*/  ISETP.GE.AND P4, PT, R13, RZ, PT ;  /* 0x000000ff0d00720c */ /* 0x000fe20003f86270 */
[----:B------:R-:W-:Y:S01]  /*17d30*/  @!P0 IMAD.MOV R11, RZ, RZ, -R11 ;  /* 0x000000ffff0b8224 */ /* 0x000fe200078e0a0b */
[----:B------:R-:W-:Y:S01]  /*17d40*/  ISETP.GT.U32.AND P0, PT, R12, R9, PT ;  /* 0x000000090c00720c */ /* 0x000fe20003f04070 */
[----:B------:R-:W-:Y:S01]  /*17d50*/  IMAD.HI.U32 R13, R0, R17, RZ ;  /* 0x00000011000d7227 */ /* 0x000fe200078e00ff */
[----:B------:R-:W-:Y:S02]  /*17d60*/  IABS R18, R6 ;  /* 0x0000000600127213 */ /* 0x000fe40000000000 */
[----:B------:R0:W-:Y:S01]  /*17d70*/  STL [R1+0xd8], R11 ;  /* 0x0000d80b01007387 */ /* 0x0001e20000100800 */
[----:B------:R-:W-:Y:S01]  /*17d80*/  @!P2 IMAD.IADD R5, R5, 0x1, -R12 ;  /* 0x000000010505a824 */ /* 0x000fe200078e0a0c */
[----:B------:R-:W-:Y:S01]  /*17d90*/  ISETP.GT.U32.AND P2, PT, R12, R7, PT ;  /* 0x000000070c00720c */ /* 0x000fe20003f44070 */
[----:B------:R-:W-:-:S04]  /*17da0*/  IMAD.HI.U32 R14, R0, R19, RZ ;  /* 0x00000013000e7227 */ /* 0x000fc800078e00ff */
[----:B------:R-:W-:Y:S02]  /*17db0*/  IMAD.MOV R13, RZ, RZ, -R13 ;  /* 0x000000ffff0d7224 */ /* 0x000fe400078e0a0d */
[----:B------:R-:W-:-:S04]  /*17dc0*/  IMAD.HI.U32 R16, R0, R18, RZ ;  /* 0x0000001200107227 */ /* 0x000fc800078e00ff */
[----:B0-----:R-:W-:Y:S02]  /*17dd0*/  IMAD.MOV.U32 R11, RZ, RZ, R15 ;  /* 0x000000ffff0b7224 */ /* 0x001fe400078e000f */
[----:B------:R-:W-:Y:S02]  /*17de0*/  IMAD.MOV R14, RZ, RZ, -R14 ;  /* 0x000000ffff0e7224 */ /* 0x000fe400078e0a0e */
[C---:B------:R-:W-:Y:S02]  /*17df0*/  IMAD R17, R12.reuse, R13, R17 ;  /* 0x0000000d0c117224 */ /* 0x040fe400078e0211 */
[----:B------:R-:W-:Y:S01]  /*17e00*/  @!P5 IMAD.MOV R11, RZ, RZ, -R11 ;  /* 0x000000ffff0bd224 */ /* 0x000fe200078e0a0b */
[C---:B------:R-:W-:Y:S01]  /*17e10*/  ISETP.GT.U32.AND P5, PT, R12.reuse, R5, PT ;  /* 0x000000050c00720c */ /* 0x040fe20003fa4070 */
[----:B------:R-:W-:Y:S02]  /*17e20*/  IMAD.MOV R16, RZ, RZ, -R16 ;  /* 0x000000ffff107224 */ /* 0x000fe400078e0a10 */
[----:B------:R-:W-:Y:S01]  /*17e30*/  IMAD R19, R12, R14, R19 ;  /* 0x0000000e0c137224 */ /* 0x000fe200078e0213 */
[----:B------:R0:W-:Y:S01]  /*17e40*/  STL [R1+0xd0], R11 ;  /* 0x0000d00b01007387 */ /* 0x0001e20000100800 */
[----:B------:R-:W-:-:S02]  /*17e50*/  @!P0 IMAD.IADD R9, R9, 0x1, -R12 ;  /* 0x0000000109098824 */ /* 0x000fc400078e0a0c */
[----:B------:R-:W-:Y:S01]  /*17e60*/  @!P2 IMAD.IADD R7, R7, 0x1, -R12 ;  /* 0x000000010707a824 */ /* 0x000fe200078e0a0c */
[C---:B------:R-:W-:Y:S01]  /*17e70*/  ISETP.GT.U32.AND P2, PT, R12.reuse, R17, PT ;  /* 0x000000110c00720c */ /* 0x040fe20003f44070 */
[C---:B------:R-:W-:Y:S01]  /*17e80*/  IMAD R18, R12.reuse, R16, R18 ;  /* 0x000000100c127224 */ /* 0x040fe200078e0212 */
[C---:B------:R-:W-:Y:S01]  /*17e90*/  ISETP.GT.U32.AND P0, PT, R12.reuse, R19, PT ;  /* 0x000000130c00720c */ /* 0x040fe20003f04070 */
[----:B------:R-:W-:Y:S02]  /*17ea0*/  VIADD R2, R23, 0x3d ;  /* 0x0000003d17027836 */ /* 0x000fe40000000000 */
[----:B------:R-:W-:Y:S01]  /*17eb0*/  @!P3 IMAD.MOV R10, RZ, RZ, -R10 ;  /* 0x000000ffff0ab224 */ /* 0x000fe200078e0a0a */
[----:B------:R-:W-:Y:S01]  /*17ec0*/  ISETP.GT.U32.AND P3, PT, R12, R18, PT ;  /* 0x000000120c00720c */ /* 0x000fe20003f64070 */
[----:B0-----:R-:W-:Y:S01]  /*17ed0*/  IMAD.MOV.U32 R11, RZ, RZ, R9 ;  /* 0x000000ffff0b7224 */ /* 0x001fe200078e0009 */
[----:B------:R-:W-:Y:S01]  /*17ee0*/  IABS R14, R2 ;  /* 0x00000002000e7213 */ /* 0x000fe20000000000 */
[--C-:B------:R-:W-:Y:S01]  /*17ef0*/  @!P5 IMAD.IADD R5, R5, 0x1, -R12.reuse ;  /* 0x000000010505d824 */ /* 0x100fe200078e0a0c */
[----:B------:R0:W-:Y:S01]  /*17f00*/  STL [R1+0xcc], R10 ;  /* 0x0000cc0a01007387 */ /* 0x0001e20000100800 */
[----:B------:R-:W-:Y:S01]  /*17f10*/  @!P6 IMAD.MOV R11, RZ, RZ, -R11 ;  /* 0x000000ffff0be224 */ /* 0x000fe200078e0a0b */
[----:B------:R-:W-:Y:S01]  /*17f20*/  ISETP.GE.AND P6, PT, R3, RZ, PT ;  /* 0x000000ff0300720c */ /* 0x000fe20003fc6270 */
[----:B------:R-:W-:Y:S01]  /*17f30*/  VIADD R3, R23, 0x3c ;  /* 0x0000003c17037836 */ /* 0x000fe20000000000 */
[----:B------:R-:W-:Y:S01]  /*17f40*/  ISETP.GE.AND P5, PT, R8, RZ, PT ;  /* 0x000000ff0800720c */ /* 0x000fe20003fa6270 */
[----:B------:R-:W-:Y:S01]  /*17f50*/  @!P2 IMAD.IADD R17, R17, 0x1, -R12 ;  /* 0x000000011111a824 */ /* 0x000fe200078e0a0c */
[----:B------:R-:W-:Y:S01]  /*17f60*/  STL [R1+0xc8], R11 ;  /* 0x0000c80b01007387 */ /* 0x000fe20000100800 */
[----:B------:R-:W-:Y:S01]  /*17f70*/  IMAD.HI.U32 R9, R0, R14, RZ ;  /* 0x0000000e00097227 */ /* 0x000fe200078e00ff */
[----:B------:R-:W-:-:S03]  /*17f80*/  IABS R8, R3 ;  /* 0x0000000300087213 */ /* 0x000fc60000000000 */
[----:B0-----:R-:W-:Y:S02]  /*17f90*/  IMAD.MOV.U32 R10, RZ, RZ, R7 ;  /* 0x000000ffff0a7224 */ /* 0x001fe400078e0007 */
[----:B------:R-:W-:Y:S01]  /*17fa0*/  @!P0 IMAD.IADD R19, R19, 0x1, -R12 ;  /* 0x0000000113138824 */ /* 0x000fe200078e0a0c */
[----:B------:R-:W-:Y:S01]  /*17fb0*/  ISETP.GE.AND P0, PT, R6, RZ, PT ;  /* 0x000000ff0600720c */ /* 0x000fe20003f06270 */
[----:B------:R-:W-:Y:S01]  /*17fc0*/  @!P4 IMAD.MOV R10, RZ, RZ, -R10 ;  /* 0x000000ffff0ac224 */ /* 0x000fe200078e0a0a */
[----:B------:R-:W-:Y:S01]  /*17fd0*/  ISETP.GT.U32.AND P4, PT, R12, R17, PT ;  /* 0x000000110c00720c */ /* 0x000fe20003f84070 */
[----:B------:R-:W-:Y:S02]  /*17fe0*/  IMAD.MOV.U32 R7, RZ, RZ, R5 ;  /* 0x000000ffff077224 */ /* 0x000fe400078e0005 */
[----:B------:R-:W-:Y:S01]  /*17ff0*/  IMAD.MOV R9, RZ, RZ, -R9 ;  /* 0x000000ffff097224 */ /* 0x000fe200078e0a09 */
[----:B------:R0:W-:Y:S01]  /*18000*/  STL [R1+0xc4], R10 ;  /* 0x0000c40a01007387 */ /* 0x0001e20000100800 */
[----:B------:R-:W-:-:S04]  /*18010*/  IMAD.HI.U32 R5, R0, R8, RZ ;  /* 0x0000000800057227 */ /* 0x000fc800078e00ff */
[----:B------:R-:W-:Y:S01]  /*18020*/  @!P3 IMAD.IADD R18, R18, 0x1, -R12 ;  /* 0x000000011212b824 */ /* 0x000fe200078e0a0c */
[C---:B------:R-:W-:Y:S01]  /*18030*/  ISETP.GT.U32.AND P3, PT, R12.reuse, R19, PT ;  /* 0x000000130c00720c */ /* 0x040fe20003f64070 */
[C---:B------:R-:W-:Y:S02]  /*18040*/  IMAD R14, R12.reuse, R9, R14 ;  /* 0x000000090c0e7224 */ /* 0x040fe400078e020e */
[----:B------:R-:W-:Y:S01]  /*18050*/  IMAD.MOV R5, RZ, RZ, -R5 ;  /* 0x000000ffff057224 */ /* 0x000fe200078e0a05 */
[C---:B------:R-:W-:Y:S01]  /*18060*/  ISETP.GT.U32.AND P2, PT, R12.reuse, R18, PT ;  /* 0x000000120c00720c */ /* 0x040fe20003f44070 */
[----:B------:R-:W-:Y:S02]  /*18070*/  VIADD R6, R23, 0x3b ;  /* 0x0000003b17067836 */ /* 0x000fe40000000000 */
[----:B------:R-:W-:Y:S01]  /*18080*/  @!P6 IMAD.MOV R7, RZ, RZ, -R7 ;  /* 0x000000ffff07e224 */ /* 0x000fe200078e0a07 */
[C---:B------:R-:W-:Y:S01]  /*18090*/  ISETP.GT.U32.AND P6, PT, R12.reuse, R14, PT ;  /* 0x0000000e0c00720c */ /* 0x040fe20003fc4070 */
[C---:B------:R-:W-:Y:S01]  /*180a0*/  IMAD R8, R12.reuse, R5, R8 ;  /* 0x000000050c087224 */ /* 0x040fe200078e0208 */
[----:B------:R-:W-:Y:S01]  /*180b0*/  IABS R9, R6 ;  /* 0x0000000600097213 */ /* 0x000fe20000000000 */
[--C-:B------:R-:W-:Y:S01]  /*180c0*/  @!P4 IMAD.IADD R17, R17, 0x1, -R12.reuse ;  /* 0x000000011111c824 */ /* 0x100fe200078e0a0c */
[----:B------:R1:W-:Y:S01]  /*180d0*/  STL [R1+0xbc], R7 ;  /* 0x0000bc0701007387 */ /* 0x0003e20000100800 */
[----:B------:R-:W-:Y:S01]  /*180e0*/  @!P3 IMAD.IADD R19, R19, 0x1, -R12 ;  /* 0x000000011313b824 */ /* 0x000fe200078e0a0c */
[----:B------:R-:W-:Y:S01]  /*180f0*/  ISETP.GT.U32.AND P4, PT, R12, R8, PT ;  /* 0x000000080c00720c */ /* 0x000fe20003f84070 */
[----:B0-----:R-:W-:Y:S01]  /*18100*/  VIADD R10, R23, 0x3a ;  /* 0x0000003a170a7836 */ /* 0x001fe20000000000 */
[----:B------:R-:W-:Y:S01]  /*18110*/  ISETP.GE.AND P3, PT, R4, RZ, PT ;  /* 0x000000ff0400720c */ /* 0x000fe20003f66270 */
[----:B------:R-:W-:-:S04]  /*18120*/  IMAD.HI.U32 R4, R0, R9, RZ ;  /* 0x0000000900047227 */ /* 0x000fc800078e00ff */
[----:B------:R-:W-:Y:S01]  /*18130*/  IMAD.MOV.U32 R11, RZ, RZ, R19 ;  /* 0x000000ffff0b7224 */ /* 0x000fe200078e0013 */
[----:B-1----:R-:W-:Y:S01]  /*18140*/  IABS R7, R10 ;  /* 0x0000000a00077213 */ /* 0x002fe20000000000 */
[----:B------:R-:W-:Y:S01]  /*18150*/  @!P2 IMAD.IADD R18, R18, 0x1, -R12 ;  /* 0x000000011212a824 */ /* 0x000fe200078e0a0c */
[----:B------:R-:W-:Y:S01]  /*18160*/  ISETP.GE.AND P2, PT, R2, RZ, PT ;  /* 0x000000ff0200720c */ /* 0x000fe20003f46270 */
[----:B------:R-:W-:Y:S02]  /*18170*/  IMAD.MOV R4, RZ, RZ, -R4 ;  /* 0x000000ffff047224 */ /* 0x000fe400078e0a04 */
[----:B------:R-:W-:Y:S01]  /*18180*/  @!P6 IMAD.IADD R14, R14, 0x1, -R12 ;  /* 0x000000010e0ee824 */ /* 0x000fe200078e0a0c */
[----:B------:R-:W-:Y:S01]  /*18190*/  ISETP.GE.AND P6, PT, R3, RZ, PT ;  /* 0x000000ff0300720c */ /* 0x000fe20003fc6270 */
[----:B------:R-:W-:Y:S02]  /*181a0*/  @!P5 IMAD.MOV R11, RZ, RZ, -R11 ;  /* 0x000000ffff0bd224 */ /* 0x000fe400078e0a0b */
[----:B------:R-:W-:-:S02]  /*181b0*/  IMAD R9, R12, R4, R9 ;  /* 0x000000040c097224 */ /* 0x000fc400078e0209 */
[----:B------:R-:W-:Y:S01]  /*181c0*/  @!P4 IMAD.IADD R8, R8, 0x1, -R12 ;  /* 0x000000010808c824 */ /* 0x000fe200078e0a0c */
[----:B------:R-:W-:Y:S01]  /*181d0*/  ISETP.GT.U32.AND P4, PT, R12, R14, PT ;  /* 0x0000000e0c00720c */ /* 0x000fe20003f84070 */
[----:B------:R-:W-:Y:S01]  /*181e0*/  IMAD.MOV.U32 R20, RZ, RZ, R18 ;  /* 0x000000ffff147224 */ /* 0x000fe200078e0012 */
[----:B------:R0:W-:Y:S01]  /*181f0*/  STL [R1+0xb8], R11 ;  /* 0x0000b80b01007387 */ /* 0x0001e20000100800 */
[----:B------:R-:W-:Y:S01]  /*18200*/  IMAD.HI.U32 R15, R0, R7, RZ ;  /* 0x00000007000f7227 */ /* 0x000fe200078e00ff */
[----:B------:R-:W-:-:S03]  /*18210*/  ISETP.GT.U32.AND P5, PT, R12, R8, PT ;  /* 0x000000080c00720c */ /* 0x000fc60003fa4070 */
[----:B------:R-:W-:Y:S01]  /*18220*/  @!P0 IMAD.MOV R20, RZ, RZ, -R20 ;  /* 0x000000ffff148224 */ /* 0x000fe200078e0a14 */
[----:B------:R-:W-:Y:S01]  /*18230*/  ISETP.GT.U32.AND P0, PT, R12, R9, PT ;  /* 0x000000090c00720c */ /* 0x000fe20003f04070 */
[----:B------:R-:W-:Y:S02]  /*18240*/  IMAD.MOV R15, RZ, RZ, -R15 ;  /* 0x000000ffff0f7224 */ /* 0x000fe400078e0a0f */
[C---:B------:R-:W-:Y:S01]  /*18250*/  VIADD R4, R23.reuse, 0x39 ;  /* 0x0000003917047836 */ /* 0x040fe20000000000 */
[----:B------:R-:W-:Y:S01]  /*18260*/  STL [R1+0xb4], R20 ;  /* 0x0000b41401007387 */ /* 0x000fe20000100800 */
[----:B0-----:R-:W-:Y:S02]  /*18270*/  IMAD.MOV.U32 R11, RZ, RZ, R17 ;  /* 0x000000ffff0b7224 */ /* 0x001fe400078e0011 */
[----:B------:R-:W-:Y:S01]  /*18280*/  VIADD R3, R23, 0x38 ;  /* 0x0000003817037836 */ /* 0x000fe20000000000 */
[----:B------:R-:W-:Y:S01]  /*18290*/  IABS R16, R4 ;  /* 0x0000000400107213 */ /* 0x000fe20000000000 */
[----:B------:R-:W-:Y:S01]  /*182a0*/  @!P3 IMAD.MOV R11, RZ, RZ, -R11 ;  /* 0x000000ffff0bb224 */ /* 0x000fe200078e0a0b */
[----:B------:R-:W-:Y:S01]  /*182b0*/  ISETP.GE.AND P3, PT, R6, RZ, PT ;  /* 0x000000ff0600720c */ /* 0x000fe20003f66270 */
[----:B------:R-:W-:Y:S01]  /*182c0*/  IMAD R6, R12, R15, R7 ;  /* 0x0000000f0c067224 */ /* 0x000fe200078e0207 */
[----:B------:R-:W-:Y:S01]  /*182d0*/  IABS R13, R3 ;  /* 0x00000003000d7213 */ /* 0x000fe20000000000 */
[--C-:B------:R-:W-:Y:S01]  /*182e0*/  @!P4 IMAD.IADD R14, R14, 0x1, -R12.reuse ;  /* 0x000000010e0ec824 */ /* 0x100fe200078e0a0c */
[----:B------:R0:W-:Y:S01]  /*182f0*/  STL [R1+0xfc], R11 ;  /* 0x0000fc0b01007387 */ /* 0x0001e20000100800 */
[----:B------:R-:W-:Y:S01]  /*18300*/  @!P0 IMAD.IADD R9, R9, 0x1, -R12 ;  /* 0x0000000109098824 */ /* 0x000fe200078e0a0c */
[----:B------:R-:W-:Y:S01]  /*18310*/  ISETP.GT.U32.AND P4, PT, R12, R6, PT ;  /* 0x000000060c00720c */ /* 0x000fe20003f84070 */
[----:B------:R-:W-:-:S02]  /*18320*/  VIADD R5, R23, 0x37 ;  /* 0x0000003717057836 */ /* 0x000fc40000000000 */
[----:B------:R-:W-:Y:S01]  /*18330*/  IMAD.HI.U32 R17, R0, R16, RZ ;  /* 0x0000001000117227 */ /* 0x000fe200078e00ff */
[----:B------:R-:W-:Y:S02]  /*18340*/  ISETP.GT.U32.AND P0, PT, R12, R9, PT ;  /* 0x000000090c00720c */ /* 0x000fe40003f04070 */
[----:B------:R-:W-:Y:S01]  /*18350*/  IABS R2, R5 ;  /* 0x0000000500027213 */ /* 0x000fe20000000000 */
[----:B------:R-:W-:-:S04]  /*18360*/  IMAD.HI.U32 R7, R0, R13, RZ ;  /* 0x0000000d00077227 */ /* 0x000fc800078e00ff */
[----:B0-----:R-:W-:Y:S02]  /*18370*/  IMAD.MOV.U32 R11, RZ, RZ, R14 ;  /* 0x000000ffff0b7224 */ /* 0x001fe400078e000e */
[----:B------:R-:W-:Y:S02]  /*18380*/  IMAD.MOV R17, RZ, RZ, -R17 ;  /* 0x000000ffff117224 */ /* 0x000fe400078e0a11 */
[----:B------:R-:W-:Y:S02]  /*18390*/  IMAD.MOV R7, RZ, RZ, -R7 ;  /* 0x000000ffff077224 */ /* 0x000fe400078e0a07 */
[--C-:B------:R-:W-:Y:S02]  /*183a0*/  @!P4 IMAD.IADD R6, R6, 0x1, -R12.reuse ;  /* 0x000000010606c824 */ /* 0x100fe400078e0a0c */
[----:B------:R-:W-:Y:S01]  /*183b0*/  @!P5 IMAD.IADD R8, R8, 0x1, -R12 ;  /* 0x000000010808d824 */ /* 0x000fe200078e0a0c */
[----:B------:R-:W-:Y:S01]  /*183c0*/  ISETP.GE.AND P5, PT, R10, RZ, PT ;  /* 0x000000ff0a00720c */ /* 0x000fe20003fa6270 */
[----:B------:R-:W-:Y:S01]  /*183d0*/  @!P2 IMAD.MOV R11, RZ, RZ, -R11 ;  /* 0x000000ffff0ba224 */ /* 0x000fe200078e0a0b */
[----:B------:R-:W-:Y:S01]  /*183e0*/  ISETP.GT.U32.AND P2, PT, R12, R6, PT ;  /* 0x000000060c00720c */ /* 0x000fe20003f44070 */
[----:B------:R-:W-:-:S03]  /*183f0*/  IMAD.HI.U32 R10, R0, R2, RZ ;  /* 0x00000002000a7227 */ /* 0x000fc600078e00ff */
[----:B------:R0:W-:Y:S01]  /*18400*/  STL [R1+0xec], R11 ;  /* 0x0000ec0b01007387 */ /* 0x0001e20000100800 */
[C---:B------:R-:W-:Y:S02]  /*18410*/  IMAD R16, R12.reuse, R17, R16 ;  /* 0x000000110c107224 */ /* 0x040fe400078e0210 */
[C---:B------:R-:W-:Y:S02]  /*18420*/  IMAD R13, R12.reuse, R7, R13 ;  /* 0x000000070c0d7224 */ /* 0x040fe400078e020d */
[----:B------:R-:W-:Y:S01]  /*18430*/  IMAD.MOV R10, RZ, RZ, -R10 ;  /* 0x000000ffff0a7224 */ /* 0x000fe200078e0a0a */
[C---:B------:R-:W-:Y:S01]  /*18440*/  ISETP.GT.U32.AND P4, PT, R12.reuse, R16, PT ;  /* 0x000000100c00720c */ /* 0x040fe20003f84070 */
[----:B------:R-:W-:Y:S01]  /*18450*/  @!P0 IMAD.IADD R9, R9, 0x1, -R12 ;  /* 0x0000000109098824 */ /* 0x000fe200078e0a0c */
[----:B------:R-:W-:Y:S01]  /*18460*/  ISETP.GT.U32.AND P0, PT, R12, R13, PT ;  /* 0x0000000d0c00720c */ /* 0x000fe20003f04070 */
[----:B------:R-:W-:Y:S02]  /*18470*/  VIADD R15, R23, 0x36 ;  /* 0x00000036170f7836 */ /* 0x000fe40000000000 */
[----:B0-----:R-:W-:-:S02]  /*18480*/  IMAD.MOV.U32 R11, RZ, RZ, R8 ;  /* 0x000000ffff0b7224 */ /* 0x001fc400078e0008 */
[----:B------:R-:W-:Y:S01]  /*18490*/  IMAD R2, R12, R10, R2 ;  /* 0x0000000a0c027224 */ /* 0x000fe200078e0202 */
[----:B------:R-:W-:Y:S01]  /*184a0*/  IABS R7, R15 ;  /* 0x0000000f00077213 */ /* 0x000fe20000000000 */
[----:B------:R-:W-:Y:S02]  /*184b0*/  IMAD.MOV.U32 R10, RZ, RZ, R9 ;  /* 0x000000ffff0a7224 */ /* 0x000fe400078e0009 */
[----:B------:R-:W-:Y:S01]  /*184c0*/  @!P6 IMAD.MOV R11, RZ, RZ, -R11 ;  /* 0x000000ffff0be224 */ /* 0x000fe200078e0a0b */
[----:B------:R-:W-:Y:S01]  /*184d0*/  ISETP.GE.AND P6, PT, R4, RZ, PT ;  /* 0x000000ff0400720c */ /* 0x000fe20003fc6270 */
[----:B------:R-:W-:Y:S02]  /*184e0*/  VIADD R4, R23, 0x35 ;  /* 0x0000003517047836 */ /* 0x000fe40000000000 */
[----:B------:R-:W-:Y:S01]  /*184f0*/  @!P3 IMAD.MOV R10, RZ, RZ, -R10 ;  /* 0x000000ffff0ab224 */ /* 0x000fe200078e0a0a */
[----:B------:R-:W-:Y:S01]  /*18500*/  STL [R1+0xf0], R11 ;  /* 0x0000f00b01007387 */ /* 0x000fe20000100800 */
[----:B------:R-:W-:Y:S01]  /*18510*/  @!P2 IMAD.IADD R6, R6, 0x1, -R12 ;  /* 0x000000010606a824 */ /* 0x000fe200078e0a0c */
[----:B------:R-:W-:Y:S01]  /*18520*/  IABS R9, R4 ;  /* 0x0000000400097213 */ /* 0x000fe20000000000 */
[----:B------:R-:W-:Y:S01]  /*18530*/  IMAD.HI.U32 R8, R0, R7, RZ ;  /* 0x0000000700087227 */ /* 0x000fe200078e00ff */
[----:B------:R0:W-:Y:S01]  /*18540*/  STL [R1+0xf4], R10 ;  /* 0x0000f40a01007387 */ /* 0x0001e20000100800 */
[----:B------:R-:W-:-:S02]  /*18550*/  ISETP.GE.AND P2, PT, R3, RZ, PT ;  /* 0x000000ff0300720c */ /* 0x000fc40003f46270 */
[--C-:B------:R-:W-:Y:S01]  /*18560*/  @!P4 IMAD.IADD R16, R16, 0x1, -R12.reuse ;  /* 0x000000011010c824 */ /* 0x100fe200078e0a0c */
[----:B------:R-:W-:Y:S01]  /*18570*/  ISETP.GE.AND P4, PT, R5, RZ, PT ;  /* 0x000000ff0500720c */ /* 0x000fe20003f86270 */
[----:B------:R-:W-:Y:S01]  /*18580*/  @!P0 IMAD.IADD R13, R13, 0x1, -R12 ;  /* 0x000000010d0d8824 */ /* 0x000fe200078e0a0c */
[C---:B------:R-:W-:Y:S01]  /*18590*/  ISETP.GT.U32.AND P3, PT, R12.reuse, R2, PT ;  /* 0x000000020c00720c */ /* 0x040fe20003f64070 */
[----:B------:R-:W-:Y:S01]  /*185a0*/  IMAD.MOV R8, RZ, RZ, -R8 ;  /* 0x000000ffff087224 */ /* 0x000fe200078e0a08 */
[C---:B------:R-:W-:Y:S01]  /*185b0*/  ISETP.GT.U32.AND P0, PT, R12.reuse, R16, PT ;  /* 0x000000100c00720c */ /* 0x040fe20003f04070 */
[----:B------:R-:W-:Y:S02]  /*185c0*/  IMAD.MOV.U32 R5, RZ, RZ, R9 ;  /* 0x000000ffff057224 */ /* 0x000fe400078e0009 */
[----:B0-----:R-:W-:Y:S02]  /*185d0*/  IMAD.MOV.U32 R10, RZ, RZ, R6 ;  /* 0x000000ffff0a7224 */ /* 0x001fe400078e0006 */
[----:B------:R-:W-:-:S02]  /*185e0*/  IMAD R3, R12, R8, R7 ;  /* 0x000000080c037224 */ /* 0x000fc400078e0207 */
[----:B------:R-:W-:Y:S01]  /*185f0*/  @!P5 IMAD.MOV R10, RZ, RZ, -R10 ;  /* 0x000000ffff0ad224 */ /* 0x000fe200078e0a0a */
[----:B------:R-:W-:Y:S01]  /*18600*/  ISETP.GT.U32.AND P5, PT, R12, R13, PT ;  /* 0x0000000d0c00720c */ /* 0x000fe20003fa4070 */
[----:B------:R-:W-:-:S03]  /*18610*/  IMAD.HI.U32 R8, R0, R5, RZ ;  /* 0x0000000500087227 */ /* 0x000fc600078e00ff */
[----:B------:R0:W-:Y:S01]  /*18620*/  STL [R1+0xf8], R10 ;  /* 0x0000f80a01007387 */ /* 0x0001e20000100800 */
[----:B------:R-:W-:Y:S02]  /*18630*/  IMAD.MOV R8, RZ, RZ, -R8 ;  /* 0x000000ffff087224 */ /* 0x000fe400078e0a08 */
[--C-:B------:R-:W-:Y:S02]  /*18640*/  @!P3 IMAD.IADD R2, R2, 0x1, -R12.reuse ;  /* 0x000000010202b824 */ /* 0x100fe400078e0a0c */
[----:B------:R-:W-:Y:S02]  /*18650*/  IMAD R5, R12, R8, R5 ;  /* 0x000000080c057224 */ /* 0x000fe400078e0205 */
[--C-:B------:R-:W-:Y:S01]  /*18660*/  @!P0 IMAD.IADD R16, R16, 0x1, -R12.reuse ;  /* 0x0000000110108824 */ /* 0x100fe200078e0a0c */
[C---:B------:R-:W-:Y:S01]  /*18670*/  ISETP.GT.U32.AND P0, PT, R12.reuse, R3, PT ;  /* 0x000000030c00720c */ /* 0x040fe20003f04070 */
[----:B------:R-:W-:Y:S01]  /*18680*/  @!P5 IMAD.IADD R13, R13, 0x1, -R12 ;  /* 0x000000010d0dd824 */ /* 0x000fe200078e0a0c */
[C---:B------:R-:W-:Y:S01]  /*18690*/  ISETP.GT.U32.AND P5, PT, R12.reuse, R5, PT ;  /* 0x000000050c00720c */ /* 0x040fe20003fa4070 */
[C---:B------:R-:W-:Y:S01]  /*186a0*/  VIADD R9, R23.reuse, 0x34 ;  /* 0x0000003417097836 */ /* 0x040fe20000000000 */
[----:B------:R-:W-:Y:S01]  /*186b0*/  ISETP.GT.U32.AND P3, PT, R12, R2, PT ;  /* 0x000000020c00720c */ /* 0x000fe20003f64070 */
[----:B0-----:R-:W-:-:S02]  /*186c0*/  VIADD R10, R23, 0x33 ;  /* 0x00000033170a7836 */ /* 0x001fc40000000000 */
[----:B------:R-:W-:Y:S01]  /*186d0*/  VIADD R6, R23, 0x32 ;  /* 0x0000003217067836 */ /* 0x000fe20000000000 */
[----:B------:R-:W-:Y:S01]  /*186e0*/  IABS R7, R9 ;  /* 0x0000000900077213 */ /* 0x000fe20000000000 */
[----:B------:R-:W-:Y:S01]  /*186f0*/  IMAD.MOV.U32 R11, RZ, RZ, R13 ;  /* 0x000000ffff0b7224 */ /* 0x000fe200078e000d */
[----:B------:R-:W-:Y:S01]  /*18700*/  IABS R14, R10 ;  /* 0x0000000a000e7213 */ /* 0x000fe20000000000 */
[----:B------:R-:W-:Y:S01]  /*18710*/  IMAD.MOV.U32 R18, RZ, RZ, R16 ;  /* 0x000000ffff127224 */ /* 0x000fe200078e0010 */
[----:B------:R-:W-:Y:S01]  /*18720*/  IABS R8, R6 ;  /* 0x0000000600087213 */ /* 0x000fe20000000000 */
[--C-:B------:R-:W-:Y:S01]  /*18730*/  @!P0 IMAD.IADD R3, R3, 0x1, -R12.reuse ;  /* 0x0000000103038824 */ /* 0x100fe200078e0a0c */
[----:B------:R-:W-:Y:S01]  /*18740*/  ISETP.GE.AND P0, PT, R4, RZ, PT ;  /* 0x000000ff0400720c */ /* 0x000fe20003f06270 */
[----:B------:R-:W-:Y:S02]  /*18750*/  @!P5 IMAD.IADD R5, R5, 0x1, -R12 ;  /* 0x000000010505d824 */ /* 0x000fe400078e0a0c */
[----:B------:R-:W-:Y:S01]  /*18760*/  IMAD.HI.U32 R17, R0, R7, RZ ;  /* 0x0000000700117227 */ /* 0x000fe200078e00ff */
[----:B------:R-:W-:-:S03]  /*18770*/  ISETP.GT.U32.AND P5, PT, R12, R3, PT ;  /* 0x000000030c00720c */ /* 0x000fc60003fa4070 */
[----:B------:R-:W-:Y:S01]  /*18780*/  @!P3 IMAD.IADD R2, R2, 0x1, -R12 ;  /* 0x000000010202b824 */ /* 0x000fe200078e0a0c */
[----:B------:R-:W-:Y:S01]  /*18790*/  ISETP.GE.AND P3, PT, R15, RZ, PT ;  /* 0x000000ff0f00720c */ /* 0x000fe20003f66270 */
[----:B------:R-:W-:Y:S01]  /*187a0*/  @!P2 IMAD.MOV R11, RZ, RZ, -R11 ;  /* 0x000000ffff0ba224 */ /* 0x000fe200078e0a0b */
[----:B------:R-:W-:Y:S01]  /*187b0*/  ISETP.GT.U32.AND P2, PT, R12, R5, PT ;  /* 0x000000050c00720c */ /* 0x000fe20003f44070 */
[----:B------:R-:W-:Y:S02]  /*187c0*/  IMAD.MOV R17, RZ, RZ, -R17 ;  /* 0x000000ffff117224 */ /* 0x000fe400078e0a11 */
[----:B------:R-:W-:-:S04]  /*187d0*/  IMAD.HI.U32 R15, R0, R14, RZ ;  /* 0x0000000e000f7227 */ /* 0x000fc800078e00ff */
[----:B------:R-:W-:-:S04]  /*187e0*/  IMAD.HI.U32 R4, R0, R8, RZ ;  /* 0x0000000800047227 */ /* 0x000fc800078e00ff */
[C---:B------:R-:W-:Y:S02]  /*187f0*/  IMAD R7, R12.reuse, R17, R7 ;  /* 0x000000110c077224 */ /* 0x040fe400078e0207 */
[----:B------:R-:W-:Y:S02]  /*18800*/  IMAD.MOV R15, RZ, RZ, -R15 ;  /* 0x000000ffff0f7224 */ /* 0x000fe400078e0a0f */
[----:B------:R-:W-:Y:S02]  /*18810*/  IMAD.MOV R4, RZ, RZ, -R4 ;  /* 0x000000ffff047224 */ /* 0x000fe400078e0a04 */
[----:B------:R-:W-:Y:S01]  /*18820*/  @!P6 IMAD.MOV R18, RZ, RZ, -R18 ;  /* 0x000000ffff12e224 */ /* 0x000fe200078e0a12 */
[C---:B------:R-:W-:Y:S01]  /*18830*/  ISETP.GT.U32.AND P6, PT, R12.reuse, R7, PT ;  /* 0x000000070c00720c */ /* 0x040fe20003fc4070 */
[C---:B------:R-:W-:Y:S02]  /*18840*/  IMAD R14, R12.reuse, R15, R14 ;  /* 0x0000000f0c0e7224 */ /* 0x040fe400078e020e */
[C---:B------:R-:W-:Y:S01]  /*18850*/  IMAD R8, R12.reuse, R4, R8 ;  /* 0x000000040c087224 */ /* 0x040fe200078e0208 */
[----:B------:R-:W-:Y:S01]  /*18860*/  STL [R1+0xb0], R18 ;  /* 0x0000b01201007387 */ /* 0x000fe20000100800 */
[----:B------:R-:W-:Y:S01]  /*18870*/  @!P4 IMAD.MOV R2, RZ, RZ, -R2 ;  /* 0x000000ffff02c224 */ /* 0x000fe200078e0a02 */
[C---:B------:R-:W-:Y:S01]  /*18880*/  ISETP.GT.U32.AND P4, PT, R12.reuse, R14, PT ;  /* 0x0000000e0c00720c */ /* 0x040fe20003f84070 */
[--C-:B------:R-:W-:Y:S01]  /*18890*/  @!P5 IMAD.IADD R3, R3, 0x1, -R12.reuse ;  /* 0x000000010303d824 */ /* 0x100fe200078e0a0c */
[----:B------:R0:W-:Y:S01]  /*188a0*/  STL [R1+0xdc], R11 ;  /* 0x0000dc0b01007387 */ /* 0x0001e20000100800 */
[--C-:B------:R-:W-:Y:S01]  /*188b0*/  @!P2 IMAD.IADD R5, R5, 0x1, -R12.reuse ;  /* 0x000000010505a824 */ /* 0x100fe200078e0a0c */
[----:B------:R-:W-:Y:S01]  /*188c0*/  ISETP.GT.U32.AND P2, PT, R12, R8, PT ;  /* 0x000000080c00720c */ /* 0x000fe20003f44070 */
[C---:B------:R-:W-:Y:S01]  /*188d0*/  VIADD R4, R23.reuse, 0x31 ;  /* 0x0000003117047836 */ /* 0x040fe20000000000 */
[----:B------:R1:W-:Y:S01]  /*188e0*/  STL [R1+0xe0], R2 ;  /* 0x0000e00201007387 */ /* 0x0003e20000100800 */
[----:B------:R-:W-:Y:S01]  /*188f0*/  VIADD R15, R23, 0x30 ;  /* 0x00000030170f7836 */ /* 0x000fe20000000000 */
[----:B------:R-:W-:Y:S01]  /*18900*/  ISETP.GE.AND P5, PT, R9, RZ, PT ;  /* 0x000000ff0900720c */ /* 0x000fe20003fa6270 */
[----:B------:R-:W-:Y:S01]  /*18910*/  @!P6 IMAD.IADD R7, R7, 0x1, -R12 ;  /* 0x000000010707e824 */ /* 0x000fe200078e0a0c */
[----:B------:R-:W-:Y:S01]  /*18920*/  ISETP.GE.AND P6, PT, R10, RZ, PT ;  /* 0x000000ff0a00720c */ /* 0x000fe20003fc6270 */
[----:B------:R-:W-:Y:S01]  /*18930*/  VIADD R13, R23, 0x2e ;  /* 0x0000002e170d7836 */ /* 0x000fe20000000000 */
[----:B------:R-:W-:Y:S01]  /*18940*/  IABS R9, R15 ;  /* 0x0000000f00097213 */ /* 0x000fe20000000000 */
[----:B0-----:R-:W-:-:S02]  /*18950*/  IMAD.MOV.U32 R11, RZ, RZ, R3 ;  /* 0x000000ffff0b7224 */ /* 0x001fc400078e0003 */
[--C-:B------:R-:W-:Y:S01]  /*18960*/  @!P4 IMAD.IADD R14, R14, 0x1, -R12.reuse ;  /* 0x000000010e0ec824 */ /* 0x100fe200078e0a0c */
[----:B-1----:R-:W-:Y:S01]  /*18970*/  IABS R2, R4 ;  /* 0x0000000400027213 */ /* 0x002fe20000000000 */
[----:B------:R-:W-:Y:S01]  /*18980*/  @!P3 IMAD.MOV R11, RZ, RZ, -R11 ;  /* 0x000000ffff0bb224 */ /* 0x000fe200078e0a0b */
[----:B------:R-:W-:Y:S01]  /*18990*/  ISETP.GT.U32.AND P4, PT, R12, R7, PT ;  /* 0x000000070c00720c */ /* 0x000fe20003f84070 */
[----:B------:R-:W-:Y:S01]  /*189a0*/  @!P2 IMAD.IADD R8, R8, 0x1, -R12 ;  /* 0x000000010808a824 */ /* 0x000fe200078e0a0c */
[----:B------:R-:W-:Y:S01]  /*189b0*/  ISETP.GE.AND P2, PT, R6, RZ, PT ;  /* 0x000000ff0600720c */ /* 0x000fe20003f46270 */
[----:B------:R-:W-:Y:S01]  /*189c0*/  IMAD.HI.U32 R10, R0, R2, RZ ;  /* 0x00000002000a7227 */ /* 0x000fe200078e00ff */
[----:B------:R0:W-:Y:S01]  /*189d0*/  STL [R1+0xe8], R11 ;  /* 0x0000e80b01007387 */ /* 0x0001e20000100800 */
[----:B------:R-:W-:Y:S02]  /*189e0*/  ISETP.GT.U32.AND P3, PT, R12, R14, PT ;  /* 0x0000000e0c00720c */ /* 0x000fe40003f64070 */
[----:B------:R-:W-:-:S02]  /*189f0*/  IMAD.MOV R10, RZ, RZ, -R10 ;  /* 0x000000ffff0a7224 */ /* 0x000fc400078e0a0a */
[----:B------:R-:W-:Y:S02]  /*18a00*/  VIADD R3, R23, 0x2f ;  /* 0x0000002f17037836 */ /* 0x000fe40000000000 */
[C---:B------:R-:W-:Y:S02]  /*18a10*/  IMAD R2, R12.reuse, R10, R2 ;  /* 0x0000000a0c027224 */ /* 0x040fe400078e0202 */
[----:B------:R-:W-:Y:S01]  /*18a20*/  @!P4 IMAD.IADD R7, R7, 0x1, -R12 ;  /* 0x000000010707c824 */ /* 0x000fe200078e0a0c */
[----:B------:R-:W-:Y:S01]  /*18a30*/  IABS R6, R3 ;  /* 0x0000000300067213 */ /* 0x000fe20000000000 */
[----:B0-----:R-:W-:Y:S01]  /*18a40*/  IMAD.MOV.U32 R11, RZ, RZ, R5 ;  /* 0x000000ffff0b7224 */ /* 0x001fe200078e0005 */
[----:B------:R-:W-:Y:S01]  /*18a50*/  ISETP.GT.U32.AND P4, PT, R12, R2, PT ;  /* 0x000000020c00720c */ /* 0x000fe20003f84070 */
[----:B------:R-:W-:-:S04]  /*18a60*/  IMAD.HI.U32 R5, R0, R9, RZ ;  /* 0x0000000900057227 */ /* 0x000fc800078e00ff */
[----:B------:R-:W-:Y:S01]  /*18a70*/  @!P0 IMAD.MOV R11, RZ, RZ, -R11 ;  /* 0x000000ffff0b8224 */ /* 0x000fe200078e0a0b */
[C---:B------:R-:W-:Y:S01]  /*18a80*/  ISETP.GT.U32.AND P0, PT, R12.reuse, R8, PT ;  /* 0x000000080c00720c */ /* 0x040fe20003f04070 */
[----:B------:R-:W-:Y:S02]  /*18a90*/  IMAD.MOV R10, RZ, RZ, -R5 ;  /* 0x000000ffff0a7224 */ /* 0x000fe400078e0a05 */
[----:B------:R-:W-:Y:S01]  /*18aa0*/  IMAD.MOV.U32 R5, RZ, RZ, R6 ;  /* 0x000000ffff057224 */ /* 0x000fe200078e0006 */
[----:B------:R0:W-:Y:S01]  /*18ab0*/  STL [R1+0xe4], R11 ;  /* 0x0000e40b01007387 */ /* 0x0001e20000100800 */
[----:B------:R-:W-:Y:S01]  /*18ac0*/  IMAD R9, R12, R10, R9 ;  /* 0x0000000a0c097224 */ /* 0x000fe200078e0209 */
[----:B------:R-:W-:Y:S01]  /*18ad0*/  IABS R6, R13 ;  /* 0x0000000d00067213 */ /* 0x000fe20000000000 */
[----:B------:R-:W-:Y:S01]  /*18ae0*/  @!P4 IMAD.IADD R2, R2, 0x1, -R12 ;  /* 0x000000010202c824 */ /* 0x000fe200078e0a0c */
[----:B------:R-:W-:Y:S01]  /*18af0*/  ISETP.GE.AND P4, PT, R15, RZ, PT ;  /* 0x000000ff0f00720c */ /* 0x000fe20003f86270 */
[----:B------:R-:W-:-:S04]  /*18b00*/  IMAD.HI.U32 R16, R0, R5, RZ ;  /* 0x0000000500107227 */ /* 0x000fc800078e00ff */
[----:B------:R-:W-:Y:S01]  /*18b10*/  @!P0 IMAD.IADD R8, R8, 0x1, -R12 ;  /* 0x0000000108088824 */ /* 0x000fe200078e0a0c */
[----:B------:R-:W-:Y:S01]  /*18b20*/  ISETP.GT.U32.AND P0, PT, R12, R9, PT ;  /* 0x000000090c00720c */ /* 0x000fe20003f04070 */
[----:B0-----:R-:W-:Y:S02]  /*18b30*/  IMAD.MOV.U32 R11, RZ, RZ, R7 ;  /* 0x000000ffff0b7224 */ /* 0x001fe400078e0007 */
[----:B------:R-:W-:-:S04]  /*18b40*/  IMAD.HI.U32 R7, R0, R6, RZ ;  /* 0x0000000600077227 */ /* 0x000fc800078e00ff */
[----:B------:R-:W-:Y:S02]  /*18b50*/  @!P5 IMAD.MOV R11, RZ, RZ, -R11 ;  /* 0x000000ffff0bd224 */ /* 0x000fe400078e0a0b */
[----:B------:R-:W-:Y:S01]  /*18b60*/  @!P3 IMAD.IADD R14, R14, 0x1, -R12 ;  /* 0x000000010e0eb824 */ /* 0x000fe200078e0a0c */
[----:B------:R-:W-:Y:S01]  /*18b70*/  ISETP.GE.AND P3, PT, R4, RZ, PT ;  /* 0x000000ff0400720c */ /* 0x000fe20003f66270 */
[----:B------:R-:W-:Y:S01]  /*18b80*/  IMAD.MOV R16, RZ, RZ, -R16 ;  /* 0x000000ffff107224 */ /* 0x000fe200078e0a10 */
[----:B------:R0:W-:Y:S01]  /*18b90*/  STL [R1+0xac], R11 ;  /* 0x0000ac0b01007387 */ /* 0x0001e20000100800 */
[----:B------:R-:W-:Y:S01]  /*18ba0*/  @!P0 IMAD.IADD R9, R9, 0x1, -R12 ;  /* 0x0000000109098824 */ /* 0x000fe200078e0a0c */
[C---:B------:R-:W-:Y:S01]  /*18bb0*/  ISETP.GT.U32.AND P0, PT, R12.reuse, R2, PT ;  /* 0x000000020c00720c */ /* 0x040fe20003f04070 */
[----:B------:R-:W-:Y:S02]  /*18bc0*/  IMAD.MOV R7, RZ, RZ, -R7 ;  /* 0x000000ffff077224 */ /* 0x000fe400078e0a07 */
[C---:B------:R-:W-:Y:S01]  /*18bd0*/  IMAD R5, R12.reuse, R16, R5 ;  /* 0x000000100c057224 */ /* 0x040fe200078e0205 */
[C---:B------:R-:W-:Y:S01]  /*18be0*/  ISETP.GT.U32.AND P5, PT, R12.reuse, R9, PT ;  /* 0x000000090c00720c */ /* 0x040fe20003fa4070 */
[----:B------:R-:W-:-:S02]  /*18bf0*/  IMAD R6, R12, R7, R6 ;  /* 0x000000070c067224 */ /* 0x000fc400078e0206 */
[C---:B------:R-:W-:Y:S02]  /*18c00*/  VIADD R4, R23.reuse, 0x2c ;  /* 0x0000002c17047836 */ /* 0x040fe40000000000 */
[----:B0-----:R-:W-:Y:S02]  /*18c10*/  IMAD.MOV.U32 R11, RZ, RZ, R14 ;  /* 0x000000ffff0b7224 */ /* 0x001fe400078e000e */
[----:B------:R-:W-:Y:S01]  /*18c20*/  VIADD R10, R23, 0x2d ;  /* 0x0000002d170a7836 */ /* 0x000fe20000000000 */
[----:B------:R-:W-:Y:S01]  /*18c30*/  IABS R17, R4 ;  /* 0x0000000400117213 */ /* 0x000fe20000000000 */
[----:B------:R-:W-:Y:S01]  /*18c40*/  @!P6 IMAD.MOV R11, RZ, RZ, -R11 ;  /* 0x000000ffff0be224 */ /* 0x000fe200078e0a0b */
[----:B------:R-:W-:Y:S01]  /*18c50*/  ISETP.GT.U32.AND P6, PT, R12, R5, PT ;  /* 0x000000050c00720c */ /* 0x000fe20003fc4070 */
[----:B------:R-:W-:Y:S01]  /*18c60*/  @!P0 IMAD.IADD R2, R2, 0x1, -R12 ;  /* 0x0000000102028824 */ /* 0x000fe200078e0a0c */
[----:B------:R-:W-:Y:S01]  /*18c70*/  ISETP.GT.U32.AND P0, PT, R12, R6, PT ;  /* 0x000000060c00720c */ /* 0x000fe20003f04070 */
[----:B------:R-:W-:Y:S01]  /*18c80*/  @!P2 IMAD.MOV R8, RZ, RZ, -R8 ;  /* 0x000000ffff08a224 */ /* 0x000fe200078e0a08 */
[----:B------:R-:W-:Y:S01]  /*18c90*/  IABS R15, R10 ;  /* 0x0000000a000f7213 */ /* 0x000fe20000000000 */
[----:B------:R0:W-:Y:S01]  /*18ca0*/  STL [R1+0xa8], R11 ;  /* 0x0000a80b01007387 */ /* 0x0001e20000100800 */
[----:B------:R-:W-:Y:S01]  /*18cb0*/  ISETP.GE.AND P2, PT, R3, RZ, PT ;  /* 0x000000ff0300720c */ /* 0x000fe20003f46270 */
[----:B------:R-:W-:-:S02]  /*18cc0*/  VIADD R3, R23, 0x2b ;  /* 0x0000002b17037836 */ /* 0x000fc40000000000 */
[----:B------:R-:W-:Y:S01]  /*18cd0*/  IMAD.HI.U32 R7, R0, R17, RZ ;  /* 0x0000001100077227 */ /* 0x000fe200078e00ff */
[----:B------:R1:W-:Y:S02]  /*18ce0*/  STL [R1+0xd4], R8 ;  /* 0x0000d40801007387 */ /* 0x0003e40000100800 */
[----:B------:R-:W-:Y:S01]  /*18cf0*/  IABS R16, R3 ;  /* 0x0000000300107213 */ /* 0x000fe20000000000 */
[----:B------:R-:W-:Y:S01]  /*18d00*/  @!P6 IMAD.IADD R5, R5, 0x1, -R12 ;  /* 0x000000010505e824 */ /* 0x000fe200078e0a0c */
[----:B------:R-:W-:Y:S01]  /*18d10*/  ISETP.GE.AND P6, PT, R10, RZ, PT ;  /* 0x000000ff0a00720c */ /* 0x000fe20003fc6270 */
[----:B0-----:R-:W-:Y:S02]  /*18d20*/  IMAD.MOV.U32 R11, RZ, RZ, R2 ;  /* 0x000000ffff0b7224 */ /* 0x001fe400078e0002 */
[----:B------:R-:W-:Y:S02]  /*18d30*/  @!P0 IMAD.IADD R6, R6, 0x1, -R12 ;  /* 0x0000000106068824 */ /* 0x000fe400078e0a0c */
[----:B------:R-:W-:-:S02]  /*18d40*/  IMAD.MOV R7, RZ, RZ, -R7 ;  /* 0x000000ffff077224 */ /* 0x000fc400078e0a07 */
[----:B-1----:R-:W-:Y:S01]  /*18d50*/  IMAD.HI.U32 R8, R0, R15, RZ ;  /* 0x0000000f00087227 */ /* 0x002fe200078e00ff */
[----:B------:R-:W-:-:S03]  /*18d60*/  ISETP.GT.U32.AND P0, PT, R12, R6, PT ;  /* 0x000000060c00720c */ /* 0x000fc60003f04070 */
[----:B------:R-:W-:Y:S01]  /*18d70*/  @!P3 IMAD.MOV R11, RZ, RZ, -R11 ;  /* 0x000000ffff0bb224 */ /* 0x000fe200078e0a0b */
[C---:B------:R-:W-:Y:S01]  /*18d80*/  ISETP.GT.U32.AND P3, PT, R12.reuse, R5, PT ;  /* 0x000000050c00720c */ /* 0x040fe20003f64070 */
[----:B------:R-:W-:Y:S02]  /*18d90*/  IMAD.MOV R8, RZ, RZ, -R8 ;  /* 0x000000ffff087224 */ /* 0x000fe400078e0a08 */
[----:B------:R-:W-:Y:S01]  /*18da0*/  IMAD R17, R12, R7, R17 ;  /* 0x000000070c117224 */ /* 0x000fe200078e0211 */
[----:B------:R0:W-:Y:S01]  /*18db0*/  STL [R1+0xa4], R11 ;  /* 0x0000a40b01007387 */ /* 0x0001e20000100800 */
[----:B------:R-:W-:-:S04]  /*18dc0*/  IMAD.HI.U32 R7, R0, R16, RZ ;  /* 0x0000001000077227 */ /* 0x000fc800078e00ff */
[----:B------:R-:W-:Y:S01]  /*18dd0*/  @!P5 IMAD.IADD R9, R9, 0x1, -R12 ;  /* 0x000000010909d824 */ /* 0x000fe200078e0a0c */
[----:B------:R-:W-:Y:S01]  /*18de0*/  ISETP.GE.AND P5, PT, R13, RZ, PT ;  /* 0x000000ff0d00720c */ /* 0x000fe20003fa6270 */
[C---:B------:R-:W-:Y:S02]  /*18df0*/  IMAD R15, R12.reuse, R8, R15 ;  /* 0x000000080c0f7224 */ /* 0x040fe400078e020f */
[----:B------:R-:W-:Y:S02]  /*18e00*/  IMAD.MOV R7, RZ, RZ, -R7 ;  /* 0x000000ffff077224 */ /* 0x000fe400078e0a07 */
[----:B------:R-:W-:Y:S01]  /*18e10*/  @!P4 IMAD.MOV R9, RZ, RZ, -R9 ;  /* 0x000000ffff09c224 */ /* 0x000fe200078e0a09 */
[C---:B------:R-:W-:Y:S01]  /*18e20*/  ISETP.GT.U32.AND P4, PT, R12.reuse, R15, PT ;  /* 0x0000000f0c00720c */ /* 0x040fe20003f84070 */
[C---:B------:R-:W-:Y:S02]  /*18e30*/  IMAD R16, R12.reuse, R7, R16 ;  /* 0x000000070c107224 */ /* 0x040fe400078e0210 */
[--C-:B------:R-:W-:Y:S01]  /*18e40*/  @!P3 IMAD.IADD R5, R5, 0x1, -R12.reuse ;  /* 0x000000010505b824 */ /* 0x100fe200078e0a0c */
[----:B------:R-:W-:Y:S01]  /*18e50*/  ISETP.GT.U32.AND P3, PT, R12, R17, PT ;  /* 0x000000110c00720c */ /* 0x000fe20003f64070 */
[C---:B------:R-:W-:Y:S01]  /*18e60*/  VIADD R2, R23.reuse, 0x2a ;  /* 0x0000002a17027836 */ /* 0x040fe20000000000 */
[----:B------:R-:W-:Y:S01]  /*18e70*/  STL [R1+0xa0], R9 ;  /* 0x0000a00901007387 */ /* 0x000fe20000100800 */
[----:B------:R-:W-:Y:S01]  /*18e80*/  @!P0 IMAD.IADD R6, R6, 0x1, -R12 ;  /* 0x0000000106068824 */ /* 0x000fe200078e0a0c */
[----:B------:R-:W-:Y:S01]  /*18e90*/  ISETP.GT.U32.AND P0, PT, R12, R16, PT ;  /* 0x000000100c00720c */ /* 0x000fe20003f04070 */
[C---:B------:R-:W-:Y:S01]  /*18ea0*/  VIADD R10, R23.reuse, 0x29 ;  /* 0x00000029170a7836 */ /* 0x040fe20000000000 */
[----:B------:R-:W-:Y:S01]  /*18eb0*/  IABS R8, R2 ;  /* 0x0000000200087213 */ /* 0x000fe20000000000 */
[----:B------:R-:W-:-:S02]  /*18ec0*/  VIADD R13, R23, 0x28 ;  /* 0x00000028170d7836 */ /* 0x000fc40000000000 */
[--C-:B------:R-:W-:Y:S01]  /*18ed0*/  @!P4 IMAD.IADD R15, R15, 0x1, -R12.reuse ;  /* 0x000000010f0fc824 */ /* 0x100fe200078e0a0c */
[----:B------:R-:W-:Y:S01]  /*18ee0*/  IABS R7, R10 ;  /* 0x0000000a00077213 */ /* 0x000fe20000000000 */
[----:B------:R-:W-:Y:S01]  /*18ef0*/  IMAD.HI.U32 R14, R0, R8, RZ ;  /* 0x00000008000e7227 */ /* 0x000fe200078e00ff */
[----:B------:R-:W-:Y:S02]  /*18f00*/  ISETP.GE.AND P4, PT, R4, RZ, PT ;  /* 0x000000ff0400720c */ /* 0x000fe40003f86270 */
[----:B------:R-:W-:Y:S01]  /*18f10*/  IABS R4, R13 ;  /* 0x0000000d00047213 */ /* 0x000fe20000000000 */
[----:B------:R-:W-:Y:S01]  /*18f20*/  @!P3 IMAD.IADD R17, R17, 0x1, -R12 ;  /* 0x000000011111b824 */ /* 0x000fe200078e0a0c */
[----:B------:R-:W-:Y:S01]  /*18f30*/  ISETP.GT.U32.AND P3, PT, R12, R15, PT ;  /* 0x0000000f0c00720c */ /* 0x000fe20003f64070 */
[----:B0-----:R-:W-:Y:S02]  /*18f40*/  IMAD.MOV.U32 R11, RZ, RZ, R5 ;  /* 0x000000ffff0b7224 */ /* 0x001fe400078e0005 */
[----:B------:R-:W-:-:S02]  /*18f50*/  IMAD.MOV R14, RZ, RZ, -R14 ;  /* 0x000000ffff0e7224 */ /* 0x000fc400078e0a0e */
[----:B------:R-:W-:Y:S02]  /*18f60*/  @!P0 IMAD.IADD R16, R16, 0x1, -R12 ;  /* 0x0000000110108824 */ /* 0x000fe400078e0a0c */
[----:B------:R-:W-:Y:S01]  /*18f70*/  @!P2 IMAD.MOV R11, RZ, RZ, -R11 ;  /* 0x000000ffff0ba224 */ /* 0x000fe200078e0a0b */
[C---:B------:R-:W-:Y:S01]  /*18f80*/  ISETP.GT.U32.AND P2, PT, R12.reuse, R17, PT ;  /* 0x000000110c00720c */ /* 0x040fe20003f44070 */
[C---:B------:R-:W-:Y:S01]  /*18f90*/  IMAD R8, R12.reuse, R14, R8 ;  /* 0x0000000e0c087224 */ /* 0x040fe200078e0208 */
[----:B------:R-:W-:Y:S01]  /*18fa0*/  ISETP.GT.U32.AND P0, PT, R12, R16, PT ;  /* 0x000000100c00720c */ /* 0x000fe20003f04070 */
[C---:B------:R-:W-:Y:S01]  /*18fb0*/  IMAD.HI.U32 R14, R0.reuse, R7, RZ ;  /* 0x00000007000e7227 */ /* 0x040fe200078e00ff */
[----:B------:R0:W-:Y:S03]  /*18fc0*/  STL [R1+0x9c], R11 ;  /* 0x00009c0b01007387 */ /* 0x0001e60000100800 */
[----:B------:R-:W-:-:S04]  /*18fd0*/  IMAD.HI.U32 R5, R0, R4, RZ ;  /* 0x0000000400057227 */ /* 0x000fc800078e00ff */
[----:B------:R-:W-:Y:S02]  /*18fe0*/  IMAD.MOV R14, RZ, RZ, -R14 ;  /* 0x000000ffff0e7224 */ /* 0x000fe400078e0a0e */
[----:B------:R-:W-:Y:S02]  /*18ff0*/  IMAD.MOV R5, RZ, RZ, -R5 ;  /* 0x000000ffff057224 */ /* 0x000fe400078e0a05 */
[C---:B------:R-:W-:Y:S02]  /*19000*/  IMAD R7, R12.reuse, R14, R7 ;  /* 0x0000000e0c077224 */ /* 0x040fe400078e0207 */
[----:B------:R-:W-:Y:S01]  /*19010*/  @!P5 IMAD.MOV R6, RZ, RZ, -R6 ;  /* 0x000000ffff06d224 */ /* 0x000fe200078e0a06 */
[C---:B------:R-:W-:Y:S01]  /*19020*/  ISETP.GT.U32.AND P5, PT, R12.reuse, R8, PT ;  /* 0x000000080c00720c */ /* 0x040fe20003fa4070 */
[----:B------:R-:W-:Y:S01]  /*19030*/  @!P3 IMAD.IADD R15, R15, 0x1, -R12 ;  /* 0x000000010f0fb824 */ /* 0x000fe200078e0a0c */
[----:B------:R-:W-:Y:S01]  /*19040*/  ISETP.GE.AND P3, PT, R3, RZ, PT ;  /* 0x000000ff0300720c */ /* 0x000fe20003f66270 */
[C---:B------:R-:W-:Y:S01]  /*19050*/  IMAD R3, R12.reuse, R5, R4 ;  /* 0x000000050c037224 */ /* 0x040fe200078e0204 */
[----:B------:R-:W-:Y:S01]  /*19060*/  STL [R1+0x98], R6 ;  /* 0x0000980601007387 */ /* 0x000fe20000100800 */
[--C-:B------:R-:W-:Y:S01]  /*19070*/  @!P2 IMAD.IADD R17, R17, 0x1, -R12.reuse ;  /* 0x000000011111a824 */ /* 0x100fe200078e0a0c */
[----:B------:R-:W-:Y:S01]  /*19080*/  ISETP.GT.U32.AND P2, PT, R12, R7, PT ;  /* 0x000000070c00720c */ /* 0x000fe20003f44070 */
[----:B------:R-:W-:Y:S01]  /*19090*/  @!P0 IMAD.IADD R16, R16, 0x1, -R12 ;  /* 0x0000000110108824 */ /* 0x000fe200078e0a0c */
[----:B------:R-:W-:Y:S01]  /*190a0*/  ISETP.GT.U32.AND P0, PT, R12, R3, PT ;  /* 0x000000030c00720c */ /* 0x000fe20003f04070 */
[----:B------:R-:W-:-:S02]  /*190b0*/  VIADD R4, R23, 0x26 ;  /* 0x0000002617047836 */ /* 0x000fc40000000000 */
[----:B0-----:R-:W-:Y:S02]  /*190c0*/  IMAD.MOV.U32 R11, RZ, RZ, R15 ;  /* 0x000000ffff0b7224 */ /* 0x001fe400078e000f */
[--C-:B------:R-:W-:Y:S01]  /*190d0*/  @!P5 IMAD.IADD R8, R8, 0x1, -R12.reuse ;  /* 0x000000010808d824 */ /* 0x100fe200078e0a0c */
[----:B------:R-:W-:Y:S01]  /*190e0*/  IABS R14, R4 ;  /* 0x00000004000e7213 */ /* 0x000fe20000000000 */
[----:B------:R-:W-:Y:S01]  /*190f0*/  @!P6 IMAD.MOV R11, RZ, RZ, -R11 ;  /* 0x000000ffff0be224 */ /* 0x000fe200078e0a0b */
[----:B------:R-:W-:Y:S01]  /*19100*/  ISETP.GE.AND P5, PT, R2, RZ, PT ;  /* 0x000000ff0200720c */ /* 0x000fe20003fa6270 */
[----:B------:R-:W-:Y:S02]  /*19110*/  VIADD R9, R23, 0x27 ;  /* 0x0000002717097836 */ /* 0x000fe40000000000 */
[--C-:B------:R-:W-:Y:S01]  /*19120*/  @!P2 IMAD.IADD R7, R7, 0x1, -R12.reuse ;  /* 0x000000010707a824 */ /* 0x100fe200078e0a0c */
[----:B------:R-:W-:Y:S01]  /*19130*/  ISETP.GT.U32.AND P2, PT, R12, R8, PT ;  /* 0x000000080c00720c */ /* 0x000fe20003f44070 */
[----:B------:R-:W-:Y:S01]  /*19140*/  @!P0 IMAD.IADD R3, R3, 0x1, -R12 ;  /* 0x0000000103038824 */ /* 0x000fe200078e0a0c */
[----:B------:R-:W-:Y:S01]  /*19150*/  IABS R18, R9 ;  /* 0x0000000900127213 */ /* 0x000fe20000000000 */
[----:B------:R-:W-:Y:S01]  /*19160*/  IMAD.HI.U32 R15, R0, R14, RZ ;  /* 0x0000000e000f7227 */ /* 0x000fe200078e00ff */
[C---:B------:R-:W-:Y:S01]  /*19170*/  ISETP.GT.U32.AND P0, PT, R12.reuse, R7, PT ;  /* 0x000000070c00720c */ /* 0x040fe20003f04070 */
[----:B------:R0:W-:Y:S01]  /*19180*/  STL [R1+0x94], R11 ;  /* 0x0000940b01007387 */ /* 0x0001e20000100800 */
[----:B------:R-:W-:Y:S01]  /*19190*/  ISETP.GT.U32.AND P6, PT, R12, R3, PT ;  /* 0x000000030c00720c */ /* 0x000fe20003fc4070 */
[----:B------:R-:W-:-:S02]  /*191a0*/  IMAD.MOV R15, RZ, RZ, -R15 ;  /* 0x000000ffff0f7224 */ /* 0x000fc400078e0a0f */
[----:B------:R-:W-:-:S04]  /*191b0*/  IMAD.HI.U32 R19, R0, R18, RZ ;  /* 0x0000001200137227 */ /* 0x000fc800078e00ff */
[----:B------:R-:W-:Y:S01]  /*191c0*/  @!P2 IMAD.IADD R8, R8, 0x1, -R12 ;  /* 0x000000010808a824 */ /* 0x000fe200078e0a0c */
[----:B------:R-:W-:Y:S01]  /*191d0*/  ISETP.GE.AND P2, PT, R13, RZ, PT ;  /* 0x000000ff0d00720c */ /* 0x000fe20003f46270 */
[C---:B------:R-:W-:Y:S02]  /*191e0*/  IMAD R13, R12.reuse, R15, R14 ;  /* 0x0000000f0c0d7224 */ /* 0x040fe400078e020e */
[----:B------:R-:W-:Y:S02]  /*191f0*/  IMAD.MOV R19, RZ, RZ, -R19 ;  /* 0x000000ffff137224 */ /* 0x000fe400078e0a13 */
[----:B------:R-:W-:Y:S01]  /*19200*/  @!P6 IMAD.IADD R3, R3, 0x1, -R12 ;  /* 0x000000010303e824 */ /* 0x000fe200078e0a0c */
[C---:B------:R-:W-:Y:S01]  /*19210*/  ISETP.GT.U32.AND P6, PT, R12.reuse, R13, PT ;  /* 0x0000000d0c00720c */ /* 0x040fe20003fc4070 */
[----:B0-----:R-:W-:Y:S02]  /*19220*/  IMAD.MOV.U32 R11, RZ, RZ, R16 ;  /* 0x000000ffff0b7224 */ /* 0x001fe400078e0010 */
[----:B------:R-:W-:Y:S01]  /*19230*/  IMAD R2, R12, R19, R18 ;  /* 0x000000130c027224 */ /* 0x000fe200078e0212 */
[----:B------:R-:W-:Y:S01]  /*19240*/  IABS R18, R22 ;  /* 0x0000001600127213 */ /* 0x000fe20000000000 */
[----:B------:R-:W-:Y:S01]  /*19250*/  @!P3 IMAD.MOV R11, RZ, RZ, -R11 ;  /* 0x000000ffff0bb224 */ /* 0x000fe200078e0a0b */
[----:B------:R-:W-:Y:S01]  /*19260*/  ISETP.GE.AND P3, PT, R10, RZ, PT ;  /* 0x000000ff0a00720c */ /* 0x000fe20003f66270 */
[----:B------:R-:W-:-:S02]  /*19270*/  VIADD R5, R23, 0x25 ;  /* 0x0000002517057836 */ /* 0x000fc40000000000 */
[----:B------:R-:W-:Y:S01]  /*19280*/  @!P4 IMAD.MOV R17, RZ, RZ, -R17 ;  /* 0x000000ffff11c224 */ /* 0x000fe200078e0a11 */
[----:B------:R-:W-:Y:S01]  /*19290*/  ISETP.GT.U32.AND P4, PT, R12, R2, PT ;  /* 0x000000020c00720c */ /* 0x000fe20003f84070 */
[--C-:B------:R-:W-:Y:S01]  /*192a0*/  @!P0 IMAD.IADD R7, R7, 0x1, -R12.reuse ;  /* 0x0000000107078824 */ /* 0x100fe200078e0a0c */
[----:B------:R-:W-:Y:S01]  /*192b0*/  IABS R6, R5 ;  /* 0x0000000500067213 */ /* 0x000fe20000000000 */
[----:B------:R-:W-:Y:S01]  /*192c0*/  @!P6 IMAD.IADD R13, R13, 0x1, -R12 ;  /* 0x000000010d0de824 */ /* 0x000fe200078e0a0c */
[----:B------:R0:W-:Y:S01]  /*192d0*/  STL [R1+0x90], R17 ;  /* 0x0000901101007387 */ /* 0x0001e20000100800 */
[----:B------:R-:W-:Y:S01]  /*192e0*/  IMAD.MOV.U32 R16, RZ, RZ, R8 ;  /* 0x000000ffff107224 */ /* 0x000fe200078e0008 */
[----:B------:R-:W-:Y:S01]  /*192f0*/  ISETP.GE.AND P0, PT, R9, RZ, PT ;  /* 0x000000ff0900720c */ /* 0x000fe20003f06270 */
[----:B------:R-:W-:Y:S01]  /*19300*/  IMAD.HI.U32 R10, R0, R6, RZ ;  /* 0x00000006000a7227 */ /* 0x000fe200078e00ff */
[----:B------:R1:W-:Y:S01]  /*19310*/  STL [R1+0x8c], R11 ;  /* 0x00008c0b01007387 */ /* 0x0003e20000100800 */
[----:B------:R-:W-:-:S02]  /*19320*/  ISETP.GT.U32.AND P6, PT, R12, R13, PT ;  /* 0x0000000d0c00720c */ /* 0x000fc40003fc4070 */
[----:B------:R-:W-:Y:S01]  /*19330*/  @!P5 IMAD.MOV R16, RZ, RZ, -R16 ;  /* 0x000000ffff10d224 */ /* 0x000fe200078e0a10 */
[----:B------:R-:W-:Y:S01]  /*19340*/  ISETP.GE.AND P5, PT, R5, RZ, PT ;  /* 0x000000ff0500720c */ /* 0x000fe20003fa6270 */
[----:B------:R-:W-:Y:S01]  /*19350*/  @!P2 IMAD.MOV R3, RZ, RZ, -R3 ;  /* 0x000000ffff03a224 */ /* 0x000fe200078e0a03 */
[----:B0-----:R-:W-:Y:S01]  /*19360*/  IABS R17, R21 ;  /* 0x0000001500117213 */ /* 0x001fe20000000000 */
[----:B------:R-:W-:Y:S01]  /*19370*/  IMAD.MOV R10, RZ, RZ, -R10 ;  /* 0x000000ffff0a7224 */ /* 0x000fe200078e0a0a */
[----:B------:R-:W-:Y:S01]  /*19380*/  STL [R1+0x88], R16 ;  /* 0x0000881001007387 */ /* 0x000fe20000100800 */
[----:B------:R-:W-:Y:S02]  /*19390*/  VIADD R5, R23, 0x24 ;  /* 0x0000002417057836 */ /* 0x000fe40000000000 */
[----:B-1----:R-:W-:Y:S02]  /*193a0*/  IMAD.MOV.U32 R11, RZ, RZ, R7 ;  /* 0x000000ffff0b7224 */ /* 0x002fe400078e0007 */
[----:B------:R-:W-:Y:S01]  /*193b0*/  @!P4 IMAD.IADD R2, R2, 0x1, -R12 ;  /* 0x000000010202c824 */ /* 0x000fe200078e0a0c */
[----:B------:R-:W-:Y:S01]  /*193c0*/  ISETP.GE.AND P4, PT, R4, RZ, PT ;  /* 0x000000ff0400720c */ /* 0x000fe20003f86270 */
[----:B------:R-:W-:Y:S01]  /*193d0*/  @!P3 IMAD.MOV R11, RZ, RZ, -R11 ;  /* 0x000000ffff0bb224 */ /* 0x000fe200078e0a0b */
[----:B------:R-:W-:Y:S01]  /*193e0*/  ISETP.GE.AND P2, PT, R5, RZ, PT ;  /* 0x000000ff0500720c */ /* 0x000fe20003f46270 */
[C---:B------:R-:W-:Y:S01]  /*193f0*/  IMAD R4, R12.reuse, R10, R6 ;  /* 0x0000000a0c047224 */ /* 0x040fe200078e0206 */
[C---:B------:R-:W-:Y:S01]  /*19400*/  ISETP.GT.U32.AND P3, PT, R12.reuse, R2, PT ;  /* 0x000000020c00720c */ /* 0x040fe20003f64070 */
[----:B------:R-:W-:Y:S01]  /*19410*/  @!P6 IMAD.IADD R13, R13, 0x1, -R12 ;  /* 0x000000010d0de824 */ /* 0x000fe200078e0a0c */
[----:B------:R-:W-:Y:S01]  /*19420*/  STL [R1+0x84], R11 ;  /* 0x0000840b01007387 */ /* 0x000fe20000100800 */
[C---:B------:R-:W-:Y:S01]  /*19430*/  VIADD R15, R23.reuse, 0x23 ;  /* 0x00000023170f7836 */ /* 0x040fe20000000000 */
[----:B------:R-:W-:Y:S01]  /*19440*/  ISETP.GT.U32.AND P6, PT, R12, R4, PT ;  /* 0x000000040c00720c */ /* 0x000fe20003fc4070 */
[----:B------:R-:W-:Y:S01]  /*19450*/  VIADD R20, R23, 0x22 ;  /* 0x0000002217147836 */ /* 0x000fe20000000000 */
[----:B------:R0:W-:Y:S01]  /*19460*/  STL [R1+0x80], R3 ;  /* 0x0000800301007387 */ /* 0x0001e20000100800 */
[----:B------:R-:W-:-:S03]  /*19470*/  IMAD.HI.U32 R6, R0, R18, RZ ;  /* 0x0000001200067227 */ /* 0x000fc600078e00ff */
[----:B------:R-:W-:Y:S01]  /*19480*/  IABS R19, R20 ;  /* 0x0000001400137213 */ /* 0x000fe20000000000 */
[----:B------:R-:W-:Y:S02]  /*19490*/  IMAD.MOV R6, RZ, RZ, -R6 ;  /* 0x000000ffff067224 */ /* 0x000fe400078e0a06 */
[--C-:B------:R-:W-:Y:S01]  /*194a0*/  @!P3 IMAD.IADD R2, R2, 0x1, -R12.reuse ;  /* 0x000000010202b824 */ /* 0x100fe200078e0a0c */
[----:B------:R-:W-:Y:S01]  /*194b0*/  ISETP.GE.AND P3, PT, R15, RZ, PT ;  /* 0x000000ff0f00720c */ /* 0x000fe20003f66270 */
[----:B------:R-:W-:Y:S01]  /*194c0*/  IMAD.HI.U32 R7, R0, R19, RZ ;  /* 0x0000001300077227 */ /* 0x000fe200078e00ff */
[----:B0-----:R-:W-:Y:S02]  /*194d0*/  IABS R3, R5 ;  /* 0x0000000500037213 */ /* 0x001fe40000000000 */
[----:B------:R-:W-:Y:S01]  /*194e0*/  IABS R15, R15 ;  /* 0x0000000f000f7213 */ /* 0x000fe20000000000 */
[----:B------:R-:W-:Y:S02]  /*194f0*/  @!P6 IMAD.IADD R4, R4, 0x1, -R12 ;  /* 0x000000010404e824 */ /* 0x000fe400078e0a0c */
[----:B------:R-:W-:-:S04]  /*19500*/  IMAD.HI.U32 R9, R0, R3, RZ ;  /* 0x0000000300097227 */ /* 0x000fc800078e00ff */
[----:B------:R-:W-:Y:S02]  /*19510*/  IMAD.MOV R9, RZ, RZ, -R9 ;  /* 0x000000ffff097224 */ /* 0x000fe400078e0a09 */
[----:B------:R-:W-:-:S04]  /*19520*/  IMAD.HI.U32 R5, R0, R17, RZ ;  /* 0x0000001100057227 */ /* 0x000fc800078e00ff */
[C---:B------:R-:W-:Y:S02]  /*19530*/  IMAD R3, R12.reuse, R9, R3 ;  /* 0x000000090c037224 */ /* 0x040fe400078e0203 */
[----:B------:R-:W-:Y:S02]  /*19540*/  IMAD.MOV.U32 R11, RZ, RZ, R2 ;  /* 0x000000ffff0b7224 */ /* 0x000fe400078e0002 */
[----:B------:R-:W-:Y:S01]  /*19550*/  IMAD.MOV R5, RZ, RZ, -R5 ;  /* 0x000000ffff057224 */ /* 0x000fe200078e0a05 */
[----:B------:R-:W-:Y:S01]  /*19560*/  ISETP.GT.U32.AND P6, PT, R12, R3, PT ;  /* 0x000000030c00720c */ /* 0x000fe20003fc4070 */
[----:B------:R-:W-:-:S04]  /*19570*/  IMAD.HI.U32 R8, R0, R15, RZ ;  /* 0x0000000f00087227 */ /* 0x000fc800078e00ff */
[----:B------:R-:W-:Y:S02]  /*19580*/  @!P0 IMAD.MOV R11, RZ, RZ, -R11 ;  /* 0x000000ffff0b8224 */ /* 0x000fe400078e0a0b */
[C---:B------:R-:W-:Y:S02]  /*19590*/  IMAD R17, R12.reuse, R5, R17 ;  /* 0x000000050c117224 */ /* 0x040fe400078e0211 */
[----:B------:R-:W-:Y:S01]  /*195a0*/  IMAD.MOV R8, RZ, RZ, -R8 ;  /* 0x000000ffff087224 */ /* 0x000fe200078e0a08 */
[----:B------:R0:W-:Y:S01]  /*195b0*/  STL [R1+0x7c], R11 ;  /* 0x00007c0b01007387 */ /* 0x0001e20000100800 */
[----:B------:R-:W-:Y:S02]  /*195c0*/  IMAD.MOV R7, RZ, RZ, -R7 ;  /* 0x000000ffff077224 */ /* 0x000fe400078e0a07 */
[----:B------:R-:W-:Y:S01]  /*195d0*/  @!P6 IMAD.IADD R3, R3, 0x1, -R12 ;  /* 0x000000010303e824 */ /* 0x000fe200078e0a0c */
[----:B------:R-:W-:Y:S01]  /*195e0*/  ISETP.GT.U32.AND P6, PT, R12, R4, PT ;  /* 0x000000040c00720c */ /* 0x000fe20003fc4070 */
[----:B------:R-:W-:-:S02]  /*195f0*/  VIADD R5, R23, 0x1f ;  /* 0x0000001f17057836 */ /* 0x000fc40000000000 */
[C---:B------:R-:W-:Y:S01]  /*19600*/  IMAD R15, R12.reuse, R8, R15 ;  /* 0x000000080c0f7224 */ /* 0x040fe200078e020f */
[C---:B------:R-:W-:Y:S01]  /*19610*/  ISETP.GT.U32.AND P0, PT, R12.reuse, R3, PT ;  /* 0x000000030c00720c */ /* 0x040fe20003f04070 */
[C---:B------:R-:W-:Y:S01]  /*19620*/  IMAD R19, R12.reuse, R7, R19 ;  /* 0x000000070c137224 */ /* 0x040fe200078e0213 */
[----:B------:R-:W-:Y:S01]  /*19630*/  IABS R16, R5 ;  /* 0x0000000500107213 */ /* 0x000fe20000000000 */
[----:B0-----:R-:W-:Y:S02]  /*19640*/  IMAD.MOV.U32 R11, RZ, RZ, R13 ;  /* 0x000000ffff0b7224 */ /* 0x001fe400078e000d */
[C---:B------:R-:W-:Y:S02]  /*19650*/  IMAD R18, R12.reuse, R6, R18 ;  /* 0x000000060c127224 */ /* 0x040fe400078e0212 */
[----:B------:R-:W-:Y:S01]  /*19660*/  @!P4 IMAD.MOV R11, RZ, RZ, -R11 ;  /* 0x000000ffff0bc224 */ /* 0x000fe200078e0a0b */
[----:B------:R-:W-:Y:S01]  /*19670*/  ISETP.GT.U32.AND P4, PT, R12, R15, PT ;  /* 0x0000000f0c00720c */ /* 0x000fe20003f84070 */
[----:B------:R-:W-:Y:S01]  /*19680*/  @!P6 IMAD.IADD R4, R4, 0x1, -R12 ;  /* 0x000000010404e824 */ /* 0x000fe200078e0a0c */
[----:B------:R-:W-:Y:S01]  /*19690*/  ISETP.GT.U32.AND P6, PT, R12, R19, PT ;  /* 0x000000130c00720c */ /* 0x000fe20003fc4070 */
[----:B------:R-:W-:Y:S01]  /*196a0*/  IMAD.HI.U32 R25, R0, R16, RZ ;  /* 0x0000001000197227 */ /* 0x000fe200078e00ff */
[----:B------:R0:W-:Y:S03]  /*196b0*/  STL [R1+0x78], R11 ;  /* 0x0000780b01007387 */ /* 0x0001e60000100800 */
[----:B------:R-:W-:-:S02]  /*196c0*/  IMAD.MOV R25, RZ, RZ, -R25 ;  /* 0x000000ffff197224 */ /* 0x000fc400078e0a19 */
[----:B------:R-:W-:Y:S01]  /*196d0*/  @!P0 IMAD.IADD R3, R3, 0x1, -R12 ;  /* 0x0000000103038824 */ /* 0x000fe200078e0a0c */
[C---:B------:R-:W-:Y:S01]  /*196e0*/  ISETP.GT.U32.AND P0, PT, R12.reuse, R18, PT ;  /* 0x000000120c00720c */ /* 0x040fe20003f04070 */
[C---:B------:R-:W-:Y:S02]  /*196f0*/  IMAD R16, R12.reuse, R25, R16 ;  /* 0x000000190c107224 */ /* 0x040fe400078e0210 */
[--C-:B------:R-:W-:Y:S01]  /*19700*/  @!P4 IMAD.IADD R15, R15, 0x1, -R12.reuse ;  /* 0x000000010f0fc824 */ /* 0x100fe200078e0a0c */
[C---:B------:R-:W-:Y:S01]  /*19710*/  ISETP.GT.U32.AND P4, PT, R12.reuse, R17, PT ;  /* 0x000000110c00720c */ /* 0x040fe20003f84070 */
[----:B------:R-:W-:Y:S01]  /*19720*/  @!P6 IMAD.IADD R19, R19, 0x1, -R12 ;  /* 0x000000011313e824 */ /* 0x000fe200078e0a0c */
[----:B------:R-:W-:Y:S01]  /*19730*/  ISETP.GT.U32.AND P6, PT, R12, R16, PT ;  /* 0x000000100c00720c */ /* 0x000fe20003fc4070 */
[C---:B------:R-:W-:Y:S02]  /*19740*/  VIADD R9, R23.reuse, 0x1d ;  /* 0x0000001d17097836 */ /* 0x040fe40000000000 */
[----:B------:R-:W-:-:S02]  /*19750*/  VIADD R8, R23, 0x1e ;  /* 0x0000001e17087836 */ /* 0x000fc40000000000 */
[----:B0-----:R-:W-:Y:S01]  /*19760*/  IMAD.MOV.U32 R11, RZ, RZ, R4 ;  /* 0x000000ffff0b7224 */ /* 0x001fe200078e0004 */
[----:B------:R-:W-:Y:S01]  /*19770*/  IABS R7, R9 ;  /* 0x0000000900077213 */ /* 0x000fe20000000000 */
[--C-:B------:R-:W-:Y:S01]  /*19780*/  @!P0 IMAD.IADD R18, R18, 0x1, -R12.reuse ;  /* 0x0000000112128824 */ /* 0x100fe200078e0a0c */
[----:B------:R-:W-:Y:S01]  /*19790*/  IABS R2, R8 ;  /* 0x0000000800027213 */ /* 0x000fe20000000000 */
[----:B------:R-:W-:Y:S01]  /*197a0*/  VIADD R10, R23, 0x1c ;  /* 0x0000001c170a7836 */ /* 0x000fe20000000000 */
[C---:B------:R-:W-:Y:S01]  /*197b0*/  ISETP.GT.U32.AND P0, PT, R12.reuse, R15, PT ;  /* 0x0000000f0c00720c */ /* 0x040fe20003f04070 */
[--C-:B------:R-:W-:Y:S01]  /*197c0*/  @!P4 IMAD.IADD R17, R17, 0x1, -R12.reuse ;  /* 0x000000011111c824 */ /* 0x100fe200078e0a0c */
[----:B------:R-:W-:Y:S01]  /*197d0*/  ISETP.GT.U32.AND P4, PT, R12, R19, PT ;  /* 0x000000130c00720c */ /* 0x000fe20003f84070 */
[----:B------:R-:W-:Y:S01]  /*197e0*/  @!P6 IMAD.IADD R16, R16, 0x1, -R12 ;  /* 0x000000011010e824 */ /* 0x000fe200078e0a0c */
[----:B------:R-:W-:Y:S01]  /*197f0*/  IABS R6, R10 ;  /* 0x0000000a00067213 */ /* 0x000fe20000000000 */
[----:B------:R-:W-:Y:S01]  /*19800*/  IMAD.HI.U32 R14, R0, R7, RZ ;  /* 0x00000007000e7227 */ /* 0x000fe200078e00ff */
[----:B------:R-:W-:-:S03]  /*19810*/  ISETP.GT.U32.AND P6, PT, R12, R17, PT ;  /* 0x000000110c00720c */ /* 0x000fc60003fc4070 */
[----:B------:R-:W-:-:S04]  /*19820*/  IMAD.HI.U32 R24, R0, R2, RZ ;  /* 0x0000000200187227 */ /* 0x000fc800078e00ff */
[----:B------:R-:W-:Y:S01]  /*19830*/  @!P5 IMAD.MOV R11, RZ, RZ, -R11 ;  /* 0x000000ffff0bd224 */ /* 0x000fe200078e0a0b */
[C---:B------:R-:W-:Y:S01]  /*19840*/  ISETP.GT.U32.AND P5, PT, R12.reuse, R18, PT ;  /* 0x000000120c00720c */ /* 0x040fe20003fa4070 */
[----:B------:R-:W-:Y:S01]  /*19850*/  @!P2 IMAD.MOV R3, RZ, RZ, -R3 ;  /* 0x000000ffff03a224 */ /* 0x000fe200078e0a03 */
[C---:B------:R-:W-:Y:S01]  /*19860*/  ISETP.GT.U32.AND P2, PT, R12.reuse, R16, PT ;  /* 0x000000100c00720c */ /* 0x040fe20003f44070 */
[----:B------:R-:W-:Y:S01]  /*19870*/  IMAD.MOV R14, RZ, RZ, -R14 ;  /* 0x000000ffff0e7224 */ /* 0x000fe200078e0a0e */
[----:B------:R0:W-:Y:S01]  /*19880*/  STL [R1+0x74], R11 ;  /* 0x0000740b01007387 */ /* 0x0001e20000100800 */
[----:B------:R-:W-:Y:S02]  /*19890*/  IMAD.MOV R24, RZ, RZ, -R24 ;  /* 0x000000ffff187224 */ /* 0x000fe400078e0a18 */
[C---:B------:R-:W-:Y:S01]  /*198a0*/  IMAD R7, R12.reuse, R14, R7 ;  /* 0x0000000e0c077224 */ /* 0x040fe200078e0207 */
[----:B------:R1:W-:Y:S01]  /*198b0*/  STL [R1+0x70], R3 ;  /* 0x0000700301007387 */ /* 0x0003e20000100800 */
[----:B------:R-:W-:-:S02]  /*198c0*/  IMAD R2, R12, R24, R2 ;  /* 0x000000180c027224 */ /* 0x000fc400078e0202 */
[----:B------:R-:W-:-:S04]  /*198d0*/  IMAD.HI.U32 R13, R0, R6, RZ ;  /* 0x00000006000d7227 */ /* 0x000fc800078e00ff */
[--C-:B------:R-:W-:Y:S01]  /*198e0*/  @!P0 IMAD.IADD R15, R15, 0x1, -R12.reuse ;  /* 0x000000010f0f8824 */ /* 0x100fe200078e0a0c */
[C---:B------:R-:W-:Y:S01]  /*198f0*/  ISETP.GT.U32.AND P0, PT, R12.reuse, R2, PT ;  /* 0x000000020c00720c */ /* 0x040fe20003f04070 */
[--C-:B------:R-:W-:Y:S01]  /*19900*/  @!P4 IMAD.IADD R19, R19, 0x1, -R12.reuse ;  /* 0x000000011313c824 */ /* 0x100fe200078e0a0c */
[----:B------:R-:W-:Y:S01]  /*19910*/  ISETP.GT.U32.AND P4, PT, R12, R7, PT ;  /* 0x000000070c00720c */ /* 0x000fe20003f84070 */
[----:B------:R-:W-:Y:S02]  /*19920*/  IMAD.MOV R13, RZ, RZ, -R13 ;  /* 0x000000ffff0d7224 */ /* 0x000fe400078e0a0d */
[--C-:B------:R-:W-:Y:S01]  /*19930*/  @!P5 IMAD.IADD R18, R18, 0x1, -R12.reuse ;  /* 0x000000011212d824 */ /* 0x100fe200078e0a0c */
[----:B------:R-:W-:Y:S01]  /*19940*/  ISETP.GE.AND P5, PT, R20, RZ, PT ;  /* 0x000000ff1400720c */ /* 0x000fe20003fa6270 */
[----:B------:R-:W-:Y:S01]  /*19950*/  @!P2 IMAD.IADD R16, R16, 0x1, -R12 ;  /* 0x000000011010a824 */ /* 0x000fe200078e0a0c */
[----:B------:R-:W-:Y:S01]  /*19960*/  ISETP.GE.AND P2, PT, R22, RZ, PT ;  /* 0x000000ff1600720c */ /* 0x000fe20003f46270 */
[----:B0-----:R-:W-:-:S02]  /*19970*/  IMAD.MOV.U32 R11, RZ, RZ, R15 ;  /* 0x000000ffff0b7224 */ /* 0x001fc400078e000f */
[C---:B------:R-:W-:Y:S02]  /*19980*/  IMAD R6, R12.reuse, R13, R6 ;  /* 0x0000000d0c067224 */ /* 0x040fe400078e0206 */
[----:B------:R-:W-:Y:S02]  /*19990*/  VIADD R14, R23, 0x1a ;  /* 0x0000001a170e7836 */ /* 0x000fe40000000000 */
[----:B------:R-:W-:Y:S02]  /*199a0*/  @!P3 IMAD.MOV R11, RZ, RZ, -R11 ;  /* 0x000000ffff0bb224 */ /* 0x000fe400078e0a0b */
[--C-:B------:R-:W-:Y:S01]  /*199b0*/  @!P6 IMAD.IADD R17, R17, 0x1, -R12.reuse ;  /* 0x000000011111e824 */ /* 0x100fe200078e0a0c */
[----:B-1----:R-:W-:Y:S01]  /*199c0*/  IABS R3, R14 ;  /* 0x0000000e00037213 */ /* 0x002fe20000000000 */
[----:B------:R-:W-:Y:S01]  /*199d0*/  VIADD R13, R23, 0x1b ;  /* 0x0000001b170d7836 */ /* 0x000fe20000000000 */
[----:B------:R-:W-:Y:S01]  /*199e0*/  ISETP.GT.U32.AND P6, PT, R12, R6, PT ;  /* 0x000000060c00720c */ /* 0x000fe20003fc4070 */
[----:B------:R-:W-:Y:S01]  /*199f0*/  IMAD.MOV.U32 R25, RZ, RZ, R19 ;  /* 0x000000ffff197224 */ /* 0x000fe200078e0013 */
[----:B------:R0:W-:Y:S01]  /*19a00*/  STL [R1+0x6c], R11 ;  /* 0x00006c0b01007387 */ /* 0x0001e20000100800 */
[--C-:B------:R-:W-:Y:S01]  /*19a10*/  @!P4 IMAD.IADD R7, R7, 0x1, -R12.reuse ;  /* 0x000000010707c824 */ /* 0x100fe200078e0a0c */
[----:B------:R-:W-:Y:S01]  /*19a20*/  ISETP.GE.AND P4, PT, R5, RZ, PT ;  /* 0x000000ff0500720c */ /* 0x000fe20003f86270 */
[----:B------:R-:W-:Y:S01]  /*19a30*/  @!P0 IMAD.IADD R2, R2, 0x1, -R12 ;  /* 0x0000000102028824 */ /* 0x000fe200078e0a0c */
[----:B------:R-:W-:Y:S01]  /*19a40*/  IABS R4, R13 ;  /* 0x0000000d00047213 */ /* 0x000fe20000000000 */
[----:B------:R-:W-:Y:S01]  /*19a50*/  IMAD.HI.U32 R20, R0, R3, RZ ;  /* 0x0000000300147227 */ /* 0x000fe200078e00ff */
[----:B------:R-:W-:-:S02]  /*19a60*/  ISETP.GE.AND P0, PT, R21, RZ, PT ;  /* 0x000000ff1500720c */ /* 0x000fc40003f06270 */
[C---:B------:R-:W-:Y:S01]  /*19a70*/  ISETP.GT.U32.AND P3, PT, R12.reuse, R2, PT ;  /* 0x000000020c00720c */ /* 0x040fe20003f64070 */
[----:B------:R-:W-:Y:S01]  /*19a80*/  @!P5 IMAD.MOV R25, RZ, RZ, -R25 ;  /* 0x000000ffff19d224 */ /* 0x000fe200078e0a19 */
[----:B------:R-:W-:Y:S01]  /*19a90*/  ISETP.GT.U32.AND P5, PT, R12, R7, PT ;  /* 0x000000070c00720c */ /* 0x000fe20003fa4070 */
[----:B0-----:R-:W-:Y:S02]  /*19aa0*/  IMAD.MOV.U32 R11, RZ, RZ, R18 ;  /* 0x000000ffff0b7224 */ /* 0x001fe400078e0012 */
[----:B------:R-:W-:Y:S01]  /*19ab0*/  IMAD.MOV R20, RZ, RZ, -R20 ;  /* 0x000000ffff147224 */ /* 0x000fe200078e0a14 */
[----:B------:R-:W-:Y:S01]  /*19ac0*/  STL [R1+0x68], R25 ;  /* 0x0000681901007387 */ /* 0x000fe20000100800 */
[----:B------:R-:W-:Y:S02]  /*19ad0*/  @!P2 IMAD.MOV R11, RZ, RZ, -R11 ;  /* 0x000000ffff0ba224 */ /* 0x000fe400078e0a0b */
[----:B------:R-:W-:-:S03]  /*19ae0*/  IMAD.HI.U32 R24, R0, R4, RZ ;  /* 0x0000000400187227 */ /* 0x000fc600078e00ff */
[----:B------:R0:W-:Y:S01]  /*19af0*/  STL [R1+0x64], R11 ;  /* 0x0000640b01007387 */ /* 0x0001e20000100800 */
[----:B------:R-:W-:Y:S02]  /*19b00*/  VIADD R5, R23, 0x19 ;  /* 0x0000001917057836 */ /* 0x000fe40000000000 */
[----:B------:R-:W-:Y:S02]  /*19b10*/  IMAD R3, R12, R20, R3 ;  /* 0x000000140c037224 */ /* 0x000fe400078e0203 */
[----:B------:R-:W-:Y:S01]  /*19b20*/  @!P6 IMAD.IADD R6, R6, 0x1, -R12 ;  /* 0x000000010606e824 */ /* 0x000fe200078e0a0c */
[----:B------:R-:W-:Y:S01]  /*19b30*/  IABS R15, R5 ;  /* 0x00000005000f7213 */ /* 0x000fe20000000000 */
[----:B------:R-:W-:Y:S02]  /*19b40*/  IMAD.MOV R24, RZ, RZ, -R24 ;  /* 0x000000ffff187224 */ /* 0x000fe400078e0a18 */
[----:B------:R-:W-:Y:S01]  /*19b50*/  @!P0 IMAD.MOV R17, RZ, RZ, -R17 ;  /* 0x000000ffff118224 */ /* 0x000fe200078e0a11 */
[----:B------:R-:W-:Y:S01]  /*19b60*/  ISETP.GT.U32.AND P2, PT, R12, R6, PT ;  /* 0x000000060c00720c */ /* 0x000fe20003f44070 */
[----:B0-----:R-:W-:Y:S01]  /*19b70*/  IMAD.MOV.U32 R11, RZ, RZ, R16 ;  /* 0x000000ffff0b7224 */ /* 0x001fe200078e0010 */
[----:B------:R-:W-:Y:S01]  /*19b80*/  ISETP.GE.AND P0, PT, R8, RZ, PT ;  /* 0x000000ff0800720c */ /* 0x000fe20003f06270 */
[C---:B------:R-:W-:Y:S01]  /*19b90*/  IMAD R4, R12.reuse, R24, R4 ;  /* 0x000000180c047224 */ /* 0x040fe200078e0204 */
[----:B------:R-:W-:Y:S01]  /*19ba0*/  STL [R1+0x60], R17 ;  /* 0x0000601101007387 */ /* 0x000fe20000100800 */
[----:B------:R-:W-:Y:S01]  /*19bb0*/  @!P4 IMAD.MOV R11, RZ, RZ, -R11 ;  /* 0x000000ffff0bc224 */ /* 0x000fe200078e0a0b */
[----:B------:R-:W-:Y:S01]  /*19bc0*/  ISETP.GT.U32.AND P4, PT, R12, R3, PT ;  /* 0x000000030c00720c */ /* 0x000fe20003f84070 */
[--C-:B------:R-:W-:Y:S01]  /*19bd0*/  @!P5 IMAD.IADD R7, R7, 0x1, -R12.reuse ;  /* 0x000000010707d824 */ /* 0x100fe200078e0a0c */
[----:B------:R-:W-:Y:S01]  /*19be0*/  ISETP.GE.AND P5, PT, R10, RZ, PT ;  /* 0x000000ff0a00720c */ /* 0x000fe20003fa6270 */
[--C-:B------:R-:W-:Y:S01]  /*19bf0*/  @!P3 IMAD.IADD R2, R2, 0x1, -R12.reuse ;  /* 0x000000010202b824 */ /* 0x100fe200078e0a0c */
[----:B------:R-:W-:Y:S01]  /*19c00*/  ISETP.GT.U32.AND P6, PT, R12, R4, PT ;  /* 0x000000040c00720c */ /* 0x000fe20003fc4070 */
[----:B------:R-:W-:Y:S01]  /*19c10*/  IMAD.HI.U32 R8, R0, R15, RZ ;  /* 0x0000000f00087227 */ /* 0x000fe200078e00ff */
[----:B------:R-:W-:Y:S01]  /*19c20*/  ISETP.GE.AND P3, PT, R9, RZ, PT ;  /* 0x000000ff0900720c */ /* 0x000fe20003f66270 */
[----:B------:R0:W-:Y:S02]  /*19c30*/  STL [R1+0x58], R11 ;  /* 0x0000580b01007387 */ /* 0x0001e40000100800 */
[----:B------:R-:W-:Y:S01]  /*19c40*/  @!P2 IMAD.IADD R6, R6, 0x1, -R12 ;  /* 0x000000010606a824 */ /* 0x000fe200078e0a0c */
[----:B------:R-:W-:-:S03]  /*19c50*/  ISETP.GE.AND P2, PT, R13, RZ, PT ;  /* 0x000000ff0d00720c */ /* 0x000fc60003f46270 */
[----:B------:R-:W-:Y:S02]  /*19c60*/  @!P4 IMAD.IADD R3, R3, 0x1, -R12 ;  /* 0x000000010303c824 */ /* 0x000fe400078e0a0c */
[----:B------:R-:W-:Y:S02]  /*19c70*/  @!P5 IMAD.MOV R6, RZ, RZ, -R6 ;  /* 0x000000ffff06d224 */ /* 0x000fe400078e0a06 */
[----:B0-----:R-:W-:Y:S01]  /*19c80*/  IMAD.MOV.U32 R11, RZ, RZ, R2 ;  /* 0x000000ffff0b7224 */ /* 0x001fe200078e0002 */
[C---:B------:R-:W-:Y:S01]  /*19c90*/  ISETP.GT.U32.AND P4, PT, R12.reuse, R3, PT ;  /* 0x000000030c00720c */ /* 0x040fe20003f84070 */
[----:B------:R-:W-:Y:S02]  /*19ca0*/  IMAD.MOV R2, RZ, RZ, -R8 ;  /* 0x000000ffff027224 */ /* 0x000fe400078e0a08 */
[----:B------:R-:W-:Y:S02]  /*19cb0*/  VIADD R8, R23, 0x18 ;  /* 0x0000001817087836 */ /* 0x000fe40000000000 */
[----:B------:R-:W-:-:S02]  /*19cc0*/  IMAD R2, R12, R2, R15 ;  /* 0x000000020c027224 */ /* 0x000fc400078e020f */
[--C-:B------:R-:W-:Y:S01]  /*19cd0*/  @!P6 IMAD.IADD R4, R4, 0x1, -R12.reuse ;  /* 0x000000010404e824 */ /* 0x100fe200078e0a0c */
[----:B------:R-:W-:Y:S01]  /*19ce0*/  IABS R17, R8 ;  /* 0x0000000800117213 */ /* 0x000fe20000000000 */
[----:B------:R-:W-:Y:S01]  /*19cf0*/  @!P0 IMAD.MOV R11, RZ, RZ, -R11 ;  /* 0x000000ffff0b8224 */ /* 0x000fe200078e0a0b */
[C---:B------:R-:W-:Y:S01]  /*19d00*/  ISETP.GT.U32.AND P5, PT, R12.reuse, R2, PT ;  /* 0x000000020c00720c */ /* 0x040fe20003fa4070 */
[----:B------:R-:W-:Y:S01]  /*19d10*/  @!P3 IMAD.MOV R7, RZ, RZ, -R7 ;  /* 0x000000ffff07b224 */ /* 0x000fe200078e0a07 */
[----:B------:R-:W-:Y:S01]  /*19d20*/  ISETP.GT.U32.AND P0, PT, R12, R4, PT ;  /* 0x000000040c00720c */ /* 0x000fe20003f04070 */
[----:B------:R-:W-:Y:S01]  /*19d30*/  @!P4 IMAD.IADD R3, R3, 0x1, -R12 ;  /* 0x000000010303c824 */ /* 0x000fe200078e0a0c */
[----:B------:R-:W-:Y:S01]  /*19d40*/  STL [R1+0x54], R11 ;  /* 0x0000540b01007387 */ /* 0x000fe20000100800 */
[----:B------:R-:W-:Y:S01]  /*19d50*/  ISETP.GE.AND P6, PT, R14, RZ, PT ;  /* 0x000000ff0e00720c */ /* 0x000fe20003fc6270 */
[----:B------:R-:W-:Y:S01]  /*19d60*/  VIADD R14, R23, 0x13 ;  /* 0x00000013170e7836 */ /* 0x000fe20000000000 */
[----:B------:R-:W-:Y:S01]  /*19d70*/  ISETP.GE.AND P3, PT, R5, RZ, PT ;  /* 0x000000ff0500720c */ /* 0x000fe20003f66270 */
[----:B------:R0:W-:Y:S01]  /*19d80*/  STL [R1+0x50], R7 ;  /* 0x0000500701007387 */ /* 0x0001e20000100800 */
[----:B------:R-:W-:-:S02]  /*19d90*/  VIADD R5, R23, 0x16 ;  /* 0x0000001617057836 */ /* 0x000fc40000000000 */
[----:B------:R-:W-:Y:S01]  /*19da0*/  IMAD.MOV.U32 R9, RZ, RZ, R3 ;  /* 0x000000ffff097224 */ /* 0x000fe200078e0003 */
[----:B------:R1:W-:Y:S01]  /*19db0*/  STL [R1+0x4c], R6 ;  /* 0x00004c0601007387 */ /* 0x0003e20000100800 */
[--C-:B------:R-:W-:Y:S01]  /*19dc0*/  @!P5 IMAD.IADD R2, R2, 0x1, -R12.reuse ;  /* 0x000000010202d824 */ /* 0x100fe200078e0a0c */
[----:B------:R-:W-:Y:S01]  /*19dd0*/  IABS R15, R5 ;  /* 0x00000005000f7213 */ /* 0x000fe20000000000 */
[----:B------:R-:W-:Y:S01]  /*19de0*/  @!P0 IMAD.IADD R4, R4, 0x1, -R12 ;  /* 0x0000000104048824 */ /* 0x000fe200078e0a0c */
[----:B------:R-:W-:Y:S01]  /*19df0*/  ISETP.GE.AND P0, PT, R8, RZ, PT ;  /* 0x000000ff0800720c */ /* 0x000fe20003f06270 */
[C---:B------:R-:W-:Y:S01]  /*19e00*/  VIADD R3, R23.reuse, 0x14 ;  /* 0x0000001417037836 */ /* 0x040fe20000000000 */
[----:B------:R-:W-:Y:S01]  /*19e10*/  ISETP.GT.U32.AND P5, PT, R12, R2, PT ;  /* 0x000000020c00720c */ /* 0x000fe20003fa4070 */
[----:B0-----:R-:W-:Y:S02]  /*19e20*/  VIADD R7, R23, 0x17 ;  /* 0x0000001717077836 */ /* 0x001fe40000000000 */
[----:B------:R-:W-:-:S02]  /*19e30*/  @!P6 IMAD.MOV R9, RZ, RZ, -R9 ;  /* 0x000000ffff09e224 */ /* 0x000fc400078e0a09 */
[----:B-1----:R-:W-:Y:S01]  /*19e40*/  IMAD.HI.U32 R6, R0, R17, RZ ;  /* 0x0000001100067227 */ /* 0x002fe200078e00ff */
[----:B------:R-:W-:Y:S02]  /*19e50*/  IABS R16, R7 ;  /* 0x0000000700107213 */ /* 0x000fe40000000000 */
[----:B------:R-:W-:Y:S01]  /*19e60*/  ISETP.GE.AND P4, PT, R7, RZ, PT ;  /* 0x000000ff0700720c */ /* 0x000fe20003f86270 */
[----:B------:R-:W-:Y:S02]  /*19e70*/  IMAD.MOV R6, RZ, RZ, -R6 ;  /* 0x000000ffff067224 */ /* 0x000fe400078e0a06 */
[----:B------:R-:W-:Y:S02]  /*19e80*/  IMAD.MOV.U32 R10, RZ, RZ, R4 ;  /* 0x000000ffff0a7224 */ /* 0x000fe400078e0004 */
[----:B------:R-:W-:Y:S02]  /*19e90*/  IMAD R17, R12, R6, R17 ;  /* 0x000000060c117224 */ /* 0x000fe400078e0211 */
[----:B------:R-:W-:-:S03]  /*19ea0*/  IMAD.HI.U32 R6, R0, R16, RZ ;  /* 0x0000001000067227 */ /* 0x000fc600078e00ff */
[----:B------:R-:W-:Y:S01]  /*19eb0*/  ISETP.GT.U32.AND P6, PT, R12, R17, PT ;  /* 0x000000110c00720c */ /* 0x000fe20003fc4070 */
[----:B------:R-:W-:-:S04]  /*19ec0*/  IMAD.HI.U32 R4, R0, R15, RZ ;  /* 0x0000000f00047227 */ /* 0x000fc800078e00ff */
[----:B------:R-:W-:Y:S02]  /*19ed0*/  IMAD.MOV R6, RZ, RZ, -R6 ;  /* 0x000000ffff067224 */ /* 0x000fe400078e0a06 */
[----:B------:R-:W-:Y:S02]  /*19ee0*/  IMAD.MOV R4, RZ, RZ, -R4 ;  /* 0x000000ffff047224 */ /* 0x000fe400078e0a04 */
[----:B------:R-:W-:Y:S02]  /*19ef0*/  IMAD R16, R12, R6, R16 ;  /* 0x000000060c107224 */ /* 0x000fe400078e0210 */
[--C-:B------:R-:W-:Y:S02]  /*19f00*/  @!P5 IMAD.IADD R2, R2, 0x1, -R12.reuse ;  /* 0x000000010202d824 */ /* 0x100fe400078e0a0c */
[C---:B------:R-:W-:Y:S01]  /*19f10*/  IMAD R15, R12.reuse, R4, R15 ;  /* 0x000000040c0f7224 */ /* 0x040fe200078e020f */
[----:B------:R-:W-:Y:S01]  /*19f20*/  ISETP.GT.U32.AND P5, PT, R12, R16, PT ;  /* 0x000000100c00720c */ /* 0x000fe20003fa4070 */
[----:B------:R-:W-:-:S02]  /*19f30*/  @!P6 IMAD.IADD R17, R17, 0x1, -R12 ;  /* 0x000000011111e824 */ /* 0x000fc400078e0a0c */
[----:B------:R-:W-:Y:S01]  /*19f40*/  VIADD R7, R23, 0x15 ;  /* 0x0000001517077836 */ /* 0x000fe20000000000 */
[----:B------:R-:W-:Y:S01]  /*19f50*/  ISETP.GT.U32.AND P6, PT, R12, R15, PT ;  /* 0x0000000f0c00720c */ /* 0x000fe20003fc4070 */
[----:B------:R-:W-:Y:S01]  /*19f60*/  @!P2 IMAD.MOV R10, RZ, RZ, -R10 ;  /* 0x000000ffff0aa224 */ /* 0x000fe200078e0a0a */
[----:B------:R-:W-:Y:S01]  /*19f70*/  ISETP.GE.AND P2, PT, R5, RZ, PT ;  /* 0x000000ff0500720c */ /* 0x000fe20003f46270 */
[----:B------:R-:W-:Y:S01]  /*19f80*/  IMAD.MOV.U32 R8, RZ, RZ, R2 ;  /* 0x000000ffff087224 */ /* 0x000fe200078e0002 */
[----:B------:R-:W-:Y:S01]  /*19f90*/  IABS R13, R7 ;  /* 0x00000007000d7213 */ /* 0x000fe20000000000 */
[----:B------:R-:W-:Y:S01]  /*19fa0*/  VIADD R4, R23, 0x12 ;  /* 0x0000001217047836 */ /* 0x000fe20000000000 */
[----:B------:R0:W-:Y:S01]  /*19fb0*/  STL [R1+0x48], R10 ;  /* 0x0000480a01007387 */ /* 0x0001e20000100800 */
[----:B------:R-:W-:Y:S02]  /*19fc0*/  @!P3 IMAD.MOV R8, RZ, RZ, -R8 ;  /* 0x000000ffff08b224 */ /* 0x000fe400078e0a08 */
[--C-:B------:R-:W-:Y:S01]  /*19fd0*/  @!P5 IMAD.IADD R16, R16, 0x1, -R12.reuse ;  /* 0x000000011010d824 */ /* 0x100fe200078e0a0c */
[----:B------:R-:W-:Y:S01]  /*19fe0*/  ISETP.GT.U32.AND P5, PT, R12, R17, PT ;  /* 0x000000110c00720c */ /* 0x000fe20003fa4070 */
[----:B------:R-:W-:Y:S01]  /*19ff0*/  IMAD.HI.U32 R5, R0, R13, RZ ;  /* 0x0000000d00057227 */ /* 0x000fe200078e00ff */
[----:B------:R1:W-:Y:S02]  /*1a000*/  STL [R1+0x44], R9 ;  /* 0x0000440901007387 */ /* 0x0003e40000100800 */
[C---:B------:R-:W-:Y:S01]  /*1a010*/  ISETP.GT.U32.AND P3, PT, R12.reuse, R16, PT ;  /* 0x000000100c00720c */ /* 0x040fe20003f64070 */
[----:B------:R-:W-:Y:S01]  /*1a020*/  @!P6 IMAD.IADD R15, R15, 0x1, -R12 ;  /* 0x000000010f0fe824 */ /* 0x000fe200078e0a0c */
[----:B0-----:R-:W-:Y:S01]  /*1a030*/  IABS R10, R3 ;  /* 0x00000003000a7213 */ /* 0x001fe20000000000 */
[----:B------:R-:W-:Y:S01]  /*1a040*/  IMAD.MOV R5, RZ, RZ, -R5 ;  /* 0x000000ffff057224 */ /* 0x000fe200078e0a05 */
[----:B------:R0:W-:Y:S02]  /*1a050*/  STL [R1+0x40], R8 ;  /* 0x0000400801007387 */ /* 0x0001e40000100800 */
[----:B------:R-:W-:Y:S01]  /*1a060*/  ISETP.GT.U32.AND P6, PT, R12, R15, PT ;  /* 0x0000000f0c00720c */ /* 0x000fe20003fc4070 */
[----:B------:R-:W-:Y:S01]  /*1a070*/  IMAD.HI.U32 R2, R0, R10, RZ ;  /* 0x0000000a00027227 */ /* 0x000fe200078e00ff */
[----:B-1----:R-:W-:-:S03]  /*1a080*/  IABS R9, R14 ;  /* 0x0000000e00097213 */ /* 0x002fc60000000000 */
[C---:B------:R-:W-:Y:S02]  /*1a090*/  IMAD R13, R12.reuse, R5, R13 ;  /* 0x000000050c0d7224 */ /* 0x040fe400078e020d */
[----:B------:R-:W-:Y:S01]  /*1a0a0*/  IMAD.MOV R2, RZ, RZ, -R2 ;  /* 0x000000ffff027224 */ /* 0x000fe200078e0a02 */
[----:B0-----:R-:W-:Y:S01]  /*1a0b0*/  IABS R8, R4 ;  /* 0x0000000400087213 */ /* 0x001fe20000000000 */
[----:B------:R-:W-:Y:S01]  /*1a0c0*/  @!P5 IMAD.IADD R17, R17, 0x1, -R12 ;  /* 0x000000011111d824 */ /* 0x000fe200078e0a0c */
[C---:B------:R-:W-:Y:S01]  /*1a0d0*/  ISETP.GT.U32.AND P5, PT, R12.reuse, R13, PT ;  /* 0x0000000d0c00720c */ /* 0x040fe20003fa4070 */
[----:B------:R-:W-:Y:S02]  /*1a0e0*/  IMAD R10, R12, R2, R10 ;  /* 0x000000020c0a7224 */ /* 0x000fe400078e020a */
[----:B------:R-:W-:-:S04]  /*1a0f0*/  IMAD.HI.U32 R18, R0, R9, RZ ;  /* 0x0000000900127227 */ /* 0x000fc800078e00ff */
[----:B------:R-:W-:Y:S01]  /*1a100*/  @!P3 IMAD.IADD R16, R16, 0x1, -R12 ;  /* 0x000000011010b824 */ /* 0x000fe200078e0a0c */
[C---:B------:R-:W-:Y:S01]  /*1a110*/  ISETP.GT.U32.AND P3, PT, R12.reuse, R10, PT ;  /* 0x0000000a0c00720c */ /* 0x040fe20003f64070 */
[----:B------:R-:W-:Y:S02]  /*1a120*/  IMAD.MOV R18, RZ, RZ, -R18 ;  /* 0x000000ffff127224 */ /* 0x000fe400078e0a12 */
[----:B------:R-:W-:Y:S01]  /*1a130*/  @!P6 IMAD.IADD R15, R15, 0x1, -R12 ;  /* 0x000000010f0fe824 */ /* 0x000fe200078e0a0c */
[----:B------:R-:W-:Y:S01]  /*1a140*/  ISETP.GE.AND P6, PT, R7, RZ, PT ;  /* 0x000000ff0700720c */ /* 0x000fe20003fc6270 */
[----:B------:R-:W-:Y:S02]  /*1a150*/  IMAD R7, R12, R18, R9 ;  /* 0x000000120c077224 */ /* 0x000fe400078e0209 */
[----:B------:R-:W-:Y:S02]  /*1a160*/  IMAD.MOV.U32 R11, RZ, RZ, R17 ;  /* 0x000000ffff0b7224 */ /* 0x000fe400078e0011 */
[----:B------:R-:W-:-:S04]  /*1a170*/  IMAD.HI.U32 R2, R0, R8, RZ ;  /* 0x0000000800027227 */ /* 0x000fc800078e00ff */
[----:B------:R-:W-:Y:S01]  /*1a180*/  @!P5 IMAD.IADD R13, R13, 0x1, -R12 ;  /* 0x000000010d0dd824 */ /* 0x000fe200078e0a0c */
[C---:B------:R-:W-:Y:S01]  /*1a190*/  ISETP.GT.U32.AND P5, PT, R12.reuse, R7, PT ;  /* 0x000000070c00720c */ /* 0x040fe20003fa4070 */
[----:B------:R-:W-:Y:S02]  /*1a1a0*/  @!P0 IMAD.MOV R11, RZ, RZ, -R11 ;  /* 0x000000ffff0b8224 */ /* 0x000fe400078e0a0b */
[----:B------:R-:W-:Y:S02]  /*1a1b0*/  IMAD.MOV R2, RZ, RZ, -R2 ;  /* 0x000000ffff027224 */ /* 0x000fe400078e0a02 */
[----:B------:R-:W-:Y:S01]  /*1a1c0*/  VIADD R5, R23, 0x11 ;  /* 0x0000001117057836 */ /* 0x000fe20000000000 */
[----:B------:R0:W-:Y:S01]  /*1a1d0*/  STL [R1+0x3c], R11 ;  /* 0x00003c0b01007387 */ /* 0x0001e20000100800 */
[----:B------:R-:W-:Y:S02]  /*1a1e0*/  IMAD R8, R12, R2, R8 ;  /* 0x000000020c087224 */ /* 0x000fe400078e0208 */
[----:B------:R-:W-:Y:S01]  /*1a1f0*/  @!P3 IMAD.IADD R10, R10, 0x1, -R12 ;  /* 0x000000010a0ab824 */ /* 0x000fe200078e0a0c */
[C---:B------:R-:W-:Y:S01]  /*1a200*/  ISETP.GT.U32.AND P3, PT, R12.reuse, R13, PT ;  /* 0x0000000d0c00720c */ /* 0x040fe20003f64070 */
[----:B------:R-:W-:Y:S01]  /*1a210*/  IMAD.MOV.U32 R19, RZ, RZ, R16 ;  /* 0x000000ffff137224 */ /* 0x000fe200078e0010 */
[----:B------:R-:W-:Y:S01]  /*1a220*/  IABS R6, R5 ;  /* 0x0000000500067213 */ /* 0x000fe20000000000 */
[----:B------:R-:W-:Y:S01]  /*1a230*/  @!P5 IMAD.IADD R7, R7, 0x1, -R12 ;  /* 0x000000010707d824 */ /* 0x000fe200078e0a0c */
[C---:B------:R-:W-:Y:S01]  /*1a240*/  ISETP.GT.U32.AND P0, PT, R12.reuse, R10, PT ;  /* 0x0000000a0c00720c */ /* 0x040fe20003f04070 */
[----:B------:R-:W-:Y:S01]  /*1a250*/  @!P4 IMAD.MOV R19, RZ, RZ, -R19 ;  /* 0x000000ffff13c224 */ /* 0x000fe200078e0a13 */
[----:B------:R-:W-:Y:S01]  /*1a260*/  ISETP.GE.AND P4, PT, R3, RZ, PT ;  /* 0x000000ff0300720c */ /* 0x000fe20003f86270 */
[----:B0-----:R-:W-:Y:S01]  /*1a270*/  IMAD.MOV.U32 R11, RZ, RZ, R15 ;  /* 0x000000ffff0b7224 */ /* 0x001fe200078e000f */
[----:B------:R-:W-:Y:S01]  /*1a280*/  ISETP.GT.U32.AND P5, PT, R12, R7, PT ;  /* 0x000000070c00720c */ /* 0x000fe20003fa4070 */
[----:B------:R-:W-:Y:S01]  /*1a290*/  IMAD.HI.U32 R9, R0, R6, RZ ;  /* 0x0000000600097227 */ /* 0x000fe200078e00ff */
[----:B------:R-:W-:Y:S03]  /*1a2a0*/  STL [R1+0x38], R19 ;  /* 0x0000381301007387 */ /* 0x000fe60000100800 */
[----:B------:R-:W-:Y:S01]  /*1a2b0*/  @!P2 IMAD.MOV R11, RZ, RZ, -R11 ;  /* 0x000000ffff0ba224 */ /* 0x000fe200078e0a0b */
[----:B------:R-:W-:Y:S01]  /*1a2c0*/  ISETP.GT.U32.AND P2, PT, R12, R8, PT ;  /* 0x000000080c00720c */ /* 0x000fe20003f44070 */
[----:B------:R-:W-:-:S02]  /*1a2d0*/  IMAD.MOV R3, RZ, RZ, -R9 ;  /* 0x000000ffff037224 */ /* 0x000fc400078e0a09 */
[----:B------:R-:W-:Y:S01]  /*1a2e0*/  @!P3 IMAD.IADD R13, R13, 0x1, -R12 ;  /* 0x000000010d0db824 */ /* 0x000fe200078e0a0c */
[----:B------:R0:W-:Y:S01]  /*1a2f0*/  STL [R1+0x34], R11 ;  /* 0x0000340b01007387 */ /* 0x0001e20000100800 */
[----:B------:R-:W-:Y:S02]  /*1a300*/  IMAD R6, R12, R3, R6 ;  /* 0x000000030c067224 */ /* 0x000fe400078e0206 */
[----:B------:R-:W-:Y:S02]  /*1a310*/  VIADD R3, R23, 0xf ;  /* 0x0000000f17037836 */ /* 0x000fe40000000000 */
[--C-:B------:R-:W-:Y:S01]  /*1a320*/  @!P0 IMAD.IADD R10, R10, 0x1, -R12.reuse ;  /* 0x000000010a0a8824 */ /* 0x100fe200078e0a0c */
[----:B------:R-:W-:Y:S01]  /*1a330*/  ISETP.GE.AND P0, PT, R14, RZ, PT ;  /* 0x000000ff0e00720c */ /* 0x000fe20003f06270 */
[--C-:B------:R-:W-:Y:S01]  /*1a340*/  @!P5 IMAD.IADD R7, R7, 0x1, -R12.reuse ;  /* 0x000000010707d824 */ /* 0x100fe200078e0a0c */
[----:B------:R-:W-:Y:S01]  /*1a350*/  IABS R14, R3 ;  /* 0x00000003000e7213 */ /* 0x000fe20000000000 */
[----:B------:R-:W-:Y:S01]  /*1a360*/  @!P2 IMAD.IADD R8, R8, 0x1, -R12 ;  /* 0x000000010808a824 */ /* 0x000fe200078e0a0c */
[----:B------:R-:W-:Y:S01]  /*1a370*/  ISETP.GT.U32.AND P3, PT, R12, R6, PT ;  /* 0x000000060c00720c */ /* 0x000fe20003f64070 */
[----:B0-----:R-:W-:Y:S01]  /*1a380*/  IMAD.MOV.U32 R11, RZ, RZ, R13 ;  /* 0x000000ffff0b7224 */ /* 0x001fe200078e000d */
[----:B------:R-:W-:Y:S01]  /*1a390*/  ISETP.GE.AND P2, PT, R4, RZ, PT ;  /* 0x000000ff0400720c */ /* 0x000fe20003f46270 */
[----:B------:R-:W-:Y:S01]  /*1a3a0*/  IMAD.MOV.U32 R4, RZ, RZ, R14 ;  /* 0x000000ffff047224 */ /* 0x000fe200078e000e */
[----:B------:R-:W-:Y:S01]  /*1a3b0*/  ISETP.GE.AND P5, PT, R5, RZ, PT ;  /* 0x000000ff0500720c */ /* 0x000fe20003fa6270 */
[----:B------:R-:W-:Y:S01]  /*1a3c0*/  @!P6 IMAD.MOV R11, RZ, RZ, -R11 ;  /* 0x000000ffff0be224 */ /* 0x000fe200078e0a0b */
[----:B------:R-:W-:Y:S01]  /*1a3d0*/  ISETP.GT.U32.AND P6, PT, R12, R8, PT ;  /* 0x000000080c00720c */ /* 0x000fe20003fc4070 */
[----:B------:R-:W-:-:S03]  /*1a3e0*/  IMAD.HI.U32 R5, R0, R4, RZ ;  /* 0x0000000400057227 */ /* 0x000fc600078e00ff */
[----:B------:R0:W-:Y:S01]  /*1a3f0*/  STL [R1+0x30], R11 ;  /* 0x0000300b01007387 */ /* 0x0001e20000100800 */
[----:B------:R-:W-:Y:S02]  /*1a400*/  @!P4 IMAD.MOV R10, RZ, RZ, -R10 ;  /* 0x000000ffff0ac224 */ /* 0x000fe400078e0a0a */
[----:B------:R-:W-:Y:S02]  /*1a410*/  IMAD.MOV R5, RZ, RZ, -R5 ;  /* 0x000000ffff057224 */ /* 0x000fe400078e0a05 */
[----:B------:R-:W-:Y:S01]  /*1a420*/  @!P3 IMAD.IADD R6, R6, 0x1, -R12 ;  /* 0x000000010606b824 */ /* 0x000fe200078e0a0c */
[----:B------:R-:W-:Y:S01]  /*1a430*/  STL [R1+0x2c], R10 ;  /* 0x00002c0a01007387 */ /* 0x000fe20000100800 */
[----:B------:R-:W-:Y:S02]  /*1a440*/  IMAD R4, R12, R5, R4 ;  /* 0x000000050c047224 */ /* 0x000fe400078e0204 */
[----:B------:R-:W-:Y:S01]  /*1a450*/  @!P6 IMAD.IADD R8, R8, 0x1, -R12 ;  /* 0x000000010808e824 */ /* 0x000fe200078e0a0c */
[----:B------:R-:W-:Y:S01]  /*1a460*/  ISETP.GT.U32.AND P3, PT, R12, R6, PT ;  /* 0x000000060c00720c */ /* 0x000fe20003f64070 */
[----:B0-----:R-:W-:Y:S01]  /*1a470*/  IMAD.MOV.U32 R11, RZ, RZ, R7 ;  /* 0x000000ffff0b7224 */ /* 0x001fe200078e0007 */
[----:B------:R-:W-:Y:S01]  /*1a480*/  ISETP.GE.AND P6, PT, R3, RZ, PT ;  /* 0x000000ff0300720c */ /* 0x000fe20003fc6270 */
[----:B------:R-:W-:-:S02]  /*1a490*/  VIADD R2, R23, 0x10 ;  /* 0x0000001017027836 */ /* 0x000fc40000000000 */
[----:B------:R-:W-:Y:S02]  /*1a4a0*/  @!P0 IMAD.MOV R11, RZ, RZ, -R11 ;  /* 0x000000ffff0b8224 */ /* 0x000fe400078e0a0b */
[C---:B------:R-:W-:Y:S01]  /*1a4b0*/  VIADD R16, R23.reuse, 0xe ;  /* 0x0000000e17107836 */ /* 0x040fe20000000000 */
[----:B------:R-:W-:Y:S01]  /*1a4c0*/  IABS R9, R2 ;  /* 0x0000000200097213 */ /* 0x000fe20000000000 */
[C---:B------:R-:W-:Y:S01]  /*1a4d0*/  VIADD R5, R23.reuse, 0xd ;  /* 0x0000000d17057836 */ /* 0x040fe20000000000 */
[----:B------:R0:W-:Y:S01]  /*1a4e0*/  STL [R1+0x28], R11 ;  /* 0x0000280b01007387 */ /* 0x0001e20000100800 */
[----:B------:R-:W-:Y:S01]  /*1a4f0*/  VIADD R3, R23, 0xb ;  /* 0x0000000b17037836 */ /* 0x000fe20000000000 */
[----:B------:R-:W-:Y:S01]  /*1a500*/  ISETP.GE.AND P0, PT, R2, RZ, PT ;  /* 0x000000ff0200720c */ /* 0x000fe20003f06270 */
[----:B------:R-:W-:Y:S01]  /*1a510*/  IMAD.HI.U32 R13, R0, R9, RZ ;  /* 0x00000009000d7227 */ /* 0x000fe200078e00ff */
[----:B------:R-:W-:Y:S02]  /*1a520*/  IABS R2, R5 ;  /* 0x0000000500027213 */ /* 0x000fe40000000000 */
[----:B------:R-:W-:Y:S01]  /*1a530*/  IABS R14, R3 ;  /* 0x00000003000e7213 */ /* 0x000fe20000000000 */
[----:B------:R-:W-:Y:S01]  /*1a540*/  @!P3 IMAD.IADD R6, R6, 0x1, -R12 ;  /* 0x000000010606b824 */ /* 0x000fe200078e0a0c */
[----:B------:R-:W-:Y:S01]  /*1a550*/  ISETP.GE.AND P3, PT, R16, RZ, PT ;  /* 0x000000ff1000720c */ /* 0x000fe20003f66270 */
[----:B------:R-:W-:Y:S01]  /*1a560*/  IMAD.MOV R13, RZ, RZ, -R13 ;  /* 0x000000ffff0d7224 */ /* 0x000fe200078e0a0d */
[----:B------:R-:W-:Y:S01]  /*1a570*/  IABS R16, R16 ;  /* 0x0000001000107213 */ /* 0x000fe20000000000 */
[----:B0-----:R-:W-:-:S02]  /*1a580*/  IMAD.MOV.U32 R11, RZ, RZ, R8 ;  /* 0x000000ffff0b7224 */ /* 0x001fc400078e0008 */
[C---:B------:R-:W-:Y:S02]  /*1a590*/  IMAD R9, R12.reuse, R13, R9 ;  /* 0x0000000d0c097224 */ /* 0x040fe400078e0209 */
[----:B------:R-:W-:Y:S01]  /*1a5a0*/  @!P2 IMAD.MOV R11, RZ, RZ, -R11 ;  /* 0x000000ffff0ba224 */ /* 0x000fe200078e0a0b */
[----:B------:R-:W-:Y:S01]  /*1a5b0*/  ISETP.GT.U32.AND P2, PT, R12, R4, PT ;  /* 0x000000040c00720c */ /* 0x000fe20003f44070 */
[----:B------:R-:W-:Y:S01]  /*1a5c0*/  IMAD.HI.U32 R8, R0, R16, RZ ;  /* 0x0000001000087227 */ /* 0x000fe200078e00ff */
[----:B------:R-:W-:Y:S02]  /*1a5d0*/  ISETP.GT.U32.AND P4, PT, R12, R9, PT ;  /* 0x000000090c00720c */ /* 0x000fe40003f84070 */
[----:B------:R-:W-:Y:S01]  /*1a5e0*/  STL [R1+0x24], R11 ;  /* 0x0000240b01007387 */ /* 0x000fe20000100800 */
[----:B------:R-:W-:Y:S02]  /*1a5f0*/  IMAD.MOV R8, RZ, RZ, -R8 ;  /* 0x000000ffff087224 */ /* 0x000fe400078e0a08 */
[----:B------:R-:W-:-:S02]  /*1a600*/  IMAD.MOV.U32 R10, RZ, RZ, R6 ;  /* 0x000000ffff0a7224 */ /* 0x000fc400078e0006 */
[----:B------:R-:W-:Y:S02]  /*1a610*/  IMAD R16, R12, R8, R16 ;  /* 0x000000080c107224 */ /* 0x000fe400078e0210 */
[----:B------:R-:W-:Y:S01]  /*1a620*/  @!P5 IMAD.MOV R10, RZ, RZ, -R10 ;  /* 0x000000ffff0ad224 */ /* 0x000fe200078e0a0a */
[----:B------:R-:W-:Y:S01]  /*1a630*/  ISETP.GE.AND P5, PT, R5, RZ, PT ;  /* 0x000000ff0500720c */ /* 0x000fe20003fa6270 */
[--C-:B------:R-:W-:Y:S02]  /*1a640*/  @!P2 IMAD.IADD R4, R4, 0x1, -R12.reuse ;  /* 0x000000010404a824 */ /* 0x100fe400078e0a0c */
[----:B------:R-:W-:Y:S01]  /*1a650*/  @!P4 IMAD.IADD R9, R9, 0x1, -R12 ;  /* 0x000000010909c824 */ /* 0x000fe200078e0a0c */
[----:B------:R0:W-:Y:S01]  /*1a660*/  STL [R1+0x20], R10 ;  /* 0x0000200a01007387 */ /* 0x0001e20000100800 */
[----:B------:R-:W-:Y:S01]  /*1a670*/  IMAD.HI.U32 R6, R0, R2, RZ ;  /* 0x0000000200067227 */ /* 0x000fe200078e00ff */
[C---:B------:R-:W-:Y:S02]  /*1a680*/  ISETP.GT.U32.AND P2, PT, R12.reuse, R4, PT ;  /* 0x000000040c00720c */ /* 0x040fe40003f44070 */
[----:B------:R-:W-:Y:S01]  /*1a690*/  ISETP.GT.U32.AND P4, PT, R12, R9, PT ;  /* 0x000000090c00720c */ /* 0x000fe20003f84070 */
[----:B------:R-:W-:-:S04]  /*1a6a0*/  IMAD.HI.U32 R5, R0, R14, RZ ;  /* 0x0000000e00057227 */ /* 0x000fc800078e00ff */
[----:B------:R-:W-:Y:S02]  /*1a6b0*/  IMAD.MOV R6, RZ, RZ, -R6 ;  /* 0x000000ffff067224 */ /* 0x000fe400078e0a06 */
[----:B------:R-:W-:Y:S02]  /*1a6c0*/  VIADD R7, R23, 0xa ;  /* 0x0000000a17077836 */ /* 0x000fe40000000000 */
[----:B------:R-:W-:Y:S02]  /*1a6d0*/  IMAD.MOV R5, RZ, RZ, -R5 ;  /* 0x000000ffff057224 */ /* 0x000fe400078e0a05 */
[--C-:B------:R-:W-:Y:S01]  /*1a6e0*/  @!P2 IMAD.IADD R4, R4, 0x1, -R12.reuse ;  /* 0x000000010404a824 */ /* 0x100fe200078e0a0c */
[C---:B------:R-:W-:Y:S01]  /*1a6f0*/  ISETP.GT.U32.AND P2, PT, R12.reuse, R16, PT ;  /* 0x000000100c00720c */ /* 0x040fe20003f44070 */
[----:B------:R-:W-:Y:S01]  /*1a700*/  @!P4 IMAD.IADD R9, R9, 0x1, -R12 ;  /* 0x000000010909c824 */ /* 0x000fe200078e0a0c */
[----:B------:R-:W-:Y:S01]  /*1a710*/  IABS R15, R7 ;  /* 0x00000007000f7213 */ /* 0x000fe20000000000 */
[----:B------:R-:W-:Y:S01]  /*1a720*/  IMAD R2, R12, R6, R2 ;  /* 0x000000060c027224 */ /* 0x000fe200078e0202 */
[----:B------:R-:W-:Y:S01]  /*1a730*/  ISETP.GE.AND P4, PT, R3, RZ, PT ;  /* 0x000000ff0300720c */ /* 0x000fe20003f86270 */
[----:B------:R-:W-:-:S02]  /*1a740*/  IMAD.MOV.U32 R22, RZ, RZ, R4 ;  /* 0x000000ffff167224 */ /* 0x000fc400078e0004 */
[----:B0-----:R-:W-:Y:S02]  /*1a750*/  IMAD.MOV.U32 R10, RZ, RZ, R9 ;  /* 0x000000ffff0a7224 */ /* 0x001fe400078e0009 */
[C---:B------:R-:W-:Y:S02]  /*1a760*/  IMAD R14, R12.reuse, R5, R14 ;  /* 0x000000050c0e7224 */ /* 0x040fe400078e020e */
[----:B------:R-:W-:Y:S01]  /*1a770*/  @!P6 IMAD.MOV R22, RZ, RZ, -R22 ;  /* 0x000000ffff16e224 */ /* 0x000fe200078e0a16 */
[----:B------:R-:W-:Y:S01]  /*1a780*/  ISETP.GT.U32.AND P6, PT, R12, R2, PT ;  /* 0x000000020c00720c */ /* 0x000fe20003fc4070 */
[----:B------:R-:W-:Y:S02]  /*1a790*/  @!P2 IMAD.IADD R16, R16, 0x1, -R12 ;  /* 0x000000011010a824 */ /* 0x000fe400078e0a0c */
[----:B------:R-:W-:Y:S01]  /*1a7a0*/  @!P0 IMAD.MOV R10, RZ, RZ, -R10 ;  /* 0x000000ffff0a8224 */ /* 0x000fe200078e0a0a */
[----:B------:R-:W-:Y:S01]  /*1a7b0*/  ISETP.GE.AND P0, PT, R7, RZ, PT ;  /* 0x000000ff0700720c */ /* 0x000fe20003f06270 */
[----:B------:R-:W-:Y:S01]  /*1a7c0*/  IMAD.HI.U32 R3, R0, R15, RZ ;  /* 0x0000000f00037227 */ /* 0x000fe200078e00ff */
[----:B------:R-:W-:-:S02]  /*1a7d0*/  ISETP.GT.U32.AND P2, PT, R12, R16, PT ;  /* 0x000000100c00720c */ /* 0x000fc40003f44070 */
[----:B------:R0:W-:Y:S01]  /*1a7e0*/  STL [R1+0x1c], R10 ;  /* 0x00001c0a01007387 */ /* 0x0001e20000100800 */
[----:B------:R-:W-:Y:S02]  /*1a7f0*/  IMAD.MOV R3, RZ, RZ, -R3 ;  /* 0x000000ffff037224 */ /* 0x000fe400078e0a03 */
[C---:B------:R-:W-:Y:S01]  /*1a800*/  VIADD R8, R23.reuse, 0x8 ;  /* 0x0000000817087836 */ /* 0x040fe20000000000 */
[----:B------:R1:W-:Y:S01]  /*1a810*/  STL [R1+0x18], R22 ;  /* 0x0000181601007387 */ /* 0x0003e20000100800 */
[C---:B------:R-:W-:Y:S02]  /*1a820*/  VIADD R9, R23.reuse, 0x7 ;  /* 0x0000000717097836 */ /* 0x040fe40000000000 */
[C---:B------:R-:W-:Y:S01]  /*1a830*/  VIADD R11, R23.reuse, 0x5 ;  /* 0x00000005170b7836 */ /* 0x040fe20000000000 */
[----:B------:R-:W-:Y:S01]  /*1a840*/  IABS R19, R8 ;  /* 0x0000000800137213 */ /* 0x000fe20000000000 */
[----:B------:R-:W-:Y:S01]  /*1a850*/  IMAD R15, R12, R3, R15 ;  /* 0x000000030c0f7224 */ /* 0x000fe200078e020f */
[----:B------:R-:W-:Y:S01]  /*1a860*/  IABS R3, R9 ;  /* 0x0000000900037213 */ /* 0x000fe20000000000 */
[--C-:B------:R-:W-:Y:S01]  /*1a870*/  @!P2 IMAD.IADD R16, R16, 0x1, -R12.reuse ;  /* 0x000000011010a824 */ /* 0x100fe200078e0a0c */
[----:B------:R-:W-:Y:S01]  /*1a880*/  ISETP.GT.U32.AND P2, PT, R12, R14, PT ;  /* 0x0000000e0c00720c */ /* 0x000fe20003f44070 */
[----:B0-----:R-:W-:Y:S01]  /*1a890*/  VIADD R10, R23, 0x6 ;  /* 0x00000006170a7836 */ /* 0x001fe20000000000 */
[----:B------:R-:W-:Y:S01]  /*1a8a0*/  IABS R18, R11 ;  /* 0x0000000b00127213 */ /* 0x000fe20000000000 */
[----:B------:R-:W-:-:S02]  /*1a8b0*/  @!P6 IMAD.IADD R2, R2, 0x1, -R12 ;  /* 0x000000010202e824 */ /* 0x000fc400078e0a0c */
[----:B------:R-:W-:Y:S01]  /*1a8c0*/  IMAD.HI.U32 R7, R0, R19, RZ ;  /* 0x0000001300077227 */ /* 0x000fe200078e00ff */
[----:B------:R-:W-:Y:S02]  /*1a8d0*/  IABS R20, R10 ;  /* 0x0000000a00147213 */ /* 0x000fe40000000000 */
[----:B------:R-:W-:Y:S01]  /*1a8e0*/  ISETP.GT.U32.AND P6, PT, R12, R2, PT ;  /* 0x000000020c00720c */ /* 0x000fe20003fc4070 */
[----:B------:R-:W-:-:S04]  /*1a8f0*/  IMAD.HI.U32 R6, R0, R3, RZ ;  /* 0x0000000300067227 */ /* 0x000fc800078e00ff */
[----:B------:R-:W-:Y:S02]  /*1a900*/  @!P2 IMAD.IADD R14, R14, 0x1, -R12 ;  /* 0x000000010e0ea824 */ /* 0x000fe400078e0a0c */
[----:B------:R-:W-:-:S03]  /*1a910*/  IMAD.HI.U32 R5, R0, R20, RZ ;  /* 0x0000001400057227 */ /* 0x000fc600078e00ff */
[----:B------:R-:W-:Y:S01]  /*1a920*/  ISETP.GT.U32.AND P2, PT, R12, R14, PT ;  /* 0x0000000e0c00720c */ /* 0x000fe20003f44070 */
[----:B------:R-:W-:-:S04]  /*1a930*/  IMAD.HI.U32 R4, R0, R18, RZ ;  /* 0x0000001200047227 */ /* 0x000fc800078e00ff */
[----:B------:R-:W-:Y:S02]  /*1a940*/  VIADD R13, R23, 0x9 ;  /* 0x00000009170d7836 */ /* 0x000fe40000000000 */
[----:B------:R-:W-:Y:S02]  /*1a950*/  IMAD.MOV R7, RZ, RZ, -R7 ;  /* 0x000000ffff077224 */ /* 0x000fe400078e0a07 */
[----:B------:R-:W-:Y:S01]  /*1a960*/  IMAD.MOV R6, RZ, RZ, -R6 ;  /* 0x000000ffff067224 */ /* 0x000fe200078e0a06 */
[----:B------:R-:W-:Y:S01]  /*1a970*/  IABS R17, R13 ;  /* 0x0000000d00117213 */ /* 0x000fe20000000000 */
[----:B------:R-:W-:Y:S02]  /*1a980*/  IMAD.MOV R5, RZ, RZ, -R5 ;  /* 0x000000ffff057224 */ /* 0x000fe400078e0a05 */
[----:B------:R-:W-:Y:S02]  /*1a990*/  IMAD.MOV R4, RZ, RZ, -R4 ;  /* 0x000000ffff047224 */ /* 0x000fe400078e0a04 */
[----:B------:R-:W-:-:S02]  /*1a9a0*/  IMAD R19, R12, R7, R19 ;  /* 0x000000070c137224 */ /* 0x000fc400078e0213 */
[C---:B------:R-:W-:Y:S02]  /*1a9b0*/  IMAD R3, R12.reuse, R6, R3 ;  /* 0x000000060c037224 */ /* 0x040fe400078e0203 */
[C---:B------:R-:W-:Y:S02]  /*1a9c0*/  IMAD R20, R12.reuse, R5, R20 ;  /* 0x000000050c147224 */ /* 0x040fe400078e0214 */
[----:B------:R-:W-:Y:S02]  /*1a9d0*/  IMAD R18, R12, R4, R18 ;  /* 0x000000040c127224 */ /* 0x000fe400078e0212 */
[C---:B------:R-:W-:Y:S02]  /*1a9e0*/  VIADD R7, R23.reuse, 0x4 ;  /* 0x0000000417077836 */ /* 0x040fe40000000000 */
[C---:B------:R-:W-:Y:S02]  /*1a9f0*/  VIADD R4, R23.reuse, 0x3 ;  /* 0x0000000317047836 */ /* 0x040fe40000000000 */
[C---:B------:R-:W-:Y:S01]  /*1aa00*/  VIADD R6, R23.reuse, 0x2 ;  /* 0x0000000217067836 */ /* 0x040fe20000000000 */
[----:B------:R-:W-:Y:S01]  /*1aa10*/  IABS R28, R7 ;  /* 0x00000007001c7213 */ /* 0x000fe20000000000 */
[----:B------:R-:W-:Y:S01]  /*1aa20*/  VIADD R5, R23, 0x1 ;  /* 0x0000000117057836 */ /* 0x000fe20000000000 */
[----:B------:R-:W-:Y:S01]  /*1aa30*/  IABS R24, R4 ;  /* 0x0000000400187213 */ /* 0x000fe20000000000 */
[----:B------:R-:W-:Y:S01]  /*1aa40*/  IMAD.MOV.U32 R23, RZ, RZ, R16 ;  /* 0x000000ffff177224 */ /* 0x000fe200078e0010 */
[----:B------:R-:W-:Y:S01]  /*1aa50*/  IABS R25, R6 ;  /* 0x0000000600197213 */ /* 0x000fe20000000000 */
[----:B------:R-:W-:Y:S01]  /*1aa60*/  IMAD.HI.U32 R21, R0, R17, RZ ;  /* 0x0000001100157227 */ /* 0x000fe200078e00ff */
[----:B------:R-:W-:-:S03]  /*1aa70*/  IABS R26, R5 ;  /* 0x00000005001a7213 */ /* 0x000fc60000000000 */
[----:B------:R-:W-:Y:S02]  /*1aa80*/  @!P3 IMAD.MOV R23, RZ, RZ, -R23 ;  /* 0x000000ffff17b224 */ /* 0x000fe400078e0a17 */
[--C-:B------:R-:W-:Y:S01]  /*1aa90*/  @!P6 IMAD.IADD R2, R2, 0x1, -R12.reuse ;  /* 0x000000010202e824 */ /* 0x100fe200078e0a0c */
[----:B------:R-:W-:Y:S01]  /*1aaa0*/  ISETP.GT.U32.AND P6, PT, R12, R15, PT ;  /* 0x0000000f0c00720c */ /* 0x000fe20003fc4070 */
[----:B------:R-:W-:Y:S01]  /*1aab0*/  @!P2 IMAD.IADD R14, R14, 0x1, -R12 ;  /* 0x000000010e0ea824 */ /* 0x000fe200078e0a0c */
[----:B------:R0:W-:Y:S01]  /*1aac0*/  STL [R1+0x37b0], R23 ;  /* 0x0037b01701007387 */ /* 0x0001e20000100800 */
[----:B------:R-:W-:Y:S01]  /*1aad0*/  IMAD.MOV R21, RZ, RZ, -R21 ;  /* 0x000000ffff157224 */ /* 0x000fe200078e0a15 */
[C---:B------:R-:W-:Y:S01]  /*1aae0*/  ISETP.GT.U32.AND P2, PT, R12.reuse, R3, PT ;  /* 0x000000030c00720c */ /* 0x040fe20003f44070 */
[----:B------:R-:W-:Y:S01]  /*1aaf0*/  @!P5 IMAD.MOV R2, RZ, RZ, -R2 ;  /* 0x000000ffff02d224 */ /* 0x000fe200078e0a02 */
[----:B------:R-:W-:Y:S01]  /*1ab00*/  ISETP.GT.U32.AND P5, PT, R12, R19, PT ;  /* 0x000000130c00720c */ /* 0x000fe20003fa4070 */
[----:B------:R-:W-:-:S02]  /*1ab10*/  @!P4 IMAD.MOV R14, RZ, RZ, -R14 ;  /* 0x000000ffff0ec224 */ /* 0x000fc400078e0a0e */
[----:B------:R-:W-:Y:S01]  /*1ab20*/  IMAD R17, R12, R21, R17 ;  /* 0x000000150c117224 */ /* 0x000fe200078e0211 */
[----:B------:R-:W-:Y:S01]  /*1ab30*/  STL [R1+0x37b4], R2 ;  /* 0x0037b40201007387 */ /* 0x000fe20000100800 */
[----:B-1----:R-:W-:Y:S01]  /*1ab40*/  IMAD.HI.U32 R22, R0, R28, RZ ;  /* 0x0000001c00167227 */ /* 0x002fe200078e00ff */
[----:B0-----:R-:W0:Y:S02]  /*1ab50*/  S2R R23, SR_TID.X ;  /* 0x0000000000177919 */ /* 0x001e240000002100 */
[C---:B------:R-:W-:Y:S01]  /*1ab60*/  ISETP.GT.U32.AND P3, PT, R12.reuse, R17, PT ;  /* 0x000000110c00720c */ /* 0x040fe20003f64070 */
[--C-:B------:R-:W-:Y:S01]  /*1ab70*/  @!P6 IMAD.IADD R15, R15, 0x1, -R12.reuse ;  /* 0x000000010f0fe824 */ /* 0x100fe200078e0a0c */
[----:B------:R-:W-:Y:S01]  /*1ab80*/  ISETP.GT.U32.AND P6, PT, R12, R20, PT ;  /* 0x000000140c00720c */ /* 0x000fe20003fc4070 */
[----:B------:R1:W-:Y:S02]  /*1ab90*/  STL [R1+0x37b8], R14 ;  /* 0x0037b80e01007387 */ /* 0x0003e40000100800 */
[----:B------:R-:W-:-:S02]  /*1aba0*/  @!P5 IMAD.IADD R19, R19, 0x1, -R12 ;  /* 0x000000011313d824 */ /* 0x000fc400078e0a0c */
[----:B------:R-:W-:Y:S02]  /*1abb0*/  @!P2 IMAD.IADD R3, R3, 0x1, -R12 ;  /* 0x000000010303a824 */ /* 0x000fe400078e0a0c */
[----:B------:R-:W-:Y:S01]  /*1abc0*/  IMAD.HI.U32 R21, R0, R24, RZ ;  /* 0x0000001800157227 */ /* 0x000fe200078e00ff */
[----:B------:R-:W-:-:S03]  /*1abd0*/  ISETP.GT.U32.AND P2, PT, R12, R19, PT ;  /* 0x000000130c00720c */ /* 0x000fc60003f44070 */
[----:B------:R-:W-:Y:S01]  /*1abe0*/  IMAD.HI.U32 R16, R0, R25, RZ ;  /* 0x0000001900107227 */ /* 0x000fe200078e00ff */
[----:B-1----:R-:W2:Y:S03]  /*1abf0*/  LDL R14, [R1+0x630] ;  /* 0x00063000010e7983 */ /* 0x002ea60000100800 */
[--C-:B------:R-:W-:Y:S01]  /*1ac00*/  @!P3 IMAD.IADD R17, R17, 0x1, -R12.reuse ;  /* 0x000000011111b824 */ /* 0x100fe200078e0a0c */
[----:B------:R-:W-:Y:S01]  /*1ac10*/  ISETP.GT.U32.AND P3, PT, R12, R15, PT ;  /* 0x0000000f0c00720c */ /* 0x000fe20003f64070 */
[----:B------:R-:W-:Y:S01]  /*1ac20*/  @!P6 IMAD.IADD R20, R20, 0x1, -R12 ;  /* 0x000000011414e824 */ /* 0x000fe200078e0a0c */
[C---:B------:R-:W-:Y:S01]  /*1ac30*/  ISETP.GT.U32.AND P6, PT, R12.reuse, R3, PT ;  /* 0x000000030c00720c */ /* 0x040fe20003fc4070 */
[----:B------:R-:W-:Y:S01]  /*1ac40*/  IMAD.MOV R22, RZ, RZ, -R22 ;  /* 0x000000ffff167224 */ /* 0x000fe200078e0a16 */
[----:B------:R-:W-:Y:S01]  /*1ac50*/  ISETP.GT.U32.AND P5, PT, R12, R17, PT ;  /* 0x000000110c00720c */ /* 0x000fe20003fa4070 */
[----:B------:R-:W-:-:S02]  /*1ac60*/  IMAD.MOV R21, RZ, RZ, -R21 ;  /* 0x000000ffff157224 */ /* 0x000fc400078e0a15 */
[----:B------:R-:W-:Y:S02]  /*1ac70*/  IMAD.MOV R16, RZ, RZ, -R16 ;  /* 0x000000ffff107224 */ /* 0x000fe400078e0a10 */
[C---:B------:R-:W-:Y:S02]  /*1ac80*/  IMAD R22, R12.reuse, R22, R28 ;  /* 0x000000160c167224 */ /* 0x040fe400078e021c */
[C---:B------:R-:W-:Y:S02]  /*1ac90*/  IMAD R24, R12.reuse, R21, R24 ;  /* 0x000000150c187224 */ /* 0x040fe400078e0218 */
[C---:B------:R-:W-:Y:S01]  /*1aca0*/  IMAD R25, R12.reuse, R16, R25 ;  /* 0x000000100c197224 */ /* 0x040fe200078e0219 */
[----:B0-----:R-:W-:Y:S01]  /*1acb0*/  SHF.R.U32.HI R23, RZ, 0x5, R23 ;  /* 0x00000005ff177819 */ /* 0x001fe20000011617 */
[--C-:B------:R-:W-:Y:S01]  /*1acc0*/  @!P2 IMAD.IADD R19, R19, 0x1, -R12.reuse ;  /* 0x000000011313a824 */ /* 0x100fe200078e0a0c */
[C---:B------:R-:W-:Y:S01]  /*1acd0*/  ISETP.GT.U32.AND P4, PT, R12.reuse, R20, PT ;  /* 0x000000140c00720c */ /* 0x040fe20003f84070 */
[--C-:B------:R-:W-:Y:S01]  /*1ace0*/  @!P5 IMAD.IADD R17, R17, 0x1, -R12.reuse ;  /* 0x000000011111d824 */ /* 0x100fe200078e0a0c */
[----:B------:R-:W-:Y:S01]  /*1acf0*/  SGXT.U32 R23, R23, 0x1 ;  /* 0x000000011717781a */ /* 0x000fe20000000000 */
[--C-:B------:R-:W-:Y:S01]  /*1ad00*/  @!P6 IMAD.IADD R3, R3, 0x1, -R12.reuse ;  /* 0x000000010303e824 */ /* 0x100fe200078e0a0c */
[C---:B------:R-:W-:Y:S01]  /*1ad10*/  ISETP.GT.U32.AND P5, PT, R12.reuse, R22, PT ;  /* 0x000000160c00720c */ /* 0x040fe20003fa4070 */
[----:B------:R-:W-:Y:S01]  /*1ad20*/  IMAD R2, RZ, RZ, -UR6 ;  /* 0x80000006ff027e24 */ /* 0x000fe2000f8e02ff */
[----:B------:R-:W-:Y:S01]  /*1ad30*/  LOP3.LUT R23, R23, 0x7e, RZ, 0xfc, !PT ;  /* 0x0000007e17177812 */ /* 0x000fe200078efcff */
[----:B------:R-:W-:Y:S01]  /*1ad40*/  @!P3 IMAD.IADD R15, R15, 0x1, -R12 ;  /* 0x000000010f0fb824 */ /* 0x000fe200078e0a0c */
[----:B------:R-:W-:Y:S01]  /*1ad50*/  ISETP.GT.U32.AND P2, PT, R12, R24, PT ;  /* 0x000000180c00720c */ /* 0x000fe20003f44070 */
[----:B------:R-:W-:Y:S01]  /*1ad60*/  IMAD.HI.U32 R29, R0, R26, RZ ;  /* 0x0000001a001d7227 */ /* 0x000fe200078e00ff */
[----:B------:R-:W-:Y:S01]  /*1ad70*/  ISETP.GT.U32.AND P6, PT, R12, R25, PT ;  /* 0x000000190c00720c */ /* 0x000fe20003fc4070 */
[----:B------:R-:W0:Y:S02]  /*1ad80*/  LDC R21, c[0x0][0x230] ;  /* 0x00008c00ff157b82 */ /* 0x000e240000000800 */
[----:B------:R-:W-:-:S02]  /*1ad90*/  IMAD R23, R23, UR6, RZ ;  /* 0x0000000617177c24 */ /* 0x000fc4000f8e02ff */
[--C-:B------:R-:W-:Y:S02]  /*1ada0*/  @!P4 IMAD.IADD R20, R20, 0x1, -R12.reuse ;  /* 0x000000011414c824 */ /* 0x100fe400078e0a0c */
[----:B------:R-:W-:Y:S01]  /*1adb0*/  IMAD R16, R2, 0x2, R23 ;  /* 0x0000000202107824 */ /* 0x000fe200078e0217 */
[----:B------:R-:W-:Y:S01]  /*1adc0*/  ISETP.GE.AND P4, PT, R13, RZ, PT ;  /* 0x000000ff0d00720c */ /* 0x000fe20003f86270 */
[----:B------:R-:W-:Y:S01]  /*1add0*/  @!P5 IMAD.IADD R22, R22, 0x1, -R12 ;  /* 0x000000011616d824 */ /* 0x000fe200078e0a0c */
[----:B------:R-:W-:Y:S01]  /*1ade0*/  ISETP.GE.AND P5, PT, R8, RZ, PT ;  /* 0x000000ff0800720c */ /* 0x000fe20003fa6270 */
[----:B------:R-:W-:Y:S02]  /*1adf0*/  IMAD R13, R2, 0x2, R16 ;  /* 0x00000002020d7824 */ /* 0x000fe400078e0210 */
[--C-:B------:R-:W-:Y:S01]  /*1ae00*/  @!P2 IMAD.IADD R24, R24, 0x1, -R12.reuse ;  /* 0x000000011818a824 */ /* 0x100fe200078e0a0c */
[----:B------:R-:W-:Y:S01]  /*1ae10*/  ISETP.GE.AND P2, PT, R9, RZ, PT ;  /* 0x000000ff0900720c */ /* 0x000fe20003f46270 */
[----:B------:R-:W-:Y:S01]  /*1ae20*/  @!P6 IMAD.IADD R25, R25, 0x1, -R12 ;  /* 0x000000011919e824 */ /* 0x000fe200078e0a0c */
[----:B------:R-:W-:Y:S01]  /*1ae30*/  ISETP.GE.AND P6, PT, R10, RZ, PT ;  /* 0x000000ff0a00720c */ /* 0x000fe20003fc6270 */
[----:B------:R-:W-:Y:S01]  /*1ae40*/  STL [R1+0x5c], R16 ;  /* 0x00005c1001007387 */ /* 0x000fe20000100800 */
[----:B------:R-:W-:Y:S01]  /*1ae50*/  @!P0 IMAD.MOV R15, RZ, RZ, -R15 ;  /* 0x000000ffff0f8224 */ /* 0x000fe200078e0a0f */
[----:B------:R-:W-:Y:S01]  /*1ae60*/  ISETP.GT.U32.AND P3, PT, R12, R18, PT ;  /* 0x000000120c00720c */ /* 0x000fe20003f64070 */
[----:B------:R-:W-:Y:S01]  /*1ae70*/  IMAD.MOV R29, RZ, RZ, -R29 ;  /* 0x000000ffff1d7224 */ /* 0x000fe200078e0a1d */
[----:B------:R1:W-:Y:S01]  /*1ae80*/  STL [R1+0xc0], R13 ;  /* 0x0000c00d01007387 */ /* 0x0003e20000100800 */
[----:B------:R-:W-:-:S02]  /*1ae90*/  @!P4 IMAD.MOV R17, RZ, RZ, -R17 ;  /* 0x000000ffff11c224 */ /* 0x000fc400078e0a11 */
[----:B------:R-:W-:Y:S02]  /*1aea0*/  @!P5 IMAD.MOV R19, RZ, RZ, -R19 ;  /* 0x000000ffff13d224 */ /* 0x000fe400078e0a13 */
[----:B-1----:R-:W-:-:S04]  /*1aeb0*/  IMAD R13, R2, 0x2, R13 ;  /* 0x00000002020d7824 */ /* 0x002fc800078e020d */
[----:B------:R-:W-:Y:S01]  /*1aec0*/  IMAD R9, R2, 0x2, R13 ;  /* 0x0000000202097824 */ /* 0x000fe200078e020d */
[----:B------:R-:W-:Y:S01]  /*1aed0*/  STL [R1+0x8], R13 ;  /* 0x0000080d01007387 */ /* 0x000fe20000100800 */
[----:B------:R-:W-:Y:S02]  /*1aee0*/  @!P2 IMAD.MOV R3, RZ, RZ, -R3 ;  /* 0x000000ffff03a224 */ /* 0x000fe400078e0a03 */
[----:B------:R-:W-:Y:S01]  /*1aef0*/  @!P6 IMAD.MOV R20, RZ, RZ, -R20 ;  /* 0x000000ffff14e224 */ /* 0x000fe200078e0a14 */
[----:B------:R-:W-:Y:S04]  /*1af00*/  STL [R1+0x4], R9 ;  /* 0x0000040901007387 */ /* 0x000fe80000100800 */
[----:B------:R-:W-:Y:S01]  /*1af10*/  STL [R1+0x37bc], R15 ;  /* 0x0037bc0f01007387 */ /* 0x000fe20000100800 */
[----:B------:R-:W-:-:S03]  /*1af20*/  ISETP.GE.AND P6, PT, R11, RZ, PT ;  /* 0x000000ff0b00720c */ /* 0x000fc60003fc6270 */
[----:B------:R-:W-:Y:S04]  /*1af30*/  STL [R1+0x37c0], R17 ;  /* 0x0037c01101007387 */ /* 0x000fe80000100800 */
[----:B------:R-:W-:Y:S04]  /*1af40*/  STL [R1+0x37c4], R19 ;  /* 0x0037c41301007387 */ /* 0x000fe80000100800 */
[----:B------:R1:W-:Y:S04]  /*1af50*/  STL [R1+0x37c8], R3 ;  /* 0x0037c80301007387 */ /* 0x0003e80000100800 */
[----:B------:R-:W-:Y:S04]  /*1af60*/  STL [R1+0x37cc], R20 ;  /* 0x0037cc1401007387 */ /* 0x000fe80000100800 */
[----:B------:R-:W3:Y:S01]  /*1af70*/  LDL.LU R11, [R1+0x38b4] ;  /* 0x0038b400010b7983 */ /* 0x000ee20000300800 */
[----:B------:R-:W-:-:S02]  /*1af80*/  IMAD R26, R12, R29, R26 ;  /* 0x0000001d0c1a7224 */ /* 0x000fc400078e021a */
[----:B------:R-:W-:-:S03]  /*1af90*/  @!P3 IMAD.IADD R18, R18, 0x1, -R12 ;  /* 0x000000011212b824 */ /* 0x000fc600078e0a0c */
[C---:B------:R-:W-:Y:S02]  /*1afa0*/  ISETP.GT.U32.AND P3, PT, R12.reuse, R26, PT ;  /* 0x0000001a0c00720c */ /* 0x040fe40003f64070 */
[C---:B------:R-:W-:Y:S02]  /*1afb0*/  ISETP.GT.U32.AND P0, PT, R12.reuse, R18, PT ;  /* 0x000000120c00720c */ /* 0x040fe40003f04070 */
[----:B------:R-:W-:-:S09]  /*1afc0*/  ISETP.GT.U32.AND P5, PT, R12, R25, PT ;  /* 0x000000190c00720c */ /* 0x000fd20003fa4070 */
[--C-:B------:R-:W-:Y:S02]  /*1afd0*/  @!P3 IMAD.IADD R26, R26, 0x1, -R12.reuse ;  /* 0x000000011a1ab824 */ /* 0x100fe400078e0a0c */
[----:B------:R-:W-:-:S03]  /*1afe0*/  @!P0 IMAD.IADD R18, R18, 0x1, -R12 ;  /* 0x0000000112128824 */ /* 0x000fc600078e0a0c */
[C---:B------:R-:W-:Y:S02]  /*1aff0*/  ISETP.GT.U32.AND P2, PT, R12.reuse, R26, PT ;  /* 0x0000001a0c00720c */ /* 0x040fe40003f44070 */
[----:B------:R-:W-:Y:S01]  /*1b000*/  ISETP.GT.U32.AND P0, PT, R12, R27, PT ;  /* 0x0000001b0c00720c */ /* 0x000fe20003f04070 */
[----:B------:R-:W1:Y:S01]  /*1b010*/  S2R R23, SR_TID.X ;  /* 0x0000000000177919 */ /* 0x000e620000002100 */
[----:B0-----:R-:W-:Y:S02]  /*1b020*/  VIADD R21, R21, 0x7f ;  /* 0x0000007f15157836 */ /* 0x001fe40000000000 */
[----:B------:R-:W-:Y:S01]  /*1b030*/  @!P5 IMAD.IADD R25, R25, 0x1, -R12 ;  /* 0x000000011919d824 */ /* 0x000fe200078e0a0c */
[----:B------:R-:W-:-:S06]  /*1b040*/  ISETP.GE.AND P5, PT, R4, RZ, PT ;  /* 0x000000ff0400720c */ /* 0x000fcc0003fa6270 */
[--C-:B------:R-:W-:Y:S01]  /*1b050*/  @!P2 IMAD.IADD R26, R26, 0x1, -R12.reuse ;  /* 0x000000011a1aa824 */ /* 0x100fe200078e0a0c */
[----:B------:R-:W-:Y:S01]  /*1b060*/  ISETP.GE.AND P2, PT, R6, RZ, PT ;  /* 0x000000ff0600720c */ /* 0x000fe20003f46270 */
[----:B------:R-:W-:Y:S01]  /*1b070*/  @!P0 IMAD.IADD R27, R27, 0x1, -R12 ;  /* 0x000000011b1b8824 */ /* 0x000fe200078e0a0c */
[----:B------:R-:W-:Y:S02]  /*1b080*/  SHF.R.S32.HI R6, RZ, 0x1f, R21 ;  /* 0x0000001fff067819 */ /* 0x000fe40000011415 */
[----:B------:R-:W-:Y:S02]  /*1b090*/  ISETP.GE.AND P0, PT, R5, RZ, PT ;  /* 0x000000ff0500720c */ /* 0x000fe40003f06270 */
[C---:B------:R-:W-:Y:S02]  /*1b0a0*/  ISETP.GT.U32.AND P4, PT, R12.reuse, R24, PT ;  /* 0x000000180c00720c */ /* 0x040fe40003f84070 */
[----:B------:R-:W-:-:S11]  /*1b0b0*/  ISETP.GT.U32.AND P3, PT, R12, R22, PT ;  /* 0x000000160c00720c */ /* 0x000fd60003f64070 */
[--C-:B------:R-:W-:Y:S02]  /*1b0c0*/  @!P4 IMAD.IADD R24, R24, 0x1, -R12.reuse ;  /* 0x000000011818c824 */ /* 0x100fe400078e0a0c */
[----:B-1----:R-:W-:Y:S02]  /*1b0d0*/  IMAD.SHL.U32 R3, R23, 0x8, RZ ;  /* 0x0000000817037824 */ /* 0x002fe400078e00ff */
[----:B------:R-:W-:Y:S01]  /*1b0e0*/  @!P3 IMAD.IADD R22, R22, 0x1, -R12 ;  /* 0x000000011616b824 */ /* 0x000fe200078e0a0c */
[----:B------:R-:W-:Y:S02]  /*1b0f0*/  ISETP.GE.AND P3, PT, R7, RZ, PT ;  /* 0x000000ff0700720c */ /* 0x000fe40003f66270 */
[C---:B------:R-:W-:Y:S01]  /*1b100*/  LOP3.LUT R7, R23.reuse, 0x7, RZ, 0xc0, !PT ;  /* 0x0000000717077812 */ /* 0x040fe200078ec0ff */
[----:B------:R-:W-:-:S04]  /*1b110*/  IMAD.SHL.U32 R13, R23, 0x20, RZ ;  /* 0x00000020170d7824 */ /* 0x000fc800078e00ff */
[----:B------:R-:W-:Y:S02]  /*1b120*/  IMAD R16, R7, 0x110, RZ ;  /* 0x0000011007107824 */ /* 0x000fe400078e02ff */
[----:B------:R-:W-:Y:S02]  /*1b130*/  @!P6 IMAD.MOV R18, RZ, RZ, -R18 ;  /* 0x000000ffff12e224 */ /* 0x000fe400078e0a12 */
[----:B------:R-:W-:Y:S02]  /*1b140*/  @!P5 IMAD.MOV R24, RZ, RZ, -R24 ;  /* 0x000000ffff18d224 */ /* 0x000fe400078e0a18 */
[----:B------:R-:W-:Y:S02]  /*1b150*/  @!P3 IMAD.MOV R22, RZ, RZ, -R22 ;  /* 0x000000ffff16b224 */ /* 0x000fe400078e0a16 */
[----:B------:R-:W-:Y:S02]  /*1b160*/  @!P2 IMAD.MOV R25, RZ, RZ, -R25 ;  /* 0x000000ffff19a224 */ /* 0x000fe400078e0a19 */
[----:B------:R-:W-:-:S02]  /*1b170*/  @!P0 IMAD.MOV R26, RZ, RZ, -R26 ;  /* 0x000000ffff1a8224 */ /* 0x000fc400078e0a1a */
[----:B------:R-:W-:Y:S01]  /*1b180*/  @!P1 IMAD.MOV R27, RZ, RZ, -R27 ;  /* 0x000000ffff1b9224 */ /* 0x000fe200078e0a1b */
[----:B--2---:R-:W-:-:S05]  /*1b190*/  IABS R28, R14 ;  /* 0x0000000e001c7213 */ /* 0x004fca0000000000 */
[----:B------:R-:W-:-:S04]  /*1b1a0*/  IMAD.HI.U32 R8, R0, R28, RZ ;  /* 0x0000001c00087227 */ /* 0x000fc800078e00ff */
[----:B------:R-:W-:-:S04]  /*1b1b0*/  IMAD R0, R2, 0x2, R9 ;  /* 0x0000000202007824 */ /* 0x000fc800078e0209 */
[C---:B------:R-:W-:Y:S01]  /*1b1c0*/  IMAD R29, R2.reuse, 0x2, R0 ;  /* 0x00000002021d7824 */ /* 0x040fe200078e0200 */
[----:B------:R-:W-:Y:S03]  /*1b1d0*/  STL [R1+0x37d0], R0 ;  /* 0x0037d00001007387 */ /* 0x000fe60000100800 */
[C---:B------:R-:W-:Y:S01]  /*1b1e0*/  IMAD R4, R2.reuse, 0x2, R29 ;  /* 0x0000000202047824 */ /* 0x040fe200078e021d */
[----:B------:R-:W-:Y:S03]  /*1b1f0*/  STL [R1+0x37d4], R29 ;  /* 0x0037d41d01007387 */ /* 0x000fe60000100800 */
[----:B------:R-:W-:Y:S01]  /*1b200*/  IMAD R5, R2, 0x2, R4 ;  /* 0x0000000202057824 */ /* 0x000fe200078e0204 */
[----:B------:R0:W-:Y:S01]  /*1b210*/  STL [R1+0x37d8], R4 ;  /* 0x0037d80401007387 */ /* 0x0001e20000100800 */
[----:B------:R-:W-:Y:S01]  /*1b220*/  IMAD.MOV R8, RZ, RZ, -R8 ;  /* 0x000000ffff087224 */ /* 0x000fe200078e0a08 */
[----:B0-----:R-:W-:-:S02]  /*1b230*/  LEA.HI R4, R6, R21, RZ, 0x7 ;  /* 0x0000001506047211 */ /* 0x001fc400078f38ff */
[----:B------:R-:W0:Y:S01]  /*1b240*/  S2R R21, SR_TID.X ;  /* 0x0000000000157919 */ /* 0x000e220000002100 */
[----:B------:R-:W-:-:S05]  /*1b250*/  IMAD R28, R12, R8, R28 ;  /* 0x000000080c1c7224 */ /* 0x000fca00078e021c */
[----:B------:R-:W-:Y:S01]  /*1b260*/  ISETP.GT.U32.AND P4, PT, R12, R28, PT ;  /* 0x0000001c0c00720c */ /* 0x000fe20003f84070 */
[C---:B------:R-:W-:Y:S01]  /*1b270*/  IMAD R0, R2.reuse, 0x2, R5 ;  /* 0x0000000202007824 */ /* 0x040fe200078e0205 */
[----:B------:R-:W-:Y:S01]  /*1b280*/  LOP3.LUT R9, R3, 0x30, RZ, 0xc0, !PT ;  /* 0x0000003003097812 */ /* 0x000fe200078ec0ff */
[----:B------:R-:W-:Y:S02]  /*1b290*/  IMAD.SHL.U32 R8, R23, 0x2, RZ ;  /* 0x0000000217087824 */ /* 0x000fe400078e00ff */
[C---:B------:R-:W-:Y:S02]  /*1b2a0*/  IMAD R6, R2.reuse, 0x2, R0 ;  /* 0x0000000202067824 */ /* 0x040fe400078e0200 */
[----:B------:R-:W-:Y:S02]  /*1b2b0*/  IMAD R9, R7, 0x40, R9 ;  /* 0x0000004007097824 */ /* 0x000fe400078e0209 */
[----:B------:R-:W-:-:S04]  /*1b2c0*/  IMAD R7, R2, 0x2, R6 ;  /* 0x0000000202077824 */ /* 0x000fc800078e0206 */
[----:B------:R-:W-:Y:S01]  /*1b2d0*/  @!P4 IMAD.IADD R28, R28, 0x1, -R12 ;  /* 0x000000011c1cc824 */ /* 0x000fe200078e0a0c */
[--C-:B------:R-:W-:Y:S02]  /*1b2e0*/  LOP3.LUT R16, R16, 0x30, R8.reuse, 0x78, !PT ;  /* 0x0000003010107812 */ /* 0x100fe400078e7808 */
[----:B------:R-:W-:Y:S02]  /*1b2f0*/  LOP3.LUT R9, R9, 0x10, R8, 0x78, !PT ;  /* 0x0000001009097812 */ /* 0x000fe400078e7808 */
[----:B------:R-:W-:Y:S01]  /*1b300*/  ISETP.GT.U32.AND P4, PT, R12, R28, PT ;  /* 0x0000001c0c00720c */ /* 0x000fe20003f84070 */
[----:B------:R-:W-:Y:S01]  /*1b310*/  IMAD R8, R2, 0x2, R7 ;  /* 0x0000000202087824 */ /* 0x000fe200078e0207 */
[----:B0-----:R-:W-:Y:S02]  /*1b320*/  LOP3.LUT R21, R21, 0x20, RZ, 0xc0, !PT ;  /* 0x0000002015157812 */ /* 0x001fe400078ec0ff */
[----:B------:R-:W-:-:S03]  /*1b330*/  LOP3.LUT R0, R9, 0x200, R13, 0xf8, !PT ;  /* 0x0000020009007812 */ /* 0x000fc600078ef80d */
[----:B------:R-:W-:Y:S02]  /*1b340*/  IMAD.SHL.U32 R10, R21, 0x40, RZ ;  /* 0x00000040150a7824 */ /* 0x000fe400078e00ff */
[----:B------:R-:W-:Y:S01]  /*1b350*/  IMAD R9, R2, 0x2, R8 ;  /* 0x0000000202097824 */ /* 0x000fe200078e0208 */
[----:B------:R-:W-:Y:S01]  /*1b360*/  ISETP.GE.AND P6, PT, R14, RZ, PT ;  /* 0x000000ff0e00720c */ /* 0x000fe20003fc6270 */
[----:B------:R-:W-:Y:S01]  /*1b370*/  STL [R1+0x37dc], R5 ;  /* 0x0037dc0501007387 */ /* 0x000fe20000100800 */
[----:B------:R-:W-:Y:S01]  /*1b380*/  LOP3.LUT R16, R16, R10, RZ, 0xfc, !PT ;  /* 0x0000000a10107212 */ /* 0x000fe200078efcff */
[----:B------:R-:W-:Y:S02]  /*1b390*/  IMAD R10, R2, 0x2, R9 ;  /* 0x00000002020a7824 */ /* 0x000fe400078e0209 */
[----:B------:R-:W-:Y:S01]  /*1b3a0*/  STL [R1+0x34b8], R3 ;  /* 0x0034b80301007387 */ /* 0x000fe20000100800 */
[----:B------:R-:W-:-:S03]  /*1b3b0*/  @!P4 IMAD.IADD R28, R28, 0x1, -R12 ;  /* 0x000000011c1cc824 */ /* 0x000fc600078e0a0c */
[----:B------:R-:W-:Y:S04]  /*1b3c0*/  STL [R1+0x37e0], R6 ;  /* 0x0037e00601007387 */ /* 0x000fe80000100800 */
[----:B------:R-:W-:Y:S04]  /*1b3d0*/  STL [R1+0x37e4], R7 ;  /* 0x0037e40701007387 */ /* 0x000fe80000100800 */
[----:B------:R-:W-:Y:S01]  /*1b3e0*/  STL [R1+0x3538], R16 ;  /* 0x0035381001007387 */ /* 0x000fe20000100800 */
[----:B---3--:R-:W-:-:S03]  /*1b3f0*/  ISETP.NE.AND P4, PT, R11, RZ, PT ;  /* 0x000000ff0b00720c */ /* 0x008fc60003f85270 */
[----:B------:R-:W2:Y:S01]  /*1b400*/  LDL.LU R23, [R1+0x7d8] ;  /* 0x0007d80001177983 */ /* 0x000ea20000300800 */
[----:B------:R-:W-:Y:S01]  /*1b410*/  LOP3.LUT R21, RZ, R11, RZ, 0x33, !PT ;  /* 0x0000000bff157212 */ /* 0x000fe200078e33ff */
[C---:B------:R-:W-:Y:S02]  /*1b420*/  IMAD R11, R2.reuse, 0x2, R10 ;  /* 0x00000002020b7824 */ /* 0x040fe400078e020a */
[----:B------:R-:W-:Y:S02]  /*1b430*/  STL [R1+0xda4], R0 ;  /* 0x000da40001007387 */ /* 0x000fe40000100800 */
[----:B------:R-:W-:Y:S02]  /*1b440*/  IMAD R12, R2, 0x2, R11 ;  /* 0x00000002020c7824 */ /* 0x000fe400078e020b */
[----:B------:R-:W-:Y:S04]  /*1b450*/  STL [R1+0x37e8], R8 ;  /* 0x0037e80801007387 */ /* 0x000fe80000100800 */
[----:B------:R-:W-:Y:S01]  /*1b460*/  STL [R1+0x37ec], R18 ;  /* 0x0037ec1201007387 */ /* 0x000fe20000100800 */
[----:B------:R-:W-:-:S03]  /*1b470*/  @!P6 IMAD.MOV R28, RZ, RZ, -R28 ;  /* 0x000000ffff1ce224 */ /* 0x000fc600078e0a1c */
[----:B------:R-:W-:Y:S01]  /*1b480*/  STL [R1+0x37f0], R9 ;  /* 0x0037f00901007387 */ /* 0x000fe20000100800 */
[----:B------:R-:W-:-:S03]  /*1b490*/  IMAD R13, R2, 0x2, R12 ;  /* 0x00000002020d7824 */ /* 0x000fc600078e020c */
[----:B------:R-:W-:Y:S04]  /*1b4a0*/  STL [R1+0x37f4], R10 ;  /* 0x0037f40a01007387 */ /* 0x000fe80000100800 */
        /* <DEDUP_REMOVED lines=8> */
[----:B------:R0:W-:Y:S04]  /*1b530*/  STL [R1+0x3814], R12 ;  /* 0x0038140c01007387 */ /* 0x0001e80000100800 */
[----:B0-----:R-:W3:Y:S01]  /*1b540*/  LDL.LU R12, [R1+0x7c8] ;  /* 0x0007c800010c7983 */ /* 0x001ee20000300800 */
[----:B--2---:R-:W-:-:S03]  /*1b550*/  SEL R0, R21, R23, !P4 ;  /* 0x0000001715007207 */ /* 0x004fc60006000000 */
[----:B---3--:R0:W-:Y:S04]  /*1b560*/  STL [R1+0x38a8], R12 ;  /* 0x0038a80c01007387 */ /* 0x0081e80000100800 */
[----:B------:R-:W-:Y:S04]  /*1b570*/  STL [R1+0x818], R0 ;  /* 0x0008180001007387 */ /* 0x000fe80000100800 */
[----:B0-----:R-:W2:Y:S04]  /*1b580*/  LDL.LU R12, [R1+0x7cc] ;  /* 0x0007cc00010c7983 */ /* 0x001ea80000300800 */
[----:B--2---:R0:W-:Y:S04]  /*1b590*/  STL [R1+0x38ac], R12 ;  /* 0x0038ac0c01007387 */ /* 0x0041e80000100800 */
[----:B0-----:R-:W2:Y:S04]  /*1b5a0*/  LDL.LU R12, [R1+0x7d0] ;  /* 0x0007d000010c7983 */ /* 0x001ea80000300800 */
[----:B--2---:R0:W-:Y:S04]  /*1b5b0*/  STL [R1+0x38b0], R12 ;  /* 0x0038b00c01007387 */ /* 0x0041e80000100800 */
[----:B0-----:R-:W2:Y:S04]  /*1b5c0*/  LDL.LU R12, [R1+0x7d4] ;  /* 0x0007d400010c7983 */ /* 0x001ea80000300800 */
[----:B------:R-:W3:Y:S04]  /*1b5d0*/  LDL.LU R13, [R1+0x7c4] ;  /* 0x0007c400010d7983 */ /* 0x000ee80000300800 */
[----:B------:R-:W4:Y:S04]  /*1b5e0*/  LDL.LU R28, [R1+0x7c0] ;  /* 0x0007c000011c7983 */ /* 0x000f280000300800 */
[----:B------:R-:W5:Y:S04]  /*1b5f0*/  LDL.LU R27, [R1+0x7bc] ;  /* 0x0007bc00011b7983 */ /* 0x000f680000300800 */
[----:B------:R-:W3:Y:S04]  /*1b600*/  LDL.LU R26, [R1+0x7b8] ;  /* 0x0007b800011a7983 */ /* 0x000ee80000300800 */
[----:B------:R-:W5:Y:S04]  /*1b610*/  LDL.LU R25, [R1+0x7b4] ;  /* 0x0007b40001197983 */ /* 0x000f680000300800 */
[----:B------:R-:W5:Y:S04]  /*1b620*/  LDL.LU R24, [R1+0x7b0] ;  /* 0x0007b00001187983 */ /* 0x000f680000300800 */
[----:B------:R-:W4:Y:S04]  /*1b630*/  LDL.LU R22, [R1+0x7ac] ;  /* 0x0007ac0001167983 */ /* 0x000f280000300800 */
[----:B------:R-:W5:Y:S04]  /*1b640*/  LDL.LU R11, [R1+0x7a8] ;  /* 0x0007a800010b7983 */ /* 0x000f680000300800 */
        /* <DEDUP_REMOVED lines=18> */
[----:B------:R-:W5:Y:S01]  /*1b770*/  LDL.LU R23, [R1+0x75c] ;  /* 0x00075c0001177983 */ /* 0x000f620000300800 */
[----:B--2---:R-:W-:-:S05]  /*1b780*/  SEL R12, R21, R12, !P4 ;  /* 0x0000000c150c7207 */ /* 0x004fca0006000000 */
[----:B------:R0:W-:Y:S04]  /*1b790*/  STL [R1+0x814], R12 ;  /* 0x0008140c01007387 */ /* 0x0001e80000100800 */
[----:B0-----:R-:W2:Y:S02]  /*1b7a0*/  LDL.LU R12, [R1+0x38b0] ;  /* 0x0038b000010c7983 */ /* 0x001ea40000300800 */
[----:B--2---:R-:W-:-:S05]  /*1b7b0*/  SEL R12, R21, R12, !P4 ;  /* 0x0000000c150c7207 */ /* 0x004fca0006000000 */
[----:B------:R0:W-:Y:S04]  /*1b7c0*/  STL [R1+0x810], R12 ;  /* 0x0008100c01007387 */ /* 0x0001e80000100800 */
[----:B0-----:R-:W2:Y:S02]  /*1b7d0*/  LDL.LU R12, [R1+0x38ac] ;  /* 0x0038ac00010c7983 */ /* 0x001ea40000300800 */
[----:B--2---:R-:W-:-:S05]  /*1b7e0*/  SEL R12, R21, R12, !P4 ;  /* 0x0000000c150c7207 */ /* 0x004fca0006000000 */
[----:B------:R0:W-:Y:S04]  /*1b7f0*/  STL [R1+0x80c], R12 ;  /* 0x00080c0c01007387 */ /* 0x0001e80000100800 */
[----:B0-----:R-:W2:Y:S01]  /*1b800*/  LDL.LU R12, [R1+0x38a8] ;  /* 0x0038a800010c7983 */ /* 0x001ea20000300800 */
[C---:B---3--:R-:W-:Y:S02]  /*1b810*/  SEL R26, R21.reuse, R26, !P4 ;  /* 0x0000001a151a7207 */ /* 0x048fe40006000000 */
[C---:B----4-:R-:W-:Y:S02]  /*1b820*/  SEL R22, R21.reuse, R22, !P4 ;  /* 0x0000001615167207 */ /* 0x050fe40006000000 */
[C---:B-----5:R-:W-:Y:S02]  /*1b830*/  SEL R7, R21.reuse, R7, !P4 ;  /* 0x0000000715077207 */ /* 0x060fe40006000000 */
[----:B------:R-:W-:-:S02]  /*1b840*/  SEL R6, R21, R6, !P4 ;  /* 0x0000000615067207 */ /* 0x000fc40006000000 */
[C---:B------:R-:W-:Y:S02]  /*1b850*/  SEL R5, R21.reuse, R5, !P4 ;  /* 0x0000000515057207 */ /* 0x040fe40006000000 */
[C---:B------:R-:W-:Y:S02]  /*1b860*/  SEL R4, R21.reuse, R4, !P4 ;  /* 0x0000000415047207 */ /* 0x040fe40006000000 */
[----:B--2---:R-:W-:-:S05]  /*1b870*/  SEL R12, R21, R12, !P4 ;  /* 0x0000000c150c7207 */ /* 0x004fca0006000000 */
[----:B------:R0:W-:Y:S02]  /*1b880*/  STL [R1+0x808], R12 ;  /* 0x0008080c01007387 */ /* 0x0001e40000100800 */
[C---:B0-----:R-:W-:Y:S02]  /*1b890*/  SEL R12, R21.reuse, R13, !P4 ;  /* 0x0000000d150c7207 */ /* 0x041fe40006000000 */
[----:B------:R-:W-:-:S03]  /*1b8a0*/  SEL R13, R21, R28, !P4 ;  /* 0x0000001c150d7207 */ /* 0x000fc60006000000 */
[----:B------:R0:W-:Y:S04]  /*1b8b0*/  STL [R1+0x804], R12 ;  /* 0x0008040c01007387 */ /* 0x0001e80000100800 */
[----:B------:R1:W-:Y:S01]  /*1b8c0*/  STL [R1+0x800], R13 ;  /* 0x0008000d01007387 */ /* 0x0003e20000100800 */
[C---:B0-----:R-:W-:Y:S02]  /*1b8d0*/  SEL R12, R21.reuse, R27, !P4 ;  /* 0x0000001b150c7207 */ /* 0x041fe40006000000 */
[----:B-1----:R-:W-:-:S03]  /*1b8e0*/  SEL R13, R21, R25, !P4 ;  /* 0x00000019150d7207 */ /* 0x002fc60006000000 */
[----:B------:R0:W-:Y:S04]  /*1b8f0*/  STL [R1+0x7fc], R12 ;  /* 0x0007fc0c01007387 */ /* 0x0001e80000100800 */
[----:B------:R-:W-:Y:S01]  /*1b900*/  STL [R1+0x7f8], R26 ;  /* 0x0007f81a01007387 */ /* 0x000fe20000100800 */
[----:B0-----:R-:W-:-:S03]  /*1b910*/  SEL R12, R21, R24, !P4 ;  /* 0x00000018150c7207 */ /* 0x001fc60006000000 */
[----:B------:R0:W-:Y:S04]  /*1b920*/  STL [R1+0x7f4], R13 ;  /* 0x0007f40d01007387 */ /* 0x0001e80000100800 */
[----:B------:R1:W-:Y:S01]  /*1b930*/  STL [R1+0x7f0], R12 ;  /* 0x0007f00c01007387 */ /* 0x0003e20000100800 */
[C---:B0-----:R-:W-:Y:S02]  /*1b940*/  SEL R13, R21.reuse, R11, !P4 ;  /* 0x0000000b150d7207 */ /* 0x041fe40006000000 */
[C---:B------:R-:W-:Y:S02]  /*1b950*/  SEL R11, R21.reuse, R9, !P4 ;  /* 0x00000009150b7207 */ /* 0x040fe40006000000 */
[C---:B-1----:R-:W-:Y:S01]  /*1b960*/  SEL R12, R21.reuse, R10, !P4 ;  /* 0x0000000a150c7207 */ /* 0x042fe20006000000 */
[----:B------:R-:W-:Y:S01]  /*1b970*/  STL [R1+0x7ec], R22 ;  /* 0x0007ec1601007387 */ /* 0x000fe20000100800 */
[----:B------:R-:W-:-:S02]  /*1b980*/  SEL R10, R21, R18, !P4 ;  /* 0x00000012150a7207 */ /* 0x000fc40006000000 */
[C---:B------:R-:W-:Y:S01]  /*1b990*/  SEL R9, R21.reuse, R8, !P4 ;  /* 0x0000000815097207 */ /* 0x040fe20006000000 */
[----:B------:R-:W-:Y:S01]  /*1b9a0*/  STL [R1+0x7e8], R13 ;  /* 0x0007e80d01007387 */ /* 0x000fe20000100800 */
[----:B------:R-:W-:-:S03]  /*1b9b0*/  SEL R8, R21, R16, !P4 ;  /* 0x0000001015087207 */ /* 0x000fc60006000000 */
[----:B------:R-:W-:Y:S04]  /*1b9c0*/  STL [R1+0x7e4], R12 ;  /* 0x0007e40c01007387 */ /* 0x000fe80000100800 */
[----:B------:R-:W-:Y:S04]  /*1b9d0*/  STL [R1+0x7e0], R11 ;  /* 0x0007e00b01007387 */ /* 0x000fe80000100800 */
[----:B------:R-:W-:Y:S04]  /*1b9e0*/  STL [R1+0x7dc], R10 ;  /* 0x0007dc0a01007387 */ /* 0x000fe80000100800 */
[----:B------:R-:W-:Y:S04]  /*1b9f0*/  STL [R1+0x7d8], R9 ;  /* 0x0007d80901007387 */ /* 0x000fe80000100800 */
[----:B------:R-:W-:Y:S04]  /*1ba00*/  STL [R1+0x7d4], R8 ;  /* 0x0007d40801007387 */ /* 0x000fe80000100800 */
[----:B------:R-:W-:Y:S04]  /*1ba10*/  STL [R1+0x7d0], R7 ;  /* 0x0007d00701007387 */ /* 0x000fe80000100800 */
[----:B------:R0:W-:Y:S04]  /*1ba20*/  STL [R1+0x7cc], R6 ;  /* 0x0007cc0601007387 */ /* 0x0001e80000100800 */
[----:B------:R1:W-:Y:S04]  /*1ba30*/  STL [R1+0x7c8], R5 ;  /* 0x0007c80501007387 */ /* 0x0003e80000100800 */
[----:B------:R2:W-:Y:S01]  /*1ba40*/  STL [R1+0x7c4], R4 ;  /* 0x0007c40401007387 */ /* 0x0005e20000100800 */
[----:B0-----:R-:W-:-:S02]  /*1ba50*/  SEL R6, R21, R29, !P4 ;  /* 0x0000001d15067207 */ /* 0x001fc40006000000 */
[C---:B-1----:R-:W-:Y:S02]  /*1ba60*/  SEL R5, R21.reuse, R0, !P4 ;  /* 0x0000000015057207 */ /* 0x042fe40006000000 */
[C---:B------:R-:W-:Y:S02]  /*1ba70*/  SEL R0, R21.reuse, R3, !P4 ;  /* 0x0000000315007207 */ /* 0x040fe40006000000 */
[C---:B--2---:R-:W-:Y:S01]  /*1ba80*/  SEL R4, R21.reuse, R20, !P4 ;  /* 0x0000001415047207 */ /* 0x044fe20006000000 */
[----:B------:R-:W-:Y:S01]  /*1ba90*/  STL [R1+0x7c0], R6 ;  /* 0x0007c00601007387 */ /* 0x000fe20000100800 */
[----:B------:R-:W-:-:S03]  /*1baa0*/  SEL R3, R21, R19, !P4 ;  /* 0x0000001315037207 */ /* 0x000fc60006000000 */
[----:B------:R-:W-:Y:S04]  /*1bab0*/  STL [R1+0x7bc], R5 ;  /* 0x0007bc0501007387 */ /* 0x000fe80000100800 */
[----:B------:R0:W-:Y:S04]  /*1bac0*/  STL [R1+0x7b8], R4 ;  /* 0x0007b80401007387 */ /* 0x0001e80000100800 */
[----:B------:R1:W-:Y:S04]  /*1bad0*/  STL [R1+0x7b4], R0 ;  /* 0x0007b40001007387 */ /* 0x0003e80000100800 */
[----:B------:R2:W-:Y:S01]  /*1bae0*/  STL [R1+0x7b0], R3 ;  /* 0x0007b00301007387 */ /* 0x0005e20000100800 */
[----:B0-----:R-:W-:-:S02]  /*1baf0*/  SEL R4, R21, R17, !P4 ;  /* 0x0000001115047207 */ /* 0x001fc40006000000 */
[----:B-1----:R-:W-:-:S03]  /*1bb00*/  SEL R0, R21, R15, !P4 ;  /* 0x0000000f15007207 */ /* 0x002fc60006000000 */
[----:B------:R-:W-:Y:S01]  /*1bb10*/  STL [R1+0x7ac], R4 ;  /* 0x0007ac0401007387 */ /* 0x000fe20000100800 */
[----:B--2---:R-:W-:-:S03]  /*1bb20*/  SEL R3, R21, R14, !P4 ;  /* 0x0000000e15037207 */ /* 0x004fc60006000000 */
[----:B------:R0:W-:Y:S04]  /*1bb30*/  STL [R1+0x7a8], R0 ;  /* 0x0007a80001007387 */ /* 0x0001e80000100800 */
[----:B------:R-:W-:Y:S04]  /*1bb40*/  STL [R1+0x7a4], R3 ;  /* 0x0007a40301007387 */ /* 0x000fe80000100800 */
[----:B------:R-:W2:Y:S01]  /*1bb50*/  LDL.LU R12, [R1+0x74c] ;  /* 0x00074c00010c7983 */ /* 0x000ea20000300800 */
[C---:B------:R-:W-:Y:S02]  /*1bb60*/  SEL R2, R21.reuse, R2, !P4 ;  /* 0x0000000215027207 */ /* 0x040fe40006000000 */
[----:B0-----:R-:W-:-:S03]  /*1bb70*/  SEL R0, R21, R23, !P4 ;  /* 0x0000001715007207 */ /* 0x001fc60006000000 */
[----:B------:R-:W-:Y:S04]  /*1bb80*/  STL [R1+0x7a0], R2 ;  /* 0x0007a00201007387 */ /* 0x000fe80000100800 */
[----:B--2---:R0:W-:Y:S04]  /*1bb90*/  STL [R1+0x389c], R12 ;  /* 0x00389c0c01007387 */ /* 0x0041e80000100800 */
        /* <DEDUP_REMOVED lines=108> */
[----:B------:R-:W5:Y:S04]  /*1c260*/  LDL.LU R26, [R1+0x6c0] ;  /* 0x0006c000011a7983 */ /* 0x000f680000300800 */
[----:B------:R-:W3:Y:S04]  /*1c270*/  LDL.LU R25, [R1+0x6bc] ;  /* 0x0006bc0001197983 */ /* 0x000ee80000300800 */
        /* <DEDUP_REMOVED lines=31> */
[C---:B----4-:R-:W-:Y:S02]  /*1c470*/  SEL R28, R21.reuse, R28, !P4 ;  /* 0x0000001c151c7207 */ /* 0x050fe40006000000 */
[C---:B---3--:R-:W-:Y:S02]  /*1c480*/  SEL R25, R21.reuse, R25, !P4 ;  /* 0x0000001915197207 */ /* 0x048fe40006000000 */
        /* <DEDUP_REMOVED lines=9> */
[----:B------:R-:W-:Y:S01]  /*1c520*/  STL [R1+0x708], R28 ;  /* 0x0007081c01007387 */ /* 0x000fe20000100800 */
[----:B0-----:R-:W-:-:S03]  /*1c530*/  SEL R12, R21, R26, !P4 ;  /* 0x0000001a150c7207 */ /* 0x001fc60006000000 */
[----:B------:R0:W-:Y:S04]  /*1c540*/  STL [R1+0x704], R13 ;  /* 0x0007040d01007387 */ /* 0x0001e80000100800 */
[----:B------:R1:W-:Y:S01]  /*1c550*/  STL [R1+0x700], R12 ;  /* 0x0007000c01007387 */ /* 0x0003e20000100800 */
[----:B0-----:R-:W-:-:S03]  /*1c560*/  SEL R13, R21, R24, !P4 ;  /* 0x00000018150d7207 */ /* 0x001fc60006000000 */
[----:B------:R-:W-:Y:S01]  /*1c570*/  STL [R1+0x6fc], R25 ;  /* 0x0006fc1901007387 */ /* 0x000fe20000100800 */
[----:B-1----:R-:W-:-:S03]  /*1c580*/  SEL R12, R21, R22, !P4 ;  /* 0x00000016150c7207 */ /* 0x002fc60006000000 */
        /* <DEDUP_REMOVED lines=11> */
[----:B------:R-:W-:Y:S01]  /*1c640*/  STL [R1+0x6e0], R10 ;  /* 0x0006e00a01007387 */ /* 0x000fe20000100800 */
[----:B------:R-:W-:-:S03]  /*1c650*/  SEL R5, R21, R4, !P4 ;  /* 0x0000000415057207 */ /* 0x000fc60006000000 */
[----:B------:R-:W-:Y:S01]  /*1c660*/  STL [R1+0x6dc], R9 ;  /* 0x0006dc0901007387 */ /* 0x000fe20000100800 */
[----:B------:R-:W-:-:S03]  /*1c670*/  SEL R4, R21, R0, !P4 ;  /* 0x0000000015047207 */ /* 0x000fc60006000000 */
[----:B------:R-:W-:Y:S04]  /*1c680*/  STL [R1+0x6d8], R8 ;  /* 0x0006d80801007387 */ /* 0x000fe80000100800 */
[----:B------:R0:W-:Y:S01]  /*1c690*/  STL [R1+0x6d4], R6 ;  /* 0x0006d40601007387 */ /* 0x0001e20000100800 */
[----:B------:R-:W-:-:S03]  /*1c6a0*/  SEL R0, R21, R3, !P4 ;  /* 0x0000000315007207 */ /* 0x000fc60006000000 */
[----:B------:R-:W-:Y:S01]  /*1c6b0*/  STL [R1+0x6d0], R7 ;  /* 0x0006d00701007387 */ /* 0x000fe20000100800 */
[----:B0-----:R-:W-:-:S03]  /*1c6c0*/  SEL R6, R21, R29, !P4 ;  /* 0x0000001d15067207 */ /* 0x001fc60006000000 */
[----:B------:R0:W-:Y:S04]  /*1c6d0*/  STL [R1+0x6cc], R5 ;  /* 0x0006cc0501007387 */ /* 0x0001e80000100800 */
[----:B------:R-:W-:Y:S01]  /*1c6e0*/  STL [R1+0x6c8], R6 ;  /* 0x0006c80601007387 */ /* 0x000fe20000100800 */
[----:B------:R-:W-:-:S03]  /*1c6f0*/  SEL R3, R21, R17, !P4 ;  /* 0x0000001115037207 */ /* 0x000fc60006000000 */
[----:B------:R1:W-:Y:S01]  /*1c700*/  STL [R1+0x6c4], R4 ;  /* 0x0006c40401007387 */ /* 0x0003e20000100800 */
[----:B0-----:R-:W-:-:S05]  /*1c710*/  SEL R5, R21, R20, !P4 ;  /* 0x0000001415057207 */ /* 0x001fca0006000000 */
[----:B------:R-:W-:Y:S01]  /*1c720*/  STL [R1+0x6c0], R5 ;  /* 0x0006c00501007387 */ /* 0x000fe20000100800 */
[----:B-1----:R-:W-:-:S03]  /*1c730*/  SEL R4, R21, R19, !P4 ;  /* 0x0000001315047207 */ /* 0x002fc60006000000 */
[----:B------:R0:W-:Y:S04]  /*1c740*/  STL [R1+0x6bc], R0 ;  /* 0x0006bc0001007387 */ /* 0x0001e80000100800 */
[----:B------:R1:W-:Y:S04]  /*1c750*/  STL [R1+0x6b8], R4 ;  /* 0x0006b80401007387 */ /* 0x0003e80000100800 */
[----:B------:R2:W-:Y:S01]  /*1c760*/  STL [R1+0x6b4], R3 ;  /* 0x0006b40301007387 */ /* 0x0005e20000100800 */
[C---:B0-----:R-:W-:Y:S02]  /*1c770*/  SEL R0, R21.reuse, R15, !P4 ;  /* 0x0000000f15007207 */ /* 0x041fe40006000000 */
[----:B-1----:R-:W-:-:S03]  /*1c780*/  SEL R4, R21, R14, !P4 ;  /* 0x0000000e15047207 */ /* 0x002fc60006000000 */
[----:B------:R0:W-:Y:S01]  /*1c790*/  STL [R1+0x6b0], R0 ;  /* 0x0006b00001007387 */ /* 0x0001e20000100800 */
[----:B--2---:R-:W-:-:S03]  /*1c7a0*/  SEL R3, R21, R2, !P4 ;  /* 0x0000000215037207 */ /* 0x004fc60006000000 */
[----:B------:R-:W-:Y:S04]  /*1c7b0*/  STL [R1+0x6ac], R4 ;  /* 0x0006ac0401007387 */ /* 0x000fe80000100800 */
[----:B------:R-:W2:Y:S04]  /*1c7c0*/  LDL.LU R2, [R1+0x660] ;  /* 0x0006600001027983 */ /* 0x000ea80000300800 */
[----:B------:R-:W-:Y:S04]  /*1c7d0*/  STL [R1+0x6a8], R3 ;  /* 0x0006a80301007387 */ /* 0x000fe80000100800 */
[----:B------:R-:W3:Y:S01]  /*1c7e0*/  LDL.LU R12, [R1+0x320] ;  /* 0x00032000010c7983 */ /* 0x000ee20000300800 */
[----:B0-----:R-:W-:-:S05]  /*1c7f0*/  SEL R0, R21, R23, !P4 ;  /* 0x0000001715007207 */ /* 0x001fca0006000000 */
[----:B------:R-:W-:Y:S04]  /*1c800*/  STL [R1+0x6a4], R0 ;  /* 0x0006a40001007387 */ /* 0x000fe80000100800 */
[----:B---3--:R0:W-:Y:S04]  /*1c810*/  STL [R1+0x3888], R12 ;  /* 0x0038880c01007387 */ /* 0x0081e80000100800 */
[----:B0-----:R-:W3:Y:S01]  /*1c820*/  LDL.LU R12, [R1+0x658] ;  /* 0x00065800010c7983 */ /* 0x001ee20000300800 */
[----:B--2---:R-:W-:-:S03]  /*1c830*/  SEL R2, R21, R2, !P4 ;  /* 0x0000000215027207 */ /* 0x004fc60006000000 */
[----:B---3--:R0:W-:Y:S04]  /*1c840*/  STL [R1+0x388c], R12 ;  /* 0x00388c0c01007387 */ /* 0x0081e80000100800 */
        /* <DEDUP_REMOVED lines=27> */
[----:B------:R0:W-:Y:S04]  /*1ca00*/  STL [R1+0x6a0], R2 ;  /* 0x0006a00201007387 */ /* 0x0001e80000100800 */
[----:B0-----:R-:W5:Y:S01]  /*1ca10*/  LDL.LU R2, [R1+0x614] ;  /* 0x0006140001027983 */ /* 0x001f620000300800 */
        /* <DEDUP_REMOVED lines=34> */
[C---:B------:R-:W-:Y:S02]  /*1cc40*/  SEL R7, R21.reuse, R6, !P4 ;  /* 0x0000000615077207 */ /* 0x040fe40006000000 */
[C---:B------:R-:W-:Y:S01]  /*1cc50*/  SEL R6, R21.reuse, R5, !P4 ;  /* 0x0000000515067207 */ /* 0x040fe20006000000 */
[----:B------:R-:W-:Y:S01]  /*1cc60*/  STL [R1+0x664], R10 ;  /* 0x0006640a01007387 */ /* 0x000fe20000100800 */
[----:B------:R-:W-:-:S02]  /*1cc70*/  SEL R5, R21, R4, !P4 ;  /* 0x0000000415057207 */ /* 0x000fc40006000000 */
[C---:B------:R-:W-:Y:S01]  /*1cc80*/  SEL R4, R21.reuse, R29, !P4 ;  /* 0x0000001d15047207 */ /* 0x040fe20006000000 */
        /* <DEDUP_REMOVED lines=8> */
[----:B-1----:R-:W-:-:S03]  /*1cd10*/  SEL R4, R21, R3, !P4 ;  /* 0x0000000315047207 */ /* 0x002fc60006000000 */
[----:B------:R-:W-:Y:S01]  /*1cd20*/  STL [R1+0x644], R5 ;  /* 0x0006440501007387 */ /* 0x000fe20000100800 */
[C---:B------:R-:W-:Y:S02]  /*1cd30*/  SEL R3, R21.reuse, R17, !P4 ;  /* 0x0000001115037207 */ /* 0x040fe40006000000 */
[C---:B--2---:R-:W-:Y:S01]  /*1cd40*/  SEL R0, R21.reuse, R19, !P4 ;  /* 0x0000001315007207 */ /* 0x044fe20006000000 */
[----:B------:R0:W-:Y:S04]  /*1cd50*/  STL [R1+0x640], R4 ;  /* 0x0006400401007387 */ /* 0x0001e80000100800 */
[----:B------:R1:W-:Y:S04]  /*1cd60*/  STL [R1+0x63c], R0 ;  /* 0x00063c0001007387 */ /* 0x0003e80000100800 */
[----:B------:R2:W-:Y:S01]  /*1cd70*/  STL [R1+0x638], R3 ;  /* 0x0006380301007387 */ /* 0x0005e20000100800 */
[----:B0-----:R-:W-:-:S02]  /*1cd80*/  SEL R4, R21, R15, !P4 ;  /* 0x0000000f15047207 */ /* 0x001fc40006000000 */
[----:B-1----:R-:W-:-:S03]  /*1cd90*/  SEL R0, R21, R14, !P4 ;  /* 0x0000000e15007207 */ /* 0x002fc60006000000 */
[----:B------:R-:W-:Y:S01]  /*1cda0*/  STL [R1+0x634], R4 ;  /* 0x0006340401007387 */ /* 0x000fe20000100800 */
[----:B--2---:R-:W-:-:S03]  /*1cdb0*/  SEL R3, R21, R23, !P4 ;  /* 0x0000001715037207 */ /* 0x004fc60006000000 */
[----:B------:R-:W2:Y:S04]  /*1cdc0*/  LDL.LU R23, [R1+0x618] ;  /* 0x0006180001177983 */ /* 0x000ea80000300800 */
[----:B------:R0:W-:Y:S04]  /*1cdd0*/  STL [R1+0x62c], R0 ;  /* 0x00062c0001007387 */ /* 0x0001e80000100800 */
[----:B------:R-:W-:Y:S04]  /*1cde0*/  STL [R1+0x628], R3 ;  /* 0x0006280301007387 */ /* 0x000fe80000100800 */
[----:B------:R-:W3:Y:S01]  /*1cdf0*/  LDL.LU R12, [R1+0x5f4] ;  /* 0x0005f400010c7983 */ /* 0x000ee20000300800 */
[----:B0-----:R-:W-:-:S03]  /*1ce00*/  SEL R0, R21, R2, !P4 ;  /* 0x0000000215007207 */ /* 0x001fc60006000000 */
[----:B---3--:R0:W-:Y:S04]  /*1ce10*/  STL [R1+0x3880], R12 ;  /* 0x0038800c01007387 */ /* 0x0081e80000100800 */
[----:B------:R-:W-:Y:S04]  /*1ce20*/  STL [R1+0x624], R0 ;  /* 0x0006240001007387 */ /* 0x000fe80000100800 */
        /* <DEDUP_REMOVED lines=77> */
[----:B------:R-:W-:Y:S04]  /*1d300*/  STL [R1+0x5cc], R6 ;  /* 0x0005cc0601007387 */ /* 0x000fe80000100800 */
[----:B------:R1:W-:Y:S01]  /*1d310*/  STL [R1+0x5c8], R4 ;  /* 0x0005c80401007387 */ /* 0x0003e20000100800 */
[C---:B0-----:R-:W-:Y:S02]  /*1d320*/  SEL R5, R21.reuse, R20, !P4 ;  /* 0x0000001415057207 */ /* 0x041fe40006000000 */
[----:B------:R-:W-:-:S03]  /*1d330*/  SEL R3, R21, R17, !P4 ;  /* 0x0000001115037207 */ /* 0x000fc60006000000 */
[----:B------:R-:W-:Y:S01]  /*1d340*/  STL [R1+0x5c4], R5 ;  /* 0x0005c40501007387 */ /* 0x000fe20000100800 */
[----:B-1----:R-:W-:-:S03]  /*1d350*/  SEL R4, R21, R19, !P4 ;  /* 0x0000001315047207 */ /* 0x002fc60006000000 */
[----:B------:R0:W-:Y:S04]  /*1d360*/  STL [R1+0x5c0], R0 ;  /* 0x0005c00001007387 */ /* 0x0001e80000100800 */
[----:B------:R1:W-:Y:S01]  /*1d370*/  STL [R1+0x5bc], R4 ;  /* 0x0005bc0401007387 */ /* 0x0003e20000100800 */
[----:B0-----:R-:W-:-:S03]  /*1d380*/  SEL R0, R21, R2, !P4 ;  /* 0x0000000215007207 */ /* 0x001fc60006000000 */
[----:B------:R-:W2:Y:S01]  /*1d390*/  LDL.LU R2, [R1+0x59c] ;  /* 0x00059c0001027983 */ /* 0x000ea20000300800 */
[----:B-1----:R-:W-:-:S03]  /*1d3a0*/  SEL R4, R21, R15, !P4 ;  /* 0x0000000f15047207 */ /* 0x002fc60006000000 */
[----:B------:R0:W-:Y:S04]  /*1d3b0*/  STL [R1+0x5b8], R3 ;  /* 0x0005b80301007387 */ /* 0x0001e80000100800 */
[----:B------:R1:W-:Y:S04]  /*1d3c0*/  STL [R1+0x5b4], R0 ;  /* 0x0005b40001007387 */ /* 0x0003e80000100800 */
[----:B------:R-:W-:Y:S04]  /*1d3d0*/  STL [R1+0x5b0], R4 ;  /* 0x0005b00401007387 */ /* 0x000fe80000100800 */
[----:B------:R-:W3:Y:S01]  /*1d3e0*/  LDL.LU R12, [R1+0x594] ;  /* 0x00059400010c7983 */ /* 0x000ee20000300800 */
[----:B0-----:R-:W-:-:S02]  /*1d3f0*/  SEL R3, R21, R14, !P4 ;  /* 0x0000000e15037207 */ /* 0x001fc40006000000 */
[----:B-1----:R-:W-:-:S03]  /*1d400*/  SEL R0, R21, R23, !P4 ;  /* 0x0000001715007207 */ /* 0x002fc60006000000 */
[----:B------:R-:W-:Y:S04]  /*1d410*/  STL [R1+0x5ac], R3 ;  /* 0x0005ac0301007387 */ /* 0x000fe80000100800 */
        /* <DEDUP_REMOVED lines=31> */
[----:B------:R-:W5:Y:S04]  /*1d610*/  LDL.LU R15, [R1+0x524] ;  /* 0x00052400010f7983 */ /* 0x000f680000300800 */
[----:B------:R-:W5:Y:S04]  /*1d620*/  LDL.LU R14, [R1+0x51c] ;  /* 0x00051c00010e7983 */ /* 0x000f680000300800 */
        /* <DEDUP_REMOVED lines=40> */
[----:B------:R-:W-:-:S03]  /*1d8b0*/  SEL R5, R21, R29, !P4 ;  /* 0x0000001d15057207 */ /* 0x000fc60006000000 */
[----:B------:R-:W-:Y:S04]  /*1d8c0*/  STL [R1+0x564], R9 ;  /* 0x0005640901007387 */ /* 0x000fe80000100800 */
[----:B------:R-:W-:Y:S04]  /*1d8d0*/  STL [R1+0x560], R8 ;  /* 0x0005600801007387 */ /* 0x000fe80000100800 */
[----:B------:R-:W-:Y:S04]  /*1d8e0*/  STL [R1+0x55c], R7 ;  /* 0x00055c0701007387 */ /* 0x000fe80000100800 */
[----:B------:R-:W-:Y:S04]  /*1d8f0*/  STL [R1+0x558], R6 ;  /* 0x0005580601007387 */ /* 0x000fe80000100800 */
[----:B------:R0:W-:Y:S04]  /*1d900*/  STL [R1+0x554], R4 ;  /* 0x0005540401007387 */ /* 0x0001e80000100800 */
[----:B------:R-:W-:Y:S04]  /*1d910*/  STL [R1+0x550], R5 ;  /* 0x0005500501007387 */ /* 0x000fe80000100800 */
[----:B------:R1:W-:Y:S01]  /*1d920*/  STL [R1+0x54c], R0 ;  /* 0x00054c0001007387 */ /* 0x0003e20000100800 */
[----:B0-----:R-:W-:-:S05]  /*1d930*/  SEL R4, R21, R20, !P4 ;  /* 0x0000001415047207 */ /* 0x001fca0006000000 */
[----:B------:R0:W-:Y:S01]  /*1d940*/  STL [R1+0x548], R4 ;  /* 0x0005480401007387 */ /* 0x0001e20000100800 */
[----:B-1----:R-:W-:-:S03]  /*1d950*/  SEL R0, R21, R23, !P4 ;  /* 0x0000001715007207 */ /* 0x002fc60006000000 */
[----:B------:R-:W2:Y:S04]  /*1d960*/  LDL.LU R23, [R1+0x514] ;  /* 0x0005140001177983 */ /* 0x000ea80000300800 */
[----:B------:R1:W-:Y:S01]  /*1d970*/  STL [R1+0x544], R3 ;  /* 0x0005440301007387 */ /* 0x0003e20000100800 */
[----:B0-----:R-:W-:-:S03]  /*1d980*/  SEL R4, R21, R15, !P4 ;  /* 0x0000000f15047207 */ /* 0x001fc60006000000 */
[----:B------:R0:W-:Y:S01]  /*1d990*/  STL [R1+0x540], R0 ;  /* 0x0005400001007387 */ /* 0x0001e20000100800 */
[C---:B-1----:R-:W-:Y:S02]  /*1d9a0*/  SEL R3, R21.reuse, R19, !P4 ;  /* 0x0000001315037207 */ /* 0x042fe40006000000 */
[----:B0-----:R-:W-:-:S03]  /*1d9b0*/  SEL R0, R21, R17, !P4 ;  /* 0x0000001115007207 */ /* 0x001fc60006000000 */
        /* <DEDUP_REMOVED lines=38> */
[----:B------:R-:W5:Y:S04]  /*1dc20*/  LDL.LU R15, [R1+0x468] ;  /* 0x00046800010f7983 */ /* 0x000f680000300800 */
[----:B0-----:R-:W5:Y:S04]  /*1dc30*/  LDL.LU R14, [R1+0x488] ;  /* 0x00048800010e7983 */ /* 0x001f680000300800 */
[----:B------:R-:W5:Y:S01]  /*1dc40*/  LDL.LU R23, [R1+0x4a8] ;  /* 0x0004a80001177983 */ /* 0x000f620000300800 */
        /* <DEDUP_REMOVED lines=44> */
[----:B------:R-:W-:Y:S01]  /*1df10*/  STL [R1+0x4d4], R5 ;  /* 0x0004d40501007387 */ /* 0x000fe20000100800 */
[----:B0-----:R-:W-:-:S03]  /*1df20*/  SEL R4, R21, R2, !P4 ;  /* 0x0000000215047207 */ /* 0x001fc60006000000 */
[----:B------:R-:W2:Y:S04]  /*1df30*/  LDL.LU R2, [R1+0x4a4] ;  /* 0x0004a40001027983 */ /* 0x000ea80000300800 */
[----:B------:R0:W-:Y:S04]  /*1df40*/  STL [R1+0x4d0], R0 ;  /* 0x0004d00001007387 */ /* 0x0001e80000100800 */
[----:B------:R1:W-:Y:S01]  /*1df50*/  STL [R1+0x4cc], R4 ;  /* 0x0004cc0401007387 */ /* 0x0003e20000100800 */
[C---:B0-----:R-:W-:Y:S02]  /*1df60*/  SEL R0, R21.reuse, R20, !P4 ;  /* 0x0000001415007207 */ /* 0x041fe40006000000 */
[----:B-1----:R-:W-:-:S03]  /*1df70*/  SEL R4, R21, R3, !P4 ;  /* 0x0000000315047207 */ /* 0x002fc60006000000 */
[----:B------:R0:W-:Y:S01]  /*1df80*/  STL [R1+0x4c8], R0 ;  /* 0x0004c80001007387 */ /* 0x0001e20000100800 */
[----:B------:R-:W-:-:S03]  /*1df90*/  SEL R3, R21, R19, !P4 ;  /* 0x0000001315037207 */ /* 0x000fc60006000000 */
[----:B------:R1:W-:Y:S01]  /*1dfa0*/  STL [R1+0x4c4], R4 ;  /* 0x0004c40401007387 */ /* 0x0003e20000100800 */
[----:B0-----:R-:W-:-:S03]  /*1dfb0*/  SEL R0, R21, R17, !P4 ;  /* 0x0000001115007207 */ /* 0x001fc60006000000 */
[----:B------:R0:W-:Y:S01]  /*1dfc0*/  STL [R1+0x4c0], R3 ;  /* 0x0004c00301007387 */ /* 0x0001e20000100800 */
[----:B-1----:R-:W-:-:S03]  /*1dfd0*/  SEL R4, R21, R15, !P4 ;  /* 0x0000000f15047207 */ /* 0x002fc60006000000 */
[----:B------:R1:W-:Y:S04]  /*1dfe0*/  STL [R1+0x4bc], R0 ;  /* 0x0004bc0001007387 */ /* 0x0003e80000100800 */
[----:B------:R-:W-:Y:S04]  /*1dff0*/  STL [R1+0x4b8], R4 ;  /* 0x0004b80401007387 */ /* 0x000fe80000100800 */
[----:B------:R-:W3:Y:S01]  /*1e000*/  LDL.LU R12, [R1+0x498] ;  /* 0x00049800010c7983 */ /* 0x000ee20000300800 */
[C---:B0-----:R-:W-:Y:S02]  /*1e010*/  SEL R3, R21.reuse, R14, !P4 ;  /* 0x0000000e15037207 */ /* 0x041fe40006000000 */
        /* <DEDUP_REMOVED lines=32> */
[----:B------:R-:W5:Y:S04]  /*1e220*/  LDL.LU R17, [R1+0x43c] ;  /* 0x00043c0001117983 */ /* 0x000f680000300800 */
        /* <DEDUP_REMOVED lines=45> */
[----:B------:R-:W2:Y:S04]  /*1e500*/  LDL.LU R23, [R1+0x414] ;  /* 0x0004140001177983 */ /* 0x000ea80000300800 */
[----:B------:R0:W-:Y:S04]  /*1e510*/  STL [R1+0x45c], R4 ;  /* 0x00045c0401007387 */ /* 0x0001e80000100800 */
[----:B------:R1:W-:Y:S01]  /*1e520*/  STL [R1+0x458], R5 ;  /* 0x0004580501007387 */ /* 0x0003e20000100800 */
[----:B0-----:R-:W-:-:S02]  /*1e530*/  SEL R4, R21, R29, !P4 ;  /* 0x0000001d15047207 */ /* 0x001fc40006000000 */
[----:B-1----:R-:W-:-:S03]  /*1e540*/  SEL R5, R21, R0, !P4 ;  /* 0x0000000015057207 */ /* 0x002fc60006000000 */
[----:B------:R0:W-:Y:S01]  /*1e550*/  STL [R1+0x454], R4 ;  /* 0x0004540401007387 */ /* 0x0001e20000100800 */
[----:B------:R-:W-:-:S03]  /*1e560*/  SEL R0, R21, R20, !P4 ;  /* 0x0000001415007207 */ /* 0x000fc60006000000 */
[----:B------:R-:W-:Y:S01]  /*1e570*/  STL [R1+0x450], R5 ;  /* 0x0004500501007387 */ /* 0x000fe20000100800 */
[----:B0-----:R-:W-:-:S03]  /*1e580*/  SEL R4, R21, R3, !P4 ;  /* 0x0000000315047207 */ /* 0x001fc60006000000 */
        /* <DEDUP_REMOVED lines=13> */
[----:B------:R2:W-:Y:S04]  /*1e660*/  STL [R1+0x434], R0 ;  /* 0x0004340001007387 */ /* 0x0005e80000100800 */
        /* <DEDUP_REMOVED lines=24> */
[----:B0-----:R-:W5:Y:S04]  /*1e7f0*/  LDL.LU R0, [R1+0x3c4] ;  /* 0x0003c40001007983 */ /* 0x001f680000300800 */
        /* <DEDUP_REMOVED lines=43> */
[----:B------:R-:W-:Y:S04]  /*1eab0*/  STL [R1+0x3f4], R10 ;  /* 0x0003f40a01007387 */ /* 0x000fe80000100800 */
[----:B------:R-:W-:Y:S04]  /*1eac0*/  STL [R1+0x3f0], R9 ;  /* 0x0003f00901007387 */ /* 0x000fe80000100800 */
[----:B------:R-:W-:Y:S04]  /*1ead0*/  STL [R1+0x3ec], R8 ;  /* 0x0003ec0801007387 */ /* 0x000fe80000100800 */
[----:B------:R-:W2:Y:S04]  /*1eae0*/  LDL.LU R2, [R1+0x3a0] ;  /* 0x0003a00001027983 */ /* 0x000ea80000300800 */
[----:B------:R-:W-:Y:S04]  /*1eaf0*/  STL [R1+0x3e8], R7 ;  /* 0x0003e80701007387 */ /* 0x000fe80000100800 */
[----:B------:R0:W-:Y:S04]  /*1eb00*/  STL [R1+0x3e4], R6 ;  /* 0x0003e40601007387 */ /* 0x0001e80000100800 */
[----:B------:R1:W-:Y:S01]  /*1eb10*/  STL [R1+0x3e0], R5 ;  /* 0x0003e00501007387 */ /* 0x0003e20000100800 */
[----:B0-----:R-:W-:-:S02]  /*1eb20*/  SEL R6, R21, R4, !P4 ;  /* 0x0000000415067207 */ /* 0x001fc40006000000 */
[C---:B------:R-:W-:Y:S02]  /*1eb30*/  SEL R4, R21.reuse, R29, !P4 ;  /* 0x0000001d15047207 */ /* 0x040fe40006000000 */
[C---:B-1----:R-:W-:Y:S01]  /*1eb40*/  SEL R5, R21.reuse, R0, !P4 ;  /* 0x0000000015057207 */ /* 0x042fe20006000000 */
[----:B------:R-:W-:Y:S01]  /*1eb50*/  STL [R1+0x3dc], R6 ;  /* 0x0003dc0601007387 */ /* 0x000fe20000100800 */
[----:B------:R-:W-:-:S03]  /*1eb60*/  SEL R0, R21, R20, !P4 ;  /* 0x0000001415007207 */ /* 0x000fc60006000000 */
[----:B------:R0:W-:Y:S04]  /*1eb70*/  STL [R1+0x3d8], R4 ;  /* 0x0003d80401007387 */ /* 0x0001e80000100800 */
        /* <DEDUP_REMOVED lines=23> */
[----:B------:R-:W4:Y:S04]  /*1ecf0*/  LDL.LU R26, [R1+0x378] ;  /* 0x00037800011a7983 */ /* 0x000f280000300800 */
        /* <DEDUP_REMOVED lines=12> */
[----:B------:R0:W-:Y:S04]  /*1edc0*/  STL [R1+0x3b4], R0 ;  /* 0x0003b40001007387 */ /* 0x0001e80000100800 */
[----:B------:R-:W4:Y:S04]  /*1edd0*/  LDL.LU R5, [R1+0x348] ;  /* 0x0003480001057983 */ /* 0x000f280000300800 */
[----:B------:R-:W4:Y:S04]  /*1ede0*/  LDL.LU R4, [R1+0x344] ;  /* 0x0003440001047983 */ /* 0x000f280000300800 */
[----:B------:R-:W4:Y:S04]  /*1edf0*/  LDL.LU R29, [R1+0x340] ;  /* 0x00034000011d7983 */ /* 0x000f280000300800 */
[----:B0-----:R-:W4:Y:S04]  /*1ee00*/  LDL.LU R0, [R1+0x33c] ;  /* 0x00033c0001007983 */ /* 0x001f280000300800 */
[----:B------:R-:W4:Y:S04]  /*1ee10*/  LDL.LU R20, [R1+0x338] ;  /* 0x0003380001147983 */ /* 0x000f280000300800 */
[----:B------:R-:W4:Y:S04]  /*1ee20*/  LDL.LU R3, [R1+0x244] ;  /* 0x0002440001037983 */ /* 0x000f280000300800 */
[----:B------:R-:W4:Y:S04]  /*1ee30*/  LDL.LU R19, [R1+0x2b8] ;  /* 0x0002b80001137983 */ /* 0x000f280000300800 */
[----:B------:R-:W4:Y:S04]  /*1ee40*/  LDL.LU R17, [R1+0x330] ;  /* 0x0003300001117983 */ /* 0x000f280000300800 */
[----:B------:R-:W4:Y:S04]  /*1ee50*/  LDL.LU R15, [R1+0x334] ;  /* 0x00033400010f7983 */ /* 0x000f280000300800 */
[----:B------:R-:W4:Y:S04]  /*1ee60*/  LDL.LU R14, [R1+0x2d0] ;  /* 0x0002d000010e7983 */ /* 0x000f280000300800 */
[----:B------:R-:W4:Y:S01]  /*1ee70*/  LDL.LU R2, [R1+0x31c] ;  /* 0x00031c0001027983 */ /* 0x000f220000300800 */
[----:B--2---:R-:W-:-:S05]  /*1ee80*/  SEL R12, R21, R12, !P4 ;  /* 0x0000000c150c7207 */ /* 0x004fca0006000000 */
[----:B------:R0:W-:Y:S04]  /*1ee90*/  STL [R1+0x3b0], R12 ;  /* 0x0003b00c01007387 */ /* 0x0001e80000100800 */
[----:B0-----:R-:W2:Y:S02]  /*1eea0*/  LDL.LU R12, [R1+0x385c] ;  /* 0x00385c00010c7983 */ /* 0x001ea40000300800 */
[----:B--2---:R-:W-:-:S05]  /*1eeb0*/  SEL R12, R21, R12, !P4 ;  /* 0x0000000c150c7207 */ /* 0x004fca0006000000 */
[----:B------:R0:W-:Y:S04]  /*1eec0*/  STL [R1+0x3ac], R12 ;  /* 0x0003ac0c01007387 */ /* 0x0001e80000100800 */
[----:B0-----:R-:W2:Y:S01]  /*1eed0*/  LDL.LU R12, [R1+0x3858] ;  /* 0x00385800010c7983 */ /* 0x001ea20000300800 */
[C---:B---3--:R-:W-:Y:S02]  /*1eee0*/  SEL R13, R21.reuse, R13, !P4 ;  /* 0x0000000d150d7207 */ /* 0x048fe40006000000 */
[C---:B-----5:R-:W-:Y:S02]  /*1eef0*/  SEL R27, R21.reuse, R27, !P4 ;  /* 0x0000001b151b7207 */ /* 0x060fe40006000000 */
[C---:B----4-:R-:W-:Y:S02]  /*1ef00*/  SEL R24, R21.reuse, R24, !P4 ;  /* 0x0000001815187207 */ /* 0x050fe40006000000 */
[----:B------:R-:W-:-:S02]  /*1ef10*/  SEL R10, R21, R10, !P4 ;  /* 0x0000000a150a7207 */ /* 0x000fc40006000000 */
[C---:B------:R-:W-:Y:S02]  /*1ef20*/  SEL R5, R21.reuse, R5, !P4 ;  /* 0x0000000515057207 */ /* 0x040fe40006000000 */
[----:B--2---:R-:W-:-:S05]  /*1ef30*/  SEL R12, R21, R12, !P4 ;  /* 0x0000000c150c7207 */ /* 0x004fca0006000000 */
        /* <DEDUP_REMOVED lines=12> */
[----:B------:R-:W-:Y:S01]  /*1f000*/  STL [R1+0x38c], R13 ;  /* 0x00038c0d01007387 */ /* 0x000fe20000100800 */
[C---:B------:R-:W-:Y:S02]  /*1f010*/  SEL R11, R21.reuse, R9, !P4 ;  /* 0x00000009150b7207 */ /* 0x040fe40006000000 */
[C---:B------:R-:W-:Y:S01]  /*1f020*/  SEL R9, R21.reuse, R18, !P4 ;  /* 0x0000001215097207 */ /* 0x040fe20006000000 */
[----:B------:R-:W-:Y:S04]  /*1f030*/  STL [R1+0x388], R12 ;  /* 0x0003880c01007387 */ /* 0x000fe80000100800 */
[----:B------:R0:W-:Y:S04]  /*1f040*/  STL [R1+0x384], R10 ;  /* 0x0003840a01007387 */ /* 0x0001e80000100800 */
[----:B------:R-:W-:Y:S01]  /*1f050*/  STL [R1+0x380], R11 ;  /* 0x0003800b01007387 */ /* 0x000fe20000100800 */
[----:B0-----:R-:W-:-:S02]  /*1f060*/  SEL R10, R21, R8, !P4 ;  /* 0x00000008150a7207 */ /* 0x001fc40006000000 */
[C---:B------:R-:W-:Y:S01]  /*1f070*/  SEL R8, R21.reuse, R16, !P4 ;  /* 0x0000001015087207 */ /* 0x040fe20006000000 */
[----:B------:R0:W-:Y:S04]  /*1f080*/  STL [R1+0x37c], R9 ;  /* 0x00037c0901007387 */ /* 0x0001e80000100800 */
[----:B------:R-:W-:Y:S01]  /*1f090*/  STL [R1+0x378], R10 ;  /* 0x0003780a01007387 */ /* 0x000fe20000100800 */
[----:B0-----:R-:W-:-:S03]  /*1f0a0*/  SEL R9, R21, R23, !P4 ;  /* 0x0000001715097207 */ /* 0x001fc60006000000 */
[----:B------:R-:W2:Y:S04]  /*1f0b0*/  LDL.LU R23, [R1+0x324] ;  /* 0x0003240001177983 */ /* 0x000ea80000300800 */
[----:B------:R0:W-:Y:S04]  /*1f0c0*/  STL [R1+0x374], R8 ;  /* 0x0003740801007387 */ /* 0x0001e80000100800 */
[----:B------:R-:W-:Y:S01]  /*1f0d0*/  STL [R1+0x370], R9 ;  /* 0x0003700901007387 */ /* 0x000fe20000100800 */
[C---:B0-----:R-:W-:Y:S02]  /*1f0e0*/  SEL R8, R21.reuse, R7, !P4 ;  /* 0x0000000715087207 */ /* 0x041fe40006000000 */
[----:B------:R-:W-:-:S02]  /*1f0f0*/  SEL R7, R21, R6, !P4 ;  /* 0x0000000615077207 */ /* 0x000fc40006000000 */
[C---:B------:R-:W-:Y:S01]  /*1f100*/  SEL R6, R21.reuse, R4, !P4 ;  /* 0x0000000415067207 */ /* 0x040fe20006000000 */
[----:B------:R-:W-:Y:S01]  /*1f110*/  STL [R1+0x36c], R8 ;  /* 0x00036c0801007387 */ /* 0x000fe20000100800 */
[----:B------:R-:W-:-:S03]  /*1f120*/  SEL R4, R21, R29, !P4 ;  /* 0x0000001d15047207 */ /* 0x000fc60006000000 */
[----:B------:R-:W-:Y:S04]  /*1f130*/  STL [R1+0x368], R7 ;  /* 0x0003680701007387 */ /* 0x000fe80000100800 */
[----:B------:R0:W-:Y:S04]  /*1f140*/  STL [R1+0x364], R5 ;  /* 0x0003640501007387 */ /* 0x0001e80000100800 */
[----:B------:R-:W-:Y:S04]  /*1f150*/  STL [R1+0x360], R6 ;  /* 0x0003600601007387 */ /* 0x000fe80000100800 */
[----:B------:R1:W-:Y:S01]  /*1f160*/  STL [R1+0x35c], R4 ;  /* 0x00035c0401007387 */ /* 0x0003e20000100800 */
[----:B0-----:R-:W-:-:S02]  /*1f170*/  SEL R5, R21, R0, !P4 ;  /* 0x0000000015057207 */ /* 0x001fc40006000000 */
[----:B------:R-:W-:-:S03]  /*1f180*/  SEL R0, R21, R20, !P4 ;  /* 0x0000001415007207 */ /* 0x000fc60006000000 */
[----:B------:R-:W-:Y:S01]  /*1f190*/  STL [R1+0x358], R5 ;  /* 0x0003580501007387 */ /* 0x000fe20000100800 */
        /* <DEDUP_REMOVED lines=75> */
[----:B------:R-:W-:Y:S04]  /*1f650*/  STL [R1+0x30c], R13 ;  /* 0x00030c0d01007387 */ /* 0x000fe80000100800 */
[----:B------:R-:W-:Y:S04]  /*1f660*/  STL [R1+0x308], R12 ;  /* 0x0003080c01007387 */ /* 0x000fe80000100800 */
[----:B------:R-:W-:Y:S04]  /*1f670*/  STL [R1+0x304], R11 ;  /* 0x0003040b01007387 */ /* 0x000fe80000100800 */
[----:B------:R-:W2:Y:S04]  /*1f680*/  LDL.LU R2, [R1+0x294] ;  /* 0x0002940001027983 */ /* 0x000ea80000300800 */
[----:B------:R0:W-:Y:S04]  /*1f690*/  STL [R1+0x300], R10 ;  /* 0x0003000a01007387 */ /* 0x0001e80000100800 */
[----:B------:R1:W-:Y:S01]  /*1f6a0*/  STL [R1+0x2fc], R9 ;  /* 0x0002fc0901007387 */ /* 0x0003e20000100800 */
[----:B0-----:R-:W-:-:S02]  /*1f6b0*/  SEL R10, R21, R8, !P4 ;  /* 0x00000008150a7207 */ /* 0x001fc40006000000 */
[C---:B------:R-:W-:Y:S02]  /*1f6c0*/  SEL R8, R21.reuse, R7, !P4 ;  /* 0x0000000715087207 */ /* 0x040fe40006000000 */
[C---:B-1----:R-:W-:Y:S02]  /*1f6d0*/  SEL R9, R21.reuse, R16, !P4 ;  /* 0x0000001015097207 */ /* 0x042fe40006000000 */
[C---:B------:R-:W-:Y:S01]  /*1f6e0*/  SEL R7, R21.reuse, R6, !P4 ;  /* 0x0000000615077207 */ /* 0x040fe20006000000 */
[----:B------:R-:W-:Y:S01]  /*1f6f0*/  STL [R1+0x2f8], R10 ;  /* 0x0002f80a01007387 */ /* 0x000fe20000100800 */
[C---:B------:R-:W-:Y:S02]  /*1f700*/  SEL R6, R21.reuse, R4, !P4 ;  /* 0x0000000415067207 */ /* 0x040fe40006000000 */
[C---:B------:R-:W-:Y:S01]  /*1f710*/  SEL R4, R21.reuse, R29, !P4 ;  /* 0x0000001d15047207 */ /* 0x040fe20006000000 */
[----:B------:R-:W-:Y:S04]  /*1f720*/  STL [R1+0x2f4], R9 ;  /* 0x0002f40901007387 */ /* 0x000fe80000100800 */
[----:B------:R-:W-:Y:S04]  /*1f730*/  STL [R1+0x2f0], R8 ;  /* 0x0002f00801007387 */ /* 0x000fe80000100800 */
        /* <DEDUP_REMOVED lines=42> */
[----:B------:R-:W4:Y:S04]  /*1f9e0*/  LDL.LU R6, [R1+0x250] ;  /* 0x0002500001067983 */ /* 0x000f280000300800 */
        /* <DEDUP_REMOVED lines=34> */
[C---:B-1----:R-:W-:Y:S02]  /*1fc10*/  SEL R12, R21.reuse, R11, !P4 ;  /* 0x0000000b150c7207 */ /* 0x042fe40006000000 */
[C---:B------:R-:W-:Y:S01]  /*1fc20*/  SEL R11, R21.reuse, R10, !P4 ;  /* 0x0000000a150b7207 */ /* 0x040fe20006000000 */
[----:B------:R-:W-:Y:S01]  /*1fc30*/  STL [R1+0x294], R13 ;  /* 0x0002940d01007387 */ /* 0x000fe20000100800 */
[----:B------:R-:W-:-:S03]  /*1fc40*/  SEL R10, R21, R23, !P4 ;  /* 0x00000017150a7207 */ /* 0x000fc60006000000 */
[----:B------:R-:W-:Y:S04]  /*1fc50*/  STL [R1+0x290], R12 ;  /* 0x0002900c01007387 */ /* 0x000fe80000100800 */
[----:B------:R-:W2:Y:S04]  /*1fc60*/  LDL.LU R23, [R1+0x208] ;  /* 0x0002080001177983 */ /* 0x000ea80000300800 */
[----:B------:R0:W-:Y:S04]  /*1fc70*/  STL [R1+0x28c], R11 ;  /* 0x00028c0b01007387 */ /* 0x0001e80000100800 */
[----:B------:R1:W-:Y:S04]  /*1fc80*/  STL [R1+0x288], R10 ;  /* 0x0002880a01007387 */ /* 0x0003e80000100800 */
[----:B------:R3:W-:Y:S01]  /*1fc90*/  STL [R1+0x284], R9 ;  /* 0x0002840901007387 */ /* 0x0007e20000100800 */
[----:B0-----:R-:W-:-:S02]  /*1fca0*/  SEL R11, R21, R18, !P4 ;  /* 0x00000012150b7207 */ /* 0x001fc40006000000 */
[C---:B-1----:R-:W-:Y:S02]  /*1fcb0*/  SEL R10, R21.reuse, R8, !P4 ;  /* 0x00000008150a7207 */ /* 0x042fe40006000000 */
[C---:B------:R-:W-:Y:S02]  /*1fcc0*/  SEL R8, R21.reuse, R7, !P4 ;  /* 0x0000000715087207 */ /* 0x040fe40006000000 */
[C---:B---3--:R-:W-:Y:S01]  /*1fcd0*/  SEL R9, R21.reuse, R16, !P4 ;  /* 0x0000001015097207 */ /* 0x048fe20006000000 */
        /* <DEDUP_REMOVED lines=89> */
[----:B------:R0:W-:Y:S02]  /*20270*/  STL [R1+0x218], R12 ;  /* 0x0002180c01007387 */ /* 0x0001e40000100800 */
[----:B0-----:R-:W-:-:S02]  /*20280*/  SEL R12, R21, R11, !P4 ;  /* 0x0000000b150c7207 */ /* 0x001fc40006000000 */
[C---:B------:R-:W-:Y:S02]  /*20290*/  SEL R11, R21.reuse, R10, !P4 ;  /* 0x0000000a150b7207 */ /* 0x040fe40006000000 */
[C---:B------:R-:W-:Y:S02]  /*202a0*/  SEL R10, R21.reuse, R9, !P4 ;  /* 0x00000009150a7207 */ /* 0x040fe40006000000 */
[C---:B------:R-:W-:Y:S01]  /*202b0*/  SEL R9, R21.reuse, R18, !P4 ;  /* 0x0000001215097207 */ /* 0x040fe20006000000 */
        /* <DEDUP_REMOVED lines=83> */
[----:B------:R1:W-:Y:S04]  /*207f0*/  STL [R1+0x1b0], R13 ;  /* 0x0001b00d01007387 */ /* 0x0003e80000100800 */
[----:B------:R2:W-:Y:S01]  /*20800*/  STL [R1+0x1ac], R12 ;  /* 0x0001ac0c01007387 */ /* 0x0005e20000100800 */
[C---:B0-----:R-:W-:Y:S02]  /*20810*/  SEL R16, R21.reuse, R27, !P4 ;  /* 0x0000001b15107207 */ /* 0x041fe40006000000 */
[----:B-1----:R-:W-:-:S03]  /*20820*/  SEL R13, R21, R26, !P4 ;  /* 0x0000001a150d7207 */ /* 0x002fc60006000000 */
[----:B------:R0:W-:Y:S01]  /*20830*/  STL [R1+0x1a8], R16 ;  /* 0x0001a81001007387 */ /* 0x0001e20000100800 */
[----:B--2---:R-:W-:-:S03]  /*20840*/  SEL R12, R21, R25, !P4 ;  /* 0x00000019150c7207 */ /* 0x004fc60006000000 */
[----:B------:R1:W-:Y:S04]  /*20850*/  STL [R1+0x1a4], R13 ;  /* 0x0001a40d01007387 */ /* 0x0003e80000100800 */
[----:B------:R2:W-:Y:S01]  /*20860*/  STL [R1+0x1a0], R12 ;  /* 0x0001a00c01007387 */ /* 0x0005e20000100800 */
[C---:B0-----:R-:W-:Y:S02]  /*20870*/  SEL R16, R21.reuse, R24, !P4 ;  /* 0x0000001815107207 */ /* 0x041fe40006000000 */
[----:B-1----:R-:W-:-:S03]  /*20880*/  SEL R13, R21, R22, !P4 ;  /* 0x00000016150d7207 */ /* 0x002fc60006000000 */
[----:B------:R-:W-:Y:S01]  /*20890*/  STL [R1+0x19c], R16 ;  /* 0x00019c1001007387 */ /* 0x000fe20000100800 */
[C---:B--2---:R-:W-:Y:S02]  /*208a0*/  SEL R12, R21.reuse, R11, !P4 ;  /* 0x0000000b150c7207 */ /* 0x044fe40006000000 */
        /* <DEDUP_REMOVED lines=181> */
[C---:B------:R-:W-:Y:S02]  /*21400*/  SEL R22, R21.reuse, R22, !P4 ;  /* 0x0000001615167207 */ /* 0x040fe40006000000 */
[C---:B------:R-:W-:Y:S02]  /*21410*/  SEL R11, R21.reuse, R11, !P4 ;  /* 0x0000000b150b7207 */ /* 0x040fe40006000000 */
[C---:B------:R-:W-:Y:S02]  /*21420*/  SEL R10, R21.reuse, R10, !P4 ;  /* 0x0000000a150a7207 */ /* 0x040fe40006000000 */
        /* <DEDUP_REMOVED lines=17> */
[----:B--2---:R-:W-:-:S05]  /*21540*/  SEL R13, R21, R13, !P4 ;  /* 0x0000000d150d7207 */ /* 0x004fca0006000000 */
[----:B------:R0:W-:Y:S04]  /*21550*/  STL [R1+0xbc], R13 ;  /* 0x0000bc0d01007387 */ /* 0x0001e80000100800 */
[----:B0-----:R-:W2:Y:S04]  /*21560*/  LDL.LU R13, [R1+0x3818] ;  /* 0x00381800010d7983 */ /* 0x001ea80000300800 */
[----:B------:R0:W-:Y:S04]  /*21570*/  STL [R1+0xb8], R12 ;  /* 0x0000b80c01007387 */ /* 0x0001e80000100800 */
[----:B0-----:R-:W3:Y:S04]  /*21580*/  LDL.LU R12, [R1+0x3814] ;  /* 0x00381400010c7983 */ /* 0x001ee80000300800 */
[----:B------:R0:W-:Y:S04]  /*21590*/  STL [R1+0xb4], R28 ;  /* 0x0000b41c01007387 */ /* 0x0001e80000100800 */
[----:B0-----:R-:W4:Y:S04]  /*215a0*/  LDL.LU R28, [R1+0x3810] ;  /* 0x00381000011c7983 */ /* 0x001f280000300800 */
[----:B------:R0:W-:Y:S04]  /*215b0*/  STL [R1+0xb0], R27 ;  /* 0x0000b01b01007387 */ /* 0x0001e80000100800 */
[----:B0-----:R-:W5:Y:S04]  /*215c0*/  LDL.LU R27, [R1+0x380c] ;  /* 0x00380c00011b7983 */ /* 0x001f680000300800 */
        /* <DEDUP_REMOVED lines=11> */
[----:B0-----:R-:W2:Y:S04]  /*21680*/  LDL.LU R10, [R1+0x37f4] ;  /* 0x0037f400010a7983 */ /* 0x001ea80000300800 */
[----:B------:R0:W-:Y:S04]  /*21690*/  STL [R1+0x94], R9 ;  /* 0x0000940901007387 */ /* 0x0001e80000100800 */
[----:B0-----:R-:W2:Y:S04]  /*216a0*/  LDL.LU R9, [R1+0x37f0] ;  /* 0x0037f00001097983 */ /* 0x001ea80000300800 */
[----:B------:R0:W-:Y:S04]  /*216b0*/  STL [R1+0x90], R18 ;  /* 0x0000901201007387 */ /* 0x0001e80000100800 */
[----:B0-----:R-:W3:Y:S04]  /*216c0*/  LDL.LU R18, [R1+0x37ec] ;  /* 0x0037ec0001127983 */ /* 0x001ee80000300800 */
[----:B------:R0:W-:Y:S04]  /*216d0*/  STL [R1+0x8c], R8 ;  /* 0x00008c0801007387 */ /* 0x0001e80000100800 */
[----:B0-----:R-:W2:Y:S04]  /*216e0*/  LDL.LU R8, [R1+0x37e8] ;  /* 0x0037e80001087983 */ /* 0x001ea80000300800 */
        /* <DEDUP_REMOVED lines=13> */
[----:B0-----:R-:W4:Y:S04]  /*217c0*/  LDL.LU R20, [R1+0x37cc] ;  /* 0x0037cc0001147983 */ /* 0x001f280000300800 */
[----:B------:R0:W-:Y:S04]  /*217d0*/  STL [R1+0x6c], R3 ;  /* 0x00006c0301007387 */ /* 0x0001e80000100800 */
[----:B0-----:R-:W5:Y:S04]  /*217e0*/  LDL.LU R3, [R1+0x37c8] ;  /* 0x0037c80001037983 */ /* 0x001f680000300800 */
[----:B------:R0:W-:Y:S04]  /*217f0*/  STL [R1+0x68], R19 ;  /* 0x0000681301007387 */ /* 0x0001e80000100800 */
[----:B0-----:R-:W3:Y:S04]  /*21800*/  LDL.LU R19, [R1+0x37c4] ;  /* 0x0037c40001137983 */ /* 0x001ee80000300800 */
        /* <DEDUP_REMOVED lines=9> */
[----:B0-----:R-:W2:Y:S01]  /*218a0*/  LDL.LU R23, [R1+0x37b0] ;  /* 0x0037b00001177983 */ /* 0x001ea20000300800 */
[----:B------:R-:W-:-:S05]  /*218b0*/  SEL R16, R21, R16, !P4 ;  /* 0x0000001015107207 */ /* 0x000fca0006000000 */
[----:B------:R2:W-:Y:S02]  /*218c0*/  STL [R1+0x4c], R16 ;  /* 0x00004c1001007387 */ /* 0x0005e40000100800 */
[C---:B--2---:R-:W-:Y:S02]  /*218d0*/  SEL R16, R21.reuse, R23, !P4 ;  /* 0x0000001715107207 */ /* 0x044fe40006000000 */
[----:B------:R-:W2:Y:S04]  /*218e0*/  LDL.LU R23, [R1+0x37ac] ;  /* 0x0037ac0001177983 */ /* 0x000ea80000300800 */
[----:B------:R3:W-:Y:S02]  /*218f0*/  STL [R1+0x48], R16 ;  /* 0x0000481001007387 */ /* 0x0007e40000100800 */
[----:B---3--:R-:W-:-:S02]  /*21900*/  SEL R16, R21, R2, !P4 ;  /* 0x0000000215107207 */ /* 0x008fc40006000000 */
[C---:B-----5:R-:W-:Y:S02]  /*21910*/  SEL R2, R21.reuse, R14, !P4 ;  /* 0x0000000e15027207 */ /* 0x060fe40006000000 */
[C---:B----4-:R-:W-:Y:S01]  /*21920*/  SEL R14, R21.reuse, R15, !P4 ;  /* 0x0000000f150e7207 */ /* 0x050fe20006000000 */
[----:B------:R-:W-:Y:S01]  /*21930*/  STL [R1+0x44], R16 ;  /* 0x0000441001007387 */ /* 0x000fe20000100800 */
[----:B------:R-:W-:-:S03]  /*21940*/  SEL R15, R21, R17, !P4 ;  /* 0x00000011150f7207 */ /* 0x000fc60006000000 */
[----:B------:R0:W-:Y:S04]  /*21950*/  STL [R1+0x40], R2 ;  /* 0x0000400201007387 */ /* 0x0001e80000100800 */
[----:B------:R1:W-:Y:S01]  /*21960*/  STL [R1+0x3c], R14 ;  /* 0x00003c0e01007387 */ /* 0x0003e20000100800 */
[----:B0-----:R-:W-:-:S03]  /*21970*/  SEL R2, R21, R19, !P4 ;  /* 0x0000001315027207 */ /* 0x001fc60006000000 */
        /* <DEDUP_REMOVED lines=9> */
[----:B------:R3:W-:Y:S01]  /*21a10*/  STL [R1+0x24], R14 ;  /* 0x0000240e01007387 */ /* 0x0007e20000100800 */
[C---:B0-----:R-:W-:Y:S02]  /*21a20*/  SEL R3, R21.reuse, R24, !P4 ;  /* 0x0000001815037207 */ /* 0x041fe40006000000 */
[C---:B-1----:R-:W-:Y:S02]  /*21a30*/  SEL R2, R21.reuse, R25, !P4 ;  /* 0x0000001915027207 */ /* 0x042fe40006000000 */
[----:B------:R-:W4:Y:S01]  /*21a40*/  LDL.LU R25, [R1+0x5c] ;  /* 0x00005c0001197983 */ /* 0x000f220000300800 */
[----:B---3--:R-:W0:Y:S03]  /*21a50*/  S2R R14, SR_TID.X ;  /* 0x00000000000e7919 */ /* 0x008e260000002100 */
[----:B------:R1:W-:Y:S04]  /*21a60*/  STL [R1+0x20], R3 ;  /* 0x0000200301007387 */ /* 0x0003e80000100800 */
[----:B------:R3:W-:Y:S01]  /*21a70*/  STL [R1+0x1c], R2 ;  /* 0x00001c0201007387 */ /* 0x0007e20000100800 */
[----:B-1----:R-:W-:-:S03]  /*21a80*/  SEL R3, R21, R26, !P4 ;  /* 0x0000001a15037207 */ /* 0x002fc60006000000 */
[----:B------:R-:W5:Y:S01]  /*21a90*/  LDL.LU R26, [R1+0x4] ;  /* 0x00000400011a7983 */ /* 0x000f620000300800 */
[----:B---3--:R-:W-:-:S03]  /*21aa0*/  SEL R2, R21, R27, !P4 ;  /* 0x0000001b15027207 */ /* 0x008fc60006000000 */
[----:B------:R-:W-:Y:S04]  /*21ab0*/  STL [R1+0x18], R3 ;  /* 0x0000180301007387 */ /* 0x000fe80000100800 */
[----:B------:R1:W-:Y:S02]  /*21ac0*/  STL [R1+0x14], R2 ;  /* 0x0000140201007387 */ /* 0x0003e40000100800 */
[----:B-1----:R-:W1:Y:S01]  /*21ad0*/  LDC R2, c[0x0][0x23c] ;  /* 0x00008f00ff027b82 */ /* 0x002e620000000800 */
[----:B------:R-:W-:Y:S02]  /*21ae0*/  SEL R3, R21, R28, !P4 ;  /* 0x0000001c15037207 */ /* 0x000fe40006000000 */
[----:B0-----:R-:W-:-:S03]  /*21af0*/  LOP3.LUT R14, R14, 0x3f, RZ, 0xc0, !PT ;  /* 0x0000003f0e0e7812 */ /* 0x001fc600078ec0ff */
[----:B------:R1:W-:Y:S04]  /*21b00*/  STL [R1+0x10], R3 ;  /* 0x0000100301007387 */ /* 0x0003e80000100800 */
[----:B------:R-:W3:Y:S01]  /*21b10*/  LDL.LU R28, [R1+0xc0] ;  /* 0x0000c000011c7983 */ /* 0x000ee20000300800 */
[----:B-1----:R-:W-:-:S04]  /*21b20*/  IMAD R3, R14, R2, RZ ;  /* 0x000000020e037224 */ /* 0x002fc800078e02ff */
[----:B------:R-:W-:Y:S01]  /*21b30*/  IMAD R15, R2, 0x40, R3 ;  /* 0x00000040020f7824 */ /* 0x000fe200078e0203 */
[----:B------:R-:W-:-:S04]  /*21b40*/  LEA R2, P1, R3, UR12, 0x1 ;  /* 0x0000000c03027c11 */ /* 0x000fc8000f8208ff */
[----:B------:R-:W-:-:S05]  /*21b50*/  LEA.HI.X.SX32 R3, R3, UR13, 0x1, P1 ;  /* 0x0000000d03037c11 */ /* 0x000fca00088f0eff */
[----:B------:R0:W-:Y:S04]  /*21b60*/  STL.64 [R1+0x3550], R2 ;  /* 0x0035500201007387 */ /* 0x0001e80000100a00 */
[----:B0-----:R-:W5:Y:S01]  /*21b70*/  LDL.LU R2, [R1+0x8] ;  /* 0x0000080001027983 */ /* 0x001f620000300800 */
[----:B------:R-:W-:-:S04]  /*21b80*/  LEA R14, P2, R15, UR12, 0x1 ;  /* 0x0000000c0f0e7c11 */ /* 0x000fc8000f8408ff */
[----:B------:R-:W-:Y:S01]  /*21b90*/  LEA.HI.X.SX32 R15, R15, UR13, 0x1, P2 ;  /* 0x0000000d0f0f7c11 */ /* 0x000fe200090f0eff */
[----:B------:R-:W-:Y:S04]  /*21ba0*/  STL [R1+0x3734], R14 ;  /* 0x0037340e01007387 */ /* 0x000fe80000100800 */
[----:B------:R4:W-:Y:S01]  /*21bb0*/  STL [R1+0x3730], R15 ;  /* 0x0037300f01007387 */ /* 0x0009e20000100800 */
[----:B------:R-:W-:-:S04]  /*21bc0*/  IMAD R16, RZ, RZ, -UR6 ;  /* 0x80000006ff107e24 */ /* 0x000fc8000f8e02ff */
[----:B------:R-:W-:Y:S02]  /*21bd0*/  IMAD R17, R16, 0x2, R13 ;  /* 0x0000000210117824 */ /* 0x000fe400078e020d */
[----:B--2---:R-:W-:Y:S01]  /*21be0*/  IMAD R21, R23, UR4, RZ ;  /* 0x0000000417157c24 */ /* 0x004fe2000f8e02ff */
[----:B------:R-:W-:Y:S01]  /*21bf0*/  ULDC UR4, c[0x0][0x240] ;  /* 0x0000900000047ab9 */ /* 0x000fe20000000800 */
[----:B------:R-:W0:Y:S03]  /*21c00*/  S2R R23, SR_TID.X ;  /* 0x0000000000177919 */ /* 0x000e260000002100 */
[----:B------:R-:W-:-:S04]  /*21c10*/  LEA R19, P0, R21, UR10, 0x1 ;  /* 0x0000000a15137c11 */ /* 0x000fc8000f8008ff */
[----:B------:R-:W-:Y:S02]  /*21c20*/  LEA.HI.X.SX32 R21, R21, UR11, 0x1, P0 ;  /* 0x0000000b15157c11 */ /* 0x000fe400080f0eff */
[----:B0-----:R-:W-:-:S04]  /*21c30*/  SHF.R.U32.HI R23, RZ, 0x5, R23 ;  /* 0x00000005ff177819 */ /* 0x001fc80000011617 */
[----:B------:R-:W-:-:S04]  /*21c40*/  SGXT.U32 R23, R23, 0x1 ;  /* 0x000000011717781a */ /* 0x000fc80000000000 */
[----:B------:R-:W-:-:S05]  /*21c50*/  LOP3.LUT R3, R23, 0x7e, RZ, 0xfc, !PT ;  /* 0x0000007e17037812 */ /* 0x000fca00078efcff */
[----:B------:R-:W-:-:S05]  /*21c60*/  IMAD R3, R3, UR6, RZ ;  /* 0x0000000603037c24 */ /* 0x000fca000f8e02ff */
[----:B------:R-:W-:-:S05]  /*21c70*/  LEA R27, P3, R3, R19, 0x1 ;  /* 0x00000013031b7211 */ /* 0x000fca00078608ff */
[----:B------:R-:W-:Y:S01]  /*21c80*/  STL [R1+0x3394], R27 ;  /* 0x0033941b01007387 */ /* 0x000fe20000100800 */
[----:B----4-:R-:W-:-:S05]  /*21c90*/  LEA R15, P5, R25, R19, 0x1 ;  /* 0x00000013190f7211 */ /* 0x010fca00078a08ff */
[----:B------:R-:W-:Y:S01]  /*21ca0*/  STL [R1+0x3398], R15 ;  /* 0x0033980f01007387 */ /* 0x000fe20000100800 */
[----:B---3--:R-:W-:-:S05]  /*21cb0*/  LEA R24, P4, R28, R19, 0x1 ;  /* 0x000000131c187211 */ /* 0x008fca00078808ff */
[----:B------:R5:W-:Y:S02]  /*21cc0*/  STL [R1+0x339c], R24 ;  /* 0x00339c1801007387 */ /* 0x000be40000100800 */
[-C--:B-----5:R-:W-:Y:S02]  /*21cd0*/  LEA R24, P1, R26, R19.reuse, 0x1 ;  /* 0x000000131a187211 */ /* 0x0a0fe400078208ff */
[----:B------:R-:W-:-:S05]  /*21ce0*/  LEA R15, P0, R2, R19, 0x1 ;  /* 0x00000013020f7211 */ /* 0x000fca00078008ff */
[----:B------:R0:W-:Y:S04]  /*21cf0*/  STL [R1+0x33a0], R15 ;  /* 0x0033a00f01007387 */ /* 0x0001e80000100800 */
[----:B------:R-:W-:Y:S01]  /*21d00*/  STL [R1+0x33a4], R24 ;  /* 0x0033a41801007387 */ /* 0x000fe20000100800 */
[----:B0-----:R-:W-:-:S05]  /*21d10*/  LEA R15, P2, R0, R19, 0x1 ;  /* 0x00000013000f7211 */ /* 0x001fca00078408ff */
[----:B------:R0:W-:Y:S02]  /*21d20*/  STL [R1+0x33a8], R15 ;  /* 0x0033a80f01007387 */ /* 0x0001e40000100800 */
[----:B0-----:R-:W-:Y:S02]  /*21d30*/  LEA.HI.X.SX32 R15, R3, R21, 0x1, P3 ;  /* 0x00000015030f7211 */ /* 0x001fe400018f0eff */
[----:B------:R-:W-:-:S03]  /*21d40*/  LEA R3, P3, R29, R19, 0x1 ;  /* 0x000000131d037211 */ /* 0x000fc600078608ff */
[----:B------:R0:W-:Y:S04]  /*21d50*/  STL [R1+0x3390], R15 ;  /* 0x0033900f01007387 */ /* 0x0001e80000100800 */
[----:B------:R1:W-:Y:S01]  /*21d60*/  STL [R1+0x33ac], R3 ;  /* 0x0033ac0301007387 */ /* 0x0003e20000100800 */
[----:B0-----:R-:W-:Y:S02]  /*21d70*/  LEA.HI.X.SX32 R15, R25, R21, 0x1, P5 ;  /* 0x00000015190f7211 */ /* 0x001fe400028f0eff */
[----:B-1----:R-:W-:-:S03]  /*21d80*/  LEA R3, P5, R4, R19, 0x1 ;  /* 0x0000001304037211 */ /* 0x002fc600078a08ff */
[----:B------:R0:W-:Y:S04]  /*21d90*/  STL [R1+0x3388], R15 ;  /* 0x0033880f01007387 */ /* 0x0001e80000100800 */
[----:B------:R1:W-:Y:S01]  /*21da0*/  STL [R1+0x338c], R3 ;  /* 0x00338c0301007387 */ /* 0x0003e20000100800 */
[----:B0-----:R-:W-:Y:S01]  /*21db0*/  LEA.HI.X.SX32 R15, R28, R21, 0x1, P4 ;  /* 0x000000151c0f7211 */ /* 0x001fe200020f0eff */
[----:B-1----:R-:W-:-:S04]  /*21dc0*/  IMAD R3, RZ, RZ, -UR6 ;  /* 0x80000006ff037e24 */ /* 0x002fc8000f8e02ff */
[----:B------:R0:W-:Y:S01]  /*21dd0*/  STL [R1+0x3380], R15 ;  /* 0x0033800f01007387 */ /* 0x0001e20000100800 */
[----:B------:R-:W-:Y:S01]  /*21de0*/  IMAD R3, R3, 0x2, R5 ;  /* 0x0000000203037824 */ /* 0x000fe200078e0205 */
        /* <DEDUP_REMOVED lines=10> */
[-C--:B------:R-:W-:Y:S02]  /*21e90*/  LEA.HI.X.SX32 R29, R29, R21.reuse, 0x1, P3 ;  /* 0x000000151d1d7211 */ /* 0x080fe400018f0eff */
[----:B0-----:R-:W-:Y:S02]  /*21ea0*/  LEA.HI.X.SX32 R15, R0, R21, 0x1, P2 ;  /* 0x00000015000f7211 */ /* 0x001fe400010f0eff */
[----:B-1----:R-:W-:-:S03]  /*21eb0*/  LEA R2, P2, R7, R19, 0x1 ;  /* 0x0000001307027211 */ /* 0x002fc600078408ff */
[----:B------:R0:W-:Y:S04]  /*21ec0*/  STL [R1+0x3368], R15 ;  /* 0x0033680f01007387 */ /* 0x0001e80000100800 */
[----:B------:R1:W-:Y:S01]  /*21ed0*/  STL [R1+0x336c], R2 ;  /* 0x00336c0201007387 */ /* 0x0003e20000100800 */
[----:B0-----:R-:W-:-:S03]  /*21ee0*/  LEA R15, P3, R8, R19, 0x1 ;  /* 0x00000013080f7211 */ /* 0x001fc600078608ff */
[----:B------:R0:W-:Y:S01]  /*21ef0*/  STL [R1+0x3360], R29 ;  /* 0x0033601d01007387 */ /* 0x0001e20000100800 */
[----:B-1----:R-:W-:-:S03]  /*21f00*/  LEA.HI.X.SX32 R2, R4, R21, 0x1, P5 ;  /* 0x0000001504027211 */ /* 0x002fc600028f0eff */
[----:B------:R1:W-:Y:S04]  /*21f10*/  STL [R1+0x3364], R15 ;  /* 0x0033640f01007387 */ /* 0x0003e80000100800 */
[----:B------:R2:W-:Y:S01]  /*21f20*/  STL [R1+0x3358], R2 ;  /* 0x0033580201007387 */ /* 0x0005e20000100800 */
[----:B0-----:R-:W-:Y:S02]  /*21f30*/  LEA R29, P5, R9, R19, 0x1 ;  /* 0x00000013091d7211 */ /* 0x001fe400078a08ff */
[----:B-1----:R-:W-:-:S03]  /*21f40*/  LEA.HI.X.SX32 R15, R5, R21, 0x1, P4 ;  /* 0x00000015050f7211 */ /* 0x002fc600020f0eff */
[----:B------:R-:W-:Y:S01]  /*21f50*/  STL [R1+0x335c], R29 ;  /* 0x00335c1d01007387 */ /* 0x000fe20000100800 */
[----:B--2---:R-:W-:-:S03]  /*21f60*/  LEA R2, P4, R10, R19, 0x1 ;  /* 0x000000130a027211 */ /* 0x004fc600078808ff */
[----:B------:R0:W-:Y:S04]  /*21f70*/  STL [R1+0x3350], R15 ;  /* 0x0033500f01007387 */ /* 0x0001e80000100800 */
[----:B------:R1:W-:Y:S01]  /*21f80*/  STL [R1+0x3354], R2 ;  /* 0x0033540201007387 */ /* 0x0003e20000100800 */
[----:B0-----:R-:W-:Y:S02]  /*21f90*/  LEA.HI.X.SX32 R15, R3, R21, 0x1, P0 ;  /* 0x00000015030f7211 */ /* 0x001fe400000f0eff */
[----:B------:R-:W-:Y:S02]  /*21fa0*/  LEA R3, P0, R11, R19, 0x1 ;  /* 0x000000130b037211 */ /* 0x000fe400078008ff */
[----:B-1----:R-:W-:Y:S01]  /*21fb0*/  LEA.HI.X.SX32 R2, R6, R21, 0x1, P1 ;  /* 0x0000001506027211 */ /* 0x002fe200008f0eff */
[----:B------:R0:W-:Y:S04]  /*21fc0*/  STL [R1+0x3348], R15 ;  /* 0x0033480f01007387 */ /* 0x0001e80000100800 */
[----:B------:R1:W-:Y:S04]  /*21fd0*/  STL [R1+0x334c], R3 ;  /* 0x00334c0301007387 */ /* 0x0003e80000100800 */
[----:B------:R2:W-:Y:S01]  /*21fe0*/  STL [R1+0x3340], R2 ;  /* 0x0033400201007387 */ /* 0x0005e20000100800 */
[----:B0-----:R-:W-:-:S02]  /*21ff0*/  LEA R15, P1, R12, R19, 0x1 ;  /* 0x000000130c0f7211 */ /* 0x001fc400078208ff */
[----:B-1----:R-:W-:Y:S01]  /*22000*/  LEA.HI.X.SX32 R3, R7, R21, 0x1, P2 ;  /* 0x0000001507037211 */ /* 0x002fe200010f0eff */
[----:B------:R-:W-:Y:S01]  /*22010*/  IMAD R18, R16, 0x2, R17 ;  /* 0x0000000210127824 */ /* 0x000fe200078e0211 */
[----:B--2---:R-:W-:Y:S01]  /*22020*/  LEA R2, P2, R13, R19, 0x1 ;  /* 0x000000130d027211 */ /* 0x004fe200078408ff */
[----:B------:R-:W-:Y:S01]  /*22030*/  STL [R1+0x3344], R15 ;  /* 0x0033440f01007387 */ /* 0x000fe20000100800 */
[----:B------:R-:W-:-:S03]  /*22040*/  LEA.HI.X.SX32 R8, R8, R21, 0x1, P3 ;  /* 0x0000001508087211 */ /* 0x000fc600018f0eff */
[----:B------:R0:W-:Y:S01]  /*22050*/  STL [R1+0x3338], R3 ;  /* 0x0033380301007387 */ /* 0x0001e20000100800 */
[----:B------:R-:W-:-:S03]  /*22060*/  IMAD R20, R16, 0x2, R18 ;  /* 0x0000000210147824 */ /* 0x000fc600078e0212 */
[----:B------:R1:W-:Y:S01]  /*22070*/  STL [R1+0x333c], R2 ;  /* 0x00333c0201007387 */ /* 0x0003e20000100800 */
[----:B0-----:R-:W-:-:S03]  /*22080*/  LEA R3, P3, R17, R19, 0x1 ;  /* 0x0000001311037211 */ /* 0x001fc600078608ff */
[----:B------:R-:W-:Y:S01]  /*22090*/  STL [R1+0x3330], R8 ;  /* 0x0033300801007387 */ /* 0x000fe20000100800 */
[----:B-1----:R-:W-:-:S03]  /*220a0*/  LEA.HI.X.SX32 R2, R9, R21, 0x1, P5 ;  /* 0x0000001509027211 */ /* 0x002fc600028f0eff */
[----:B------:R0:W-:Y:S01]  /*220b0*/  STL [R1+0x3334], R3 ;  /* 0x0033340301007387 */ /* 0x0001e20000100800 */
[----:B------:R-:W-:Y:S01]  /*220c0*/  LEA R9, P5, R18, R19, 0x1 ;  /* 0x0000001312097211 */ /* 0x000fe200078a08ff */
[----:B------:R-:W-:Y:S02]  /*220d0*/  IMAD R22, R16, 0x2, R20 ;  /* 0x0000000210167824 */ /* 0x000fe400078e0214 */
[----:B------:R1:W-:Y:S01]  /*220e0*/  STL [R1+0x3328], R2 ;  /* 0x0033280201007387 */ /* 0x0003e20000100800 */
[----:B------:R-:W-:Y:S01]  /*220f0*/  IMAD R16, R23, UR6, RZ ;  /* 0x0000000617107c24 */ /* 0x000fe2000f8e02ff */
[----:B0-----:R-:W-:Y:S02]  /*22100*/  LEA.HI.X.SX32 R3, R10, R21, 0x1, P4 ;  /* 0x000000150a037211 */ /* 0x001fe400020f0eff */
[----:B------:R-:W-:Y:S01]  /*22110*/  STL [R1+0x332c], R9 ;  /* 0x00332c0901007387 */ /* 0x000fe20000100800 */
[----:B-1----:R-:W-:-:S03]  /*22120*/  LEA R2, P4, R20, R19, 0x1 ;  /* 0x0000001314027211 */ /* 0x002fc600078808ff */
[----:B------:R0:W-:Y:S01]  /*22130*/  STL [R1+0x3320], R3 ;  /* 0x0033200301007387 */ /* 0x0001e20000100800 */
[----:B------:R-:W-:-:S03]  /*22140*/  LEA.HI.X.SX32 R10, R11, R21, 0x1, P0 ;  /* 0x000000150b0a7211 */ /* 0x000fc600000f0eff */
[----:B------:R1:W-:Y:S01]  /*22150*/  STL [R1+0x3324], R2 ;  /* 0x0033240201007387 */ /* 0x0003e20000100800 */
[----:B------:R-:W-:Y:S01]  /*22160*/  IMAD R14, RZ, RZ, -UR6 ;  /* 0x80000006ff0e7e24 */ /* 0x000fe2000f8e02ff */
[----:B0-----:R-:W-:Y:S02]  /*22170*/  LEA R3, P0, R16, R19, 0x1 ;  /* 0x0000001310037211 */ /* 0x001fe400078008ff */
[----:B------:R-:W-:Y:S01]  /*22180*/  STL [R1+0x3318], R10 ;  /* 0x0033180a01007387 */ /* 0x000fe20000100800 */
[----:B-1----:R-:W-:-:S03]  /*22190*/  LEA.HI.X.SX32 R2, R12, R21, 0x1, P1 ;  /* 0x000000150c027211 */ /* 0x002fc600008f0eff */
[----:B------:R0:W-:Y:S01]  /*221a0*/  STL [R1+0x331c], R3 ;  /* 0x00331c0301007387 */ /* 0x0001e20000100800 */
[-C--:B------:R-:W-:Y:S01]  /*221b0*/  LEA.HI.X.SX32 R11, R13, R21.reuse, 0x1, P2 ;  /* 0x000000150d0b7211 */ /* 0x080fe200010f0eff */
[----:B------:R-:W-:Y:S02]  /*221c0*/  IMAD R23, R14, 0x2, R22 ;  /* 0x000000020e177824 */ /* 0x000fe400078e0216 */
[----:B------:R1:W-:Y:S01]  /*221d0*/  STL [R1+0x3314], R2 ;  /* 0x0033140201007387 */ /* 0x0003e20000100800 */
[-C--:B------:R-:W-:Y:S02]  /*221e0*/  LEA.HI.X.SX32 R12, R20, R21.reuse, 0x1, P4 ;  /* 0x00000015140c7211 */ /* 0x080fe400020f0eff */
[-C--:B0-----:R-:W-:Y:S01]  /*221f0*/  LEA.HI.X.SX32 R3, R17, R21.reuse, 0x1, P3 ;  /* 0x0000001511037211 */ /* 0x081fe200018f0eff */
[----:B------:R-:W-:Y:S01]  /*22200*/  STL [R1+0x3310], R11 ;  /* 0x0033100b01007387 */ /* 0x000fe20000100800 */
[----:B-1----:R-:W-:-:S03]  /*22210*/  LEA.HI.X.SX32 R2, R18, R21, 0x1, P5 ;  /* 0x0000001512027211 */ /* 0x002fc600028f0eff */
[----:B------:R0:W-:Y:S01]  /*22220*/  STL [R1+0x330c], R3 ;  /* 0x00330c0301007387 */ /* 0x0001e20000100800 */
[----:B------:R-:W-:-:S03]  /*22230*/  IMAD R27, R14, 0x2, R23 ;  /* 0x000000020e1b7824 */ /* 0x000fc600078e0217 */
[----:B------:R1:W-:Y:S01]  /*22240*/  STL [R1+0x3308], R2 ;  /* 0x0033080201007387 */ /* 0x0003e20000100800 */
[----:B------:R-:W-:Y:S01]  /*22250*/  IMAD R24, R14, 0x2, R27 ;  /* 0x000000020e187824 */ /* 0x000fe200078e021b */
[-C--:B0-----:R-:W-:Y:S02]  /*22260*/  LEA R3, P1, R22, R19.reuse, 0x1 ;  /* 0x0000001316037211 */ /* 0x081fe400078208ff */
[----:B------:R-:W-:Y:S01]  /*22270*/  STL [R1+0x32f8], R12 ;  /* 0x0032f80c01007387 */ /* 0x000fe20000100800 */
[----:B-1----:R-:W-:-:S03]  /*22280*/  LEA R2, P2, R23, R19, 0x1 ;  /* 0x0000001317027211 */ /* 0x002fc600078408ff */
[----:B------:R0:W-:Y:S01]  /*22290*/  STL [R1+0x32fc], R3 ;  /* 0x0032fc0301007387 */ /* 0x0001e20000100800 */
[----:B------:R-:W-:Y:S01]  /*222a0*/  LEA.HI.X.SX32 R13, R16, R21, 0x1, P0 ;  /* 0x00000015100d7211 */ /* 0x000fe200000f0eff */
[----:B------:R-:W-:Y:S02]  /*222b0*/  IMAD R25, R14, 0x2, R24 ;  /* 0x000000020e197824 */ /* 0x000fe400078e0218 */
[----:B------:R1:W-:Y:S01]  /*222c0*/  STL [R1+0x3300], R2 ;  /* 0x0033000201007387 */ /* 0x0003e20000100800 */
[----:B------:R-:W-:Y:S02]  /*222d0*/  LEA R15, P0, R27, R19, 0x1 ;  /* 0x000000131b0f7211 */ /* 0x000fe400078008ff */
        /* <DEDUP_REMOVED lines=8> */
[----:B------:R0:W-:Y:S01]  /*22360*/  STL [R1+0x32e8], R15 ;  /* 0x0032e80f01007387 */ /* 0x0001e20000100800 */
[----:B-1----:R-:W-:-:S03]  /*22370*/  LEA R2, P2, R25, R19, 0x1 ;  /* 0x0000001319027211 */ /* 0x002fc600078408ff */
[----:B------:R1:W-:Y:S01]  /*22380*/  STL [R1+0x32ec], R3 ;  /* 0x0032ec0301007387 */ /* 0x0003e20000100800 */
[----:B------:R-:W-:-:S03]  /*22390*/  IMAD R0, R14, 0x2, R26 ;  /* 0x000000020e007824 */ /* 0x000fc600078e021a */
[----:B------:R2:W-:Y:S01]  /*223a0*/  STL [R1+0x32f0], R2 ;  /* 0x0032f00201007387 */ /* 0x0005e20000100800 */
[-C--:B0-----:R-:W-:Y:S02]  /*223b0*/  LEA.HI.X.SX32 R15, R27, R21.reuse, 0x1, P0 ;  /* 0x000000151b0f7211 */ /* 0x081fe400000f0eff */
[----:B-1----:R-:W-:-:S03]  /*223c0*/  LEA.HI.X.SX32 R3, R24, R21, 0x1, P1 ;  /* 0x0000001518037211 */ /* 0x002fc600008f0eff */
[----:B------:R0:W-:Y:S01]  /*223d0*/  STL [R1+0x32e0], R15 ;  /* 0x0032e00f01007387 */ /* 0x0001e20000100800 */
[----:B--2---:R-:W-:-:S03]  /*223e0*/  LEA.HI.X.SX32 R2, R25, R21, 0x1, P2 ;  /* 0x0000001519027211 */ /* 0x004fc600010f0eff */
[----:B------:R1:W-:Y:S01]  /*223f0*/  STL [R1+0x32dc], R3 ;  /* 0x0032dc0301007387 */ /* 0x0003e20000100800 */
[----:B------:R-:W-:-:S03]  /*22400*/  IMAD R4, R14, 0x2, R0 ;  /* 0x000000020e047824 */ /* 0x000fc600078e0200 */
[----:B------:R2:W-:Y:S01]  /*22410*/  STL [R1+0x32cc], R2 ;  /* 0x0032cc0201007387 */ /* 0x0005e20000100800 */
[-C--:B0-----:R-:W-:Y:S02]  /*22420*/  LEA R15, P0, R28, R19.reuse, 0x1 ;  /* 0x000000131c0f7211 */ /* 0x081fe400078008ff */
[-C--:B-1----:R-:W-:Y:S01]  /*22430*/  LEA R3, P1, R26, R19.reuse, 0x1 ;  /* 0x000000131a037211 */ /* 0x082fe200078208ff */
[----:B------:R-:W-:Y:S01]  /*22440*/  IMAD R5, R14, 0x2, R4 ;  /* 0x000000020e057824 */ /* 0x000fe200078e0204 */
[----:B--2---:R-:W-:Y:S01]  /*22450*/  LEA R2, P2, R0, R19, 0x1 ;  /* 0x0000001300027211 */ /* 0x004fe200078408ff */
[----:B------:R0:W-:Y:S02]  /*22460*/  STL [R1+0x32d0], R15 ;  /* 0x0032d00f01007387 */ /* 0x0001e40000100800 */
[----:B------:R-:W-:Y:S02]  /*22470*/  IMAD R6, R14, 0x2, R5 ;  /* 0x000000020e067824 */ /* 0x000fe400078e0205 */
[----:B------:R1:W-:Y:S04]  /*22480*/  STL [R1+0x32d4], R3 ;  /* 0x0032d40301007387 */ /* 0x0003e80000100800 */
[----:B------:R2:W-:Y:S01]  /*22490*/  STL [R1+0x32d8], R2 ;  /* 0x0032d80201007387 */ /* 0x0005e20000100800 */
[----:B0-----:R-:W-:-:S02]  /*224a0*/  LEA.HI.X.SX32 R15, R28, R21, 0x1, P0 ;  /* 0x000000151c0f7211 */ /* 0x001fc400000f0eff */
        /* <DEDUP_REMOVED lines=10> */
[----:B------:R-:W-:Y:S01]  /*22550*/  STL [R1+0x32b8], R15 ;  /* 0x0032b80f01007387 */ /* 0x000fe20000100800 */
[----:B------:R-:W-:-:S03]  /*22560*/  LEA.HI.X.SX32 R4, R4, R21, 0x1, P0 ;  /* 0x0000001504047211 */ /* 0x000fc600000f0eff */
[----:B------:R0:W-:Y:S01]  /*22570*/  STL [R1+0x32bc], R3 ;  /* 0x0032bc0301007387 */ /* 0x0001e20000100800 */
[----:B------:R-:W-:-:S03]  /*22580*/  IMAD R9, R14, 0x2, R8 ;  /* 0x000000020e097824 */ /* 0x000fc600078e0208 */
[----:B------:R1:W-:Y:S01]  /*22590*/  STL [R1+0x32c0], R2 ;  /* 0x0032c00201007387 */ /* 0x0003e20000100800 */
[----:B0-----:R-:W-:-:S03]  /*225a0*/  LEA.HI.X.SX32 R3, R5, R21, 0x1, P1 ;  /* 0x0000001505037211 */ /* 0x001fc600008f0eff */
[----:B------:R-:W-:Y:S01]  /*225b0*/  STL [R1+0x32b0], R4 ;  /* 0x0032b00401007387 */ /* 0x000fe20000100800 */
[----:B-1----:R-:W-:-:S03]  /*225c0*/  LEA.HI.X.SX32 R2, R6, R21, 0x1, P2 ;  /* 0x0000001506027211 */ /* 0x002fc600010f0eff */
[----:B------:R0:W-:Y:S01]  /*225d0*/  STL [R1+0x32ac], R3 ;  /* 0x0032ac0301007387 */ /* 0x0001e20000100800 */
[C---:B------:R-:W-:Y:S01]  /*225e0*/  LEA R5, P0, R7.reuse, R19, 0x1 ;  /* 0x0000001307057211 */ /* 0x040fe200078008ff */
[C---:B------:R-:W-:Y:S02]  /*225f0*/  IMAD R10, R14.reuse, 0x2, R9 ;  /* 0x000000020e0a7824 */ /* 0x040fe400078e0209 */
[----:B------:R1:W-:Y:S01]  /*22600*/  STL [R1+0x329c], R2 ;  /* 0x00329c0201007387 */ /* 0x0003e20000100800 */
[----:B------:R-:W-:Y:S01]  /*22610*/  LEA.HI.X.SX32 R6, R7, R21, 0x1, P0 ;  /* 0x0000001507067211 */ /* 0x000fe200000f0eff */
[----:B------:R-:W-:Y:S01]  /*22620*/  IMAD R11, R14, 0x2, R10 ;  /* 0x000000020e0b7824 */ /* 0x000fe200078e020a */
[-C--:B0-----:R-:W-:Y:S01]  /*22630*/  LEA R3, P1, R8, R19.reuse, 0x1 ;  /* 0x0000001308037211 */ /* 0x081fe200078208ff */
[----:B------:R-:W-:Y:S01]  /*22640*/  STL [R1+0x32a0], R5 ;  /* 0x0032a00501007387 */ /* 0x000fe20000100800 */
[----:B-1----:R-:W-:-:S03]  /*22650*/  LEA R2, P2, R9, R19, 0x1 ;  /* 0x0000001309027211 */ /* 0x002fc600078408ff */
[----:B------:R0:W-:Y:S01]  /*22660*/  STL [R1+0x32a4], R3 ;  /* 0x0032a40301007387 */ /* 0x0001e20000100800 */
[----:B------:R-:W-:-:S03]  /*22670*/  IMAD R12, R14, 0x2, R11 ;  /* 0x000000020e0c7824 */ /* 0x000fc600078e020b */
        /* <DEDUP_REMOVED lines=43> */
[-C--:B------:R-:W-:Y:S01]  /*22930*/  LEA.HI.X.SX32 R12, R20, R21.reuse, 0x1, P0 ;  /* 0x00000015140c7211 */ /* 0x080fe200000f0eff */
[----:B------:R-:W-:Y:S02]  /*22940*/  IMAD R6, R14, 0x2, R5 ;  /* 0x000000020e067824 */ /* 0x000fe400078e0205 */
[----:B------:R1:W-:Y:S01]  /*22950*/  STL [R1+0x3260], R2 ;  /* 0x0032600201007387 */ /* 0x0003e20000100800 */
[----:B0-----:R-:W-:-:S03]  /*22960*/  LEA.HI.X.SX32 R3, R0, R21, 0x1, P1 ;  /* 0x0000001500037211 */ /* 0x001fc600008f0eff */
[----:B------:R0:W-:Y:S01]  /*22970*/  STL [R1+0x3250], R12 ;  /* 0x0032500c01007387 */ /* 0x0001e20000100800 */
[----:B-1----:R-:W-:-:S03]  /*22980*/  LEA.HI.X.SX32 R2, R22, R21, 0x1, P2 ;  /* 0x0000001516027211 */ /* 0x002fc600010f0eff */
        /* <DEDUP_REMOVED lines=35> */
[----:B------:R-:W-:Y:S02]  /*22bc0*/  LEA.HI.X.SX32 R8, R10, R21, 0x1, P0 ;  /* 0x000000150a087211 */ /* 0x000fe400000f0eff */
[-C--:B0-----:R-:W-:Y:S01]  /*22bd0*/  LEA R3, P1, R11, R19.reuse, 0x1 ;  /* 0x000000130b037211 */ /* 0x081fe200078208ff */
[----:B------:R-:W-:Y:S01]  /*22be0*/  STL [R1+0x3210], R7 ;  /* 0x0032100701007387 */ /* 0x000fe20000100800 */
[----:B-1----:R-:W-:-:S03]  /*22bf0*/  LEA R2, P2, R0, R19, 0x1 ;  /* 0x0000001300027211 */ /* 0x002fc600078408ff */
[----:B------:R0:W-:Y:S01]  /*22c00*/  STL [R1+0x3214], R3 ;  /* 0x0032140301007387 */ /* 0x0001e20000100800 */
[----:B------:R-:W-:-:S03]  /*22c10*/  IMAD R5, R14, 0x2, R4 ;  /* 0x000000020e057824 */ /* 0x000fc600078e0204 */
[----:B------:R1:W-:Y:S01]  /*22c20*/  STL [R1+0x3218], R2 ;  /* 0x0032180201007387 */ /* 0x0003e20000100800 */
[----:B0-----:R-:W-:-:S03]  /*22c30*/  LEA.HI.X.SX32 R3, R11, R21, 0x1, P1 ;  /* 0x000000150b037211 */ /* 0x001fc600008f0eff */
[----:B------:R0:W-:Y:S01]  /*22c40*/  STL [R1+0x3208], R8 ;  /* 0x0032080801007387 */ /* 0x0001e20000100800 */
[----:B-1----:R-:W-:-:S03]  /*22c50*/  LEA.HI.X.SX32 R2, R0, R21, 0x1, P2 ;  /* 0x0000001500027211 */ /* 0x002fc600010f0eff */
[----:B------:R1:W-:Y:S04]  /*22c60*/  STL [R1+0x3204], R3 ;  /* 0x0032040301007387 */ /* 0x0003e80000100800 */
[----:B------:R2:W-:Y:S01]  /*22c70*/  STL [R1+0x31f4], R2 ;  /* 0x0031f40201007387 */ /* 0x0005e20000100800 */
[-C--:B0-----:R-:W-:Y:S02]  /*22c80*/  LEA R8, P0, R12, R19.reuse, 0x1 ;  /* 0x000000130c087211 */ /* 0x081fe400078008ff */
[----:B-1----:R-:W-:Y:S02]  /*22c90*/  LEA R3, P1, R4, R19, 0x1 ;  /* 0x0000001304037211 */ /* 0x002fe400078208ff */
[----:B------:R-:W-:Y:S02]  /*22ca0*/  LEA.HI.X.SX32 R9, R12, R21, 0x1, P0 ;  /* 0x000000150c097211 */ /* 0x000fe400000f0eff */
[----:B--2---:R-:W-:Y:S01]  /*22cb0*/  LEA R2, P2, R5, R19, 0x1 ;  /* 0x0000001305027211 */ /* 0x004fe200078408ff */
[----:B------:R-:W-:Y:S04]  /*22cc0*/  STL [R1+0x31f8], R8 ;  /* 0x0031f80801007387 */ /* 0x000fe80000100800 */
[----:B------:R0:W-:Y:S04]  /*22cd0*/  STL [R1+0x31fc], R3 ;  /* 0x0031fc0301007387 */ /* 0x0001e80000100800 */
[----:B------:R1:W-:Y:S04]  /*22ce0*/  STL [R1+0x3200], R2 ;  /* 0x0032000201007387 */ /* 0x0003e80000100800 */
[----:B------:R-:W-:Y:S04]  /*22cf0*/  STL [R1+0x31f0], R9 ;  /* 0x0031f00901007387 */ /* 0x000fe80000100800 */
[----:B------:R-:W2:Y:S01]  /*22d00*/  LDL.LU R16, [R1+0x818] ;  /* 0x0008180001107983 */ /* 0x000ea20000300800 */
[----:B------:R-:W-:Y:S01]  /*22d10*/  IMAD R6, R14, 0x2, R5 ;  /* 0x000000020e067824 */ /* 0x000fe200078e0205 */
[----:B0-----:R-:W-:-:S02]  /*22d20*/  LEA.HI.X.SX32 R3, R4, R21, 0x1, P1 ;  /* 0x0000001504037211 */ /* 0x001fc400008f0eff */
[----:B-1----:R-:W-:Y:S01]  /*22d30*/  LEA.HI.X.SX32 R2, R5, R21, 0x1, P2 ;  /* 0x0000001505027211 */ /* 0x002fe200010f0eff */
[C---:B------:R-:W-:Y:S02]  /*22d40*/  IMAD R7, R14.reuse, 0x2, R6 ;  /* 0x000000020e077824 */ /* 0x040fe400078e0206 */
[----:B------:R0:W-:Y:S02]  /*22d50*/  STL [R1+0x31ec], R3 ;  /* 0x0031ec0301007387 */ /* 0x0001e40000100800 */
[----:B------:R-:W-:Y:S02]  /*22d60*/  IMAD R0, R14, 0x2, R7 ;  /* 0x000000020e007824 */ /* 0x000fe400078e0207 */
[----:B------:R1:W-:Y:S01]  /*22d70*/  STL [R1+0x31dc], R2 ;  /* 0x0031dc0201007387 */ /* 0x0003e20000100800 */
[CC--:B------:R-:W-:Y:S02]  /*22d80*/  LEA R5, P1, R7.reuse, R19.reuse, 0x1 ;  /* 0x0000001307057211 */ /* 0x0c0fe400078208ff */
[C---:B0-----:R-:W-:Y:S01]  /*22d90*/  LEA R3, P0, R6.reuse, R19, 0x1 ;  /* 0x0000001306037211 */ /* 0x041fe200078008ff */
[----:B-1----:R-:W3:Y:S03]  /*22da0*/  LDL.LU R2, [R1+0x814] ;  /* 0x0008140001027983 */ /* 0x002ee60000300800 */
[-C--:B------:R-:W-:Y:S01]  /*22db0*/  LEA.HI.X.SX32 R6, R6, R21.reuse, 0x1, P0 ;  /* 0x0000001506067211 */ /* 0x080fe200000f0eff */
[----:B------:R0:W-:Y:S01]  /*22dc0*/  STL [R1+0x31e0], R3 ;  /* 0x0031e00301007387 */ /* 0x0001e20000100800 */
[----:B------:R-:W-:Y:S01]  /*22dd0*/  IMAD R8, R14, 0x2, R0 ;  /* 0x000000020e087824 */ /* 0x000fe200078e0200 */
[----:B------:R-:W-:-:S02]  /*22de0*/  LEA.HI.X.SX32 R7, R7, R21, 0x1, P1 ;  /* 0x0000001507077211 */ /* 0x000fc400008f0eff */
[----:B------:R1:W-:Y:S01]  /*22df0*/  STL [R1+0x31e4], R5 ;  /* 0x0031e40501007387 */ /* 0x0003e20000100800 */
[----:B0-----:R-:W-:Y:S01]  /*22e00*/  LEA R3, P2, R0, R19, 0x1 ;  /* 0x0000001300037211 */ /* 0x001fe200078408ff */
[----:B------:R-:W-:-:S04]  /*22e10*/  IMAD R4, R14, 0x2, R8 ;  /* 0x000000020e047824 */ /* 0x000fc800078e0208 */
[----:B------:R0:W-:Y:S01]  /*22e20*/  STL [R1+0x31e8], R3 ;  /* 0x0031e80301007387 */ /* 0x0001e20000100800 */
[----:B-1----:R-:W-:-:S03]  /*22e30*/  IMAD R5, R14, 0x2, R4 ;  /* 0x000000020e057824 */ /* 0x002fc600078e0204 */
[----:B0-----:R-:W4:Y:S04]  /*22e40*/  LDL.LU R3, [R1+0x810] ;  /* 0x0008100001037983 */ /* 0x001f280000300800 */
[----:B------:R0:W-:Y:S04]  /*22e50*/  STL [R1+0x31d8], R6 ;  /* 0x0031d80601007387 */ /* 0x0001e80000100800 */
[----:B------:R-:W5:Y:S01]  /*22e60*/  LDL.LU R18, [R1+0x80c] ;  /* 0x00080c0001127983 */ /* 0x000f620000300800 */
[----:B0-----:R-:W-:-:S03]  /*22e70*/  LEA.HI.X.SX32 R6, R0, R21, 0x1, P2 ;  /* 0x0000001500067211 */ /* 0x001fc600010f0eff */
[----:B------:R0:W-:Y:S01]  /*22e80*/  STL [R1+0x31d4], R7 ;  /* 0x0031d40701007387 */ /* 0x0001e20000100800 */
[----:B------:R-:W-:-:S03]  /*22e90*/  IMAD R0, R14, 0x2, R5 ;  /* 0x000000020e007824 */ /* 0x000fc600078e0205 */
[----:B------:R1:W-:Y:S04]  /*22ea0*/  STL [R1+0x31d0], R6 ;  /* 0x0031d00601007387 */ /* 0x0003e80000100800 */
[----:B------:R-:W5:Y:S01]  /*22eb0*/  LDL.LU R17, [R1+0x808] ;  /* 0x0008080001117983 */ /* 0x000f620000300800 */
[----:B0-----:R-:W-:-:S03]  /*22ec0*/  LEA R7, P0, R8, R19, 0x1 ;  /* 0x0000001308077211 */ /* 0x001fc600078008ff */
[----:B------:R-:W5:Y:S01]  /*22ed0*/  LDL.LU R13, [R1+0x804] ;  /* 0x00080400010d7983 */ /* 0x000f620000300800 */
[----:B-1----:R-:W-:-:S03]  /*22ee0*/  LEA R6, P1, R4, R19, 0x1 ;  /* 0x0000001304067211 */ /* 0x002fc600078208ff */
[----:B------:R0:W-:Y:S04]  /*22ef0*/  STL [R1+0x31c4], R7 ;  /* 0x0031c40701007387 */ /* 0x0001e80000100800 */
[----:B------:R-:W5:Y:S04]  /*22f00*/  LDL.LU R26, [R1+0x800] ;  /* 0x00080000011a7983 */ /* 0x000f680000300800 */
[----:B------:R1:W-:Y:S01]  /*22f10*/  STL [R1+0x31c8], R6 ;  /* 0x0031c80601007387 */ /* 0x0003e20000100800 */
[----:B0-----:R-:W-:-:S03]  /*22f20*/  LEA R7, P2, R5, R19, 0x1 ;  /* 0x0000001305077211 */ /* 0x001fc600078408ff */
[----:B------:R-:W5:Y:S01]  /*22f30*/  LDL.LU R28, [R1+0x7fc] ;  /* 0x0007fc00011c7983 */ /* 0x000f620000300800 */
[----:B-1----:R-:W-:-:S03]  /*22f40*/  LEA R6, P3, R0, R19, 0x1 ;  /* 0x0000001300067211 */ /* 0x002fc600078608ff */
[----:B------:R0:W-:Y:S04]  /*22f50*/  STL [R1+0x31cc], R7 ;  /* 0x0031cc0701007387 */ /* 0x0001e80000100800 */
[----:B------:R-:W5:Y:S04]  /*22f60*/  LDL.LU R25, [R1+0x7f8] ;  /* 0x0007f80001197983 */ /* 0x000f680000300800 */
[----:B------:R1:W-:Y:S01]  /*22f70*/  STL [R1+0x31c0], R6 ;  /* 0x0031c00601007387 */ /* 0x0003e20000100800 */
[----:B0-----:R-:W-:-:S03]  /*22f80*/  LEA.HI.X.SX32 R7, R8, R21, 0x1, P0 ;  /* 0x0000001508077211 */ /* 0x001fc600000f0eff */
[----:B------:R-:W5:Y:S01]  /*22f90*/  LDL.LU R24, [R1+0x7f4] ;  /* 0x0007f40001187983 */ /* 0x000f620000300800 */
[----:B-1----:R-:W-:-:S03]  /*22fa0*/  LEA.HI.X.SX32 R6, R4, R21, 0x1, P1 ;  /* 0x0000001504067211 */ /* 0x002fc600008f0eff */
[----:B------:R-:W-:Y:S01]  /*22fb0*/  STL [R1+0x31bc], R7 ;  /* 0x0031bc0701007387 */ /* 0x000fe20000100800 */
[----:B------:R-:W-:-:S03]  /*22fc0*/  LEA.HI.X.SX32 R4, R5, R21, 0x1, P2 ;  /* 0x0000001505047211 */ /* 0x000fc600010f0eff */
[----:B------:R-:W5:Y:S01]  /*22fd0*/  LDL.LU R27, [R1+0x7f0] ;  /* 0x0007f000011b7983 */ /* 0x000f620000300800 */
[----:B------:R-:W-:-:S03]  /*22fe0*/  LEA.HI.X.SX32 R0, R0, R21, 0x1, P3 ;  /* 0x0000001500007211 */ /* 0x000fc600018f0eff */
[----:B------:R-:W-:Y:S04]  /*22ff0*/  STL [R1+0x31b8], R6 ;  /* 0x0031b80601007387 */ /* 0x000fe80000100800 */
[----:B------:R-:W5:Y:S04]  /*23000*/  LDL.LU R23, [R1+0x7ec] ;  /* 0x0007ec0001177983 */ /* 0x000f680000300800 */
[----:B------:R2:W-:Y:S04]  /*23010*/  STL [R1+0x31b4], R4 ;  /* 0x0031b40401007387 */ /* 0x0005e80000100800 */
[----:B------:R-:W5:Y:S04]  /*23020*/  LDL.LU R29, [R1+0x7e8] ;  /* 0x0007e800011d7983 */ /* 0x000f680000300800 */
[----:B------:R-:W5:Y:S04]  /*23030*/  LDL.LU R15, [R1+0x7e4] ;  /* 0x0007e400010f7983 */ /* 0x000f680000300800 */
[----:B------:R-:W-:Y:S01]  /*23040*/  STL [R1+0x31b0], R0 ;  /* 0x0031b00001007387 */ /* 0x000fe20000100800 */
[----:B--2---:R-:W-:-:S03]  /*23050*/  IMAD R4, R16, UR4, RZ ;  /* 0x0000000410047c24 */ /* 0x004fc6000f8e02ff */
[----:B------:R-:W2:Y:S04]  /*23060*/  LDL.LU R16, [R1+0x7e0] ;  /* 0x0007e00001107983 */ /* 0x000ea80000300800 */
[----:B------:R-:W-:Y:S04]  /*23070*/  STL [R1+0x3738], R4 ;  /* 0x0037380401007387 */ /* 0x000fe80000100800 */
[----:B------:R-:W2:Y:S01]  /*23080*/  LDL.LU R14, [R1+0x7dc] ;  /* 0x0007dc00010e7983 */ /* 0x000ea20000300800 */
[----:B---3--:R-:W-:-:S03]  /*23090*/  IMAD R5, R2, UR4, RZ ;  /* 0x0000000402057c24 */ /* 0x008fc6000f8e02ff */
[----:B------:R-:W3:Y:S04]  /*230a0*/  LDL.LU R2, [R1+0x7d8] ;  /* 0x0007d80001027983 */ /* 0x000ee80000300800 */
[----:B------:R-:W-:Y:S01]  /*230b0*/  STL [R1+0x373c], R5 ;  /* 0x00373c0501007387 */ /* 0x000fe20000100800 */
[----:B----4-:R-:W-:-:S03]  /*230c0*/  IMAD R6, R3, UR4, RZ ;  /* 0x0000000403067c24 */ /* 0x010fc6000f8e02ff */
[----:B------:R-:W4:Y:S01]  /*230d0*/  LDL.LU R3, [R1+0x7d4] ;  /* 0x0007d40001037983 */ /* 0x000f220000300800 */
[----:B-----5:R-:W-:-:S03]  /*230e0*/  IMAD R7, R18, UR4, RZ ;  /* 0x0000000412077c24 */ /* 0x020fc6000f8e02ff */
[----:B------:R-:W-:Y:S04]  /*230f0*/  STL [R1+0x3740], R6 ;  /* 0x0037400601007387 */ /* 0x000fe80000100800 */
[----:B------:R-:W-:Y:S01]  /*23100*/  STL [R1+0x3744], R7 ;  /* 0x0037440701007387 */ /* 0x000fe20000100800 */
[----:B------:R-:W-:Y:S02]  /*23110*/  IMAD R8, R17, UR4, RZ ;  /* 0x0000000411087c24 */ /* 0x000fe4000f8e02ff */
[----:B------:R-:W-:-:S03]  /*23120*/  IMAD R9, R13, UR4, RZ ;  /* 0x000000040d097c24 */ /* 0x000fc6000f8e02ff */
[----:B------:R-:W-:Y:S01]  /*23130*/  STL [R1+0x3748], R8 ;  /* 0x0037480801007387 */ /* 0x000fe20000100800 */
[----:B------:R-:W-:-:S03]  /*23140*/  IMAD R10, R26, UR4, RZ ;  /* 0x000000041a0a7c24 */ /* 0x000fc6000f8e02ff */
[----:B------:R-:W-:Y:S01]  /*23150*/  STL [R1+0x374c], R9 ;  /* 0x00374c0901007387 */ /* 0x000fe20000100800 */
[----:B------:R-:W-:-:S03]  /*23160*/  IMAD R11, R28, UR4, RZ ;  /* 0x000000041c0b7c24 */ /* 0x000fc6000f8e02ff */
[----:B------:R-:W-:Y:S04]  /*23170*/  STL [R1+0x3750], R10 ;  /* 0x0037500a01007387 */ /* 0x000fe80000100800 */
[----:B------:R-:W-:Y:S01]  /*23180*/  STL [R1+0x3754], R11 ;  /* 0x0037540b01007387 */ /* 0x000fe20000100800 */
[----:B------:R-:W-:Y:S02]  /*23190*/  IMAD R12, R25, UR4, RZ ;  /* 0x00000004190c7c24 */ /* 0x000fe4000f8e02ff */
[----:B------:R-:W-:-:S03]  /*231a0*/  IMAD R13, R24, UR4, RZ ;  /* 0x00000004180d7c24 */ /* 0x000fc6000f8e02ff */
        /* <DEDUP_REMOVED lines=10> */
[----:B--2---:R-:W-:-:S03]  /*23250*/  IMAD R22, R16, UR4, RZ ;  /* 0x0000000410167c24 */ /* 0x004fc6000f8e02ff */
[----:B------:R-:W2:Y:S01]  /*23260*/  LDL.LU R16, [R1+0x7d0] ;  /* 0x0007d00001107983 */ /* 0x000ea20000300800 */
[----:B------:R-:W-:-:S03]  /*23270*/  IMAD R23, R14, UR4, RZ ;  /* 0x000000040e177c24 */ /* 0x000fc6000f8e02ff */
[----:B------:R-:W-:Y:S04]  /*23280*/  STL [R1+0x3770], R22 ;  /* 0x0037701601007387 */ /* 0x000fe80000100800 */
[----:B------:R-:W-:Y:S04]  /*23290*/  STL [R1+0x3774], R23 ;  /* 0x0037741701007387 */ /* 0x000fe80000100800 */
[----:B------:R-:W5:Y:S01]  /*232a0*/  LDL.LU R27, [R1+0x7cc] ;  /* 0x0007cc00011b7983 */ /* 0x000f620000300800 */
[----:B---3--:R-:W-:-:S05]  /*232b0*/  IMAD R24, R2, UR4, RZ ;  /* 0x0000000402187c24 */ /* 0x008fca000f8e02ff */
[----:B------:R0:W-:Y:S04]  /*232c0*/  STL [R1+0x3778], R24 ;  /* 0x0037781801007387 */ /* 0x0001e80000100800 */
[----:B------:R-:W3:Y:S04]  /*232d0*/  LDL.LU R28, [R1+0x7c8] ;  /* 0x0007c800011c7983 */ /* 0x000ee80000300800 */
[----:B------:R-:W3:Y:S04]  /*232e0*/  LDL.LU R29, [R1+0x7c4] ;  /* 0x0007c400011d7983 */ /* 0x000ee80000300800 */
[----:B0-----:R-:W3:Y:S04]  /*232f0*/  LDL.LU R24, [R1+0x7c0] ;  /* 0x0007c00001187983 */ /* 0x001ee80000300800 */
[----:B------:R-:W3:Y:S04]  /*23300*/  LDL.LU R23, [R1+0x7bc] ;  /* 0x0007bc0001177983 */ /* 0x000ee80000300800 */
        /* <DEDUP_REMOVED lines=14> */
[----:B------:R-:W3:Y:S01]  /*233f0*/  LDL.LU R4, [R1+0x780] ;  /* 0x0007800001047983 */ /* 0x000ee20000300800 */
[----:B----4-:R-:W-:-:S03]  /*23400*/  IMAD R25, R3, UR4, RZ ;  /* 0x0000000403197c24 */ /* 0x010fc6000f8e02ff */
[----:B------:R-:W4:Y:S04]  /*23410*/  LDL.LU R0, [R1+0x77c] ;  /* 0x00077c0001007983 */ /* 0x000f280000300800 */
[----:B------:R-:W4:Y:S04]  /*23420*/  LDL.LU R17, [R1+0x778] ;  /* 0x0007780001117983 */ /* 0x000f280000300800 */
[----:B------:R-:W4:Y:S04]  /*23430*/  LDL.LU R2, [R1+0x774] ;  /* 0x0007740001027983 */ /* 0x000f280000300800 */
[----:B------:R-:W4:Y:S04]  /*23440*/  LDL.LU R3, [R1+0x770] ;  /* 0x0007700001037983 */ /* 0x000f280000300800 */
[----:B------:R-:W-:Y:S04]  /*23450*/  STL [R1+0x377c], R25 ;  /* 0x00377c1901007387 */ /* 0x000fe80000100800 */
[----:B------:R-:W4:Y:S04]  /*23460*/  LDL.LU R15, [R1+0x76c] ;  /* 0x00076c00010f7983 */ /* 0x000f280000300800 */
[----:B------:R-:W4:Y:S01]  /*23470*/  LDL.LU R14, [R1+0x768] ;  /* 0x00076800010e7983 */ /* 0x000f220000300800 */
[----:B--2---:R-:W-:-:S03]  /*23480*/  IMAD R26, R16, UR4, RZ ;  /* 0x00000004101a7c24 */ /* 0x004fc6000f8e02ff */
[----:B------:R-:W2:Y:S04]  /*23490*/  LDL.LU R16, [R1+0x764] ;  /* 0x0007640001107983 */ /* 0x000ea80000300800 */
[----:B------:R-:W-:Y:S01]  /*234a0*/  STL [R1+0x3780], R26 ;  /* 0x0037801a01007387 */ /* 0x000fe20000100800 */
[----:B-----5:R-:W-:-:S05]  /*234b0*/  IMAD R27, R27, UR4, RZ ;  /* 0x000000041b1b7c24 */ /* 0x020fca000f8e02ff */
[----:B------:R-:W-:Y:S01]  /*234c0*/  STL [R1+0x3784], R27 ;  /* 0x0037841b01007387 */ /* 0x000fe20000100800 */
[----:B---3--:R-:W-:Y:S02]  /*234d0*/  IMAD R28, R28, UR4, RZ ;  /* 0x000000041c1c7c24 */ /* 0x008fe4000f8e02ff */
[----:B------:R-:W-:Y:S02]  /*234e0*/  IMAD R29, R29, UR4, RZ ;  /* 0x000000041d1d7c24 */ /* 0x000fe4000f8e02ff */
[----:B------:R-:W-:-:S03]  /*234f0*/  IMAD R24, R24, UR4, RZ ;  /* 0x0000000418187c24 */ /* 0x000fc6000f8e02ff */
[----:B------:R-:W-:Y:S01]  /*23500*/  STL.64 [R1+0x3728], R28 ;  /* 0x0037281c01007387 */ /* 0x000fe20000100a00 */
[----:B------:R-:W-:-:S03]  /*23510*/  IMAD R23, R23, UR4, RZ ;  /* 0x0000000417177c24 */ /* 0x000fc6000f8e02ff */
[----:B------:R-:W-:Y:S01]  /*23520*/  STL [R1], R24 ;  /* 0x0000001801007387 */ /* 0x000fe20000100800 */
[----:B------:R-:W-:-:S03]  /*23530*/  IMAD R22, R22, UR4, RZ ;  /* 0x0000000416167c24 */ /* 0x000fc6000f8e02ff */
[----:B------:R-:W-:Y:S01]  /*23540*/  STL [R1+0x7c0], R23 ;  /* 0x0007c01701007387 */ /* 0x000fe20000100800 */
        /* <DEDUP_REMOVED lines=27> */
[----:B------:R0:W-:Y:S01]  /*23700*/  STL [R1+0x784], R5 ;  /* 0x0007840501007387 */ /* 0x0001e20000100800 */
[----:B----4-:R-:W-:-:S03]  /*23710*/  IMAD R0, R0, UR4, RZ ;  /* 0x0000000400007c24 */ /* 0x010fc6000f8e02ff */
[----:B------:R1:W-:Y:S01]  /*23720*/  STL [R1+0x780], R4 ;  /* 0x0007800401007387 */ /* 0x0003e20000100800 */
[----:B0-----:R-:W-:-:S03]  /*23730*/  IMAD R5, R17, UR4, RZ ;  /* 0x0000000411057c24 */ /* 0x001fc6000f8e02ff */
[----:B------:R0:W-:Y:S01]  /*23740*/  STL [R1+0x820], R0 ;  /* 0x0008200001007387 */ /* 0x0001e20000100800 */
[----:B-1----:R-:W-:-:S03]  /*23750*/  IMAD R4, R2, UR4, RZ ;  /* 0x0000000402047c24 */ /* 0x002fc6000f8e02ff */
[----:B------:R1:W-:Y:S04]  /*23760*/  STL [R1+0x824], R5 ;  /* 0x0008240501007387 */ /* 0x0003e80000100800 */
[----:B------:R-:W3:Y:S01]  /*23770*/  LDL.LU R2, [R1+0x760] ;  /* 0x0007600001027983 */ /* 0x000ee20000300800 */
[----:B0-----:R-:W-:-:S03]  /*23780*/  IMAD R0, R3, UR4, RZ ;  /* 0x0000000403007c24 */ /* 0x001fc6000f8e02ff */
[----:B------:R0:W-:Y:S01]  /*23790*/  STL [R1+0x838], R4 ;  /* 0x0008380401007387 */ /* 0x0001e20000100800 */
[----:B-1----:R-:W-:-:S03]  /*237a0*/  IMAD R5, R15, UR4, RZ ;  /* 0x000000040f057c24 */ /* 0x002fc6000f8e02ff */
[----:B------:R-:W4:Y:S04]  /*237b0*/  LDL.LU R3, [R1+0x75c] ;  /* 0x00075c0001037983 */ /* 0x000f280000300800 */
[----:B------:R2:W-:Y:S01]  /*237c0*/  STL [R1+0x83c], R0 ;  /* 0x00083c0001007387 */ /* 0x0005e20000100800 */
[----:B0-----:R-:W-:-:S03]  /*237d0*/  IMAD R4, R14, UR4, RZ ;  /* 0x000000040e047c24 */ /* 0x001fc6000f8e02ff */
[----:B------:R0:W-:Y:S04]  /*237e0*/  STL [R1+0x76c], R5 ;  /* 0x00076c0501007387 */ /* 0x0001e80000100800 */
[----:B------:R-:W5:Y:S04]  /*237f0*/  LDL.LU R28, [R1+0x758] ;  /* 0x00075800011c7983 */ /* 0x000f680000300800 */
[----:B------:R1:W-:Y:S04]  /*23800*/  STL [R1+0x768], R4 ;  /* 0x0007680401007387 */ /* 0x0003e80000100800 */
[----:B------:R-:W5:Y:S01]  /*23810*/  LDL.LU R29, [R1+0x754] ;  /* 0x00075400011d7983 */ /* 0x000f620000300800 */
[----:B--2---:R-:W-:-:S05]  /*23820*/  IMAD R0, R16, UR4, RZ ;  /* 0x0000000410007c24 */ /* 0x004fca000f8e02ff */
        /* <DEDUP_REMOVED lines=20> */
[----:B-1----:R-:W5:Y:S04]  /*23970*/  LDL.LU R4, [R1+0x704] ;  /* 0x0007040001047983 */ /* 0x002f680000300800 */
[----:B--2---:R-:W2:Y:S04]  /*23980*/  LDL.LU R0, [R1+0x700] ;  /* 0x0007000001007983 */ /* 0x004ea80000300800 */
[----:B------:R-:W2:Y:S04]  /*23990*/  LDL.LU R17, [R1+0x6fc] ;  /* 0x0006fc0001117983 */ /* 0x000ea80000300800 */
[----:B------:R-:W2:Y:S04]  /*239a0*/  LDL.LU R14, [R1+0x6f8] ;  /* 0x0006f800010e7983 */ /* 0x000ea80000300800 */
[----:B------:R-:W2:Y:S04]  /*239b0*/  LDL.LU R16, [R1+0x6f4] ;  /* 0x0006f40001107983 */ /* 0x000ea80000300800 */
[----:B------:R-:W2:Y:S01]  /*239c0*/  LDL.LU R15, [R1+0x6f0] ;  /* 0x0006f000010f7983 */ /* 0x000ea20000300800 */
[----:B---3--:R-:W-:-:S05]  /*239d0*/  IMAD R2, R2, UR4, RZ ;  /* 0x0000000402027c24 */ /* 0x008fca000f8e02ff */
[----:B------:R0:W-:Y:S01]  /*239e0*/  STL [R1+0x854], R2 ;  /* 0x0008540201007387 */ /* 0x0001e20000100800 */
[----:B----4-:R-:W-:-:S03]  /*239f0*/  IMAD R3, R3, UR4, RZ ;  /* 0x0000000403037c24 */ /* 0x010fc6000f8e02ff */
[----:B0-----:R-:W3:Y:S04]  /*23a00*/  LDL.LU R2, [R1+0x6ec] ;  /* 0x0006ec0001027983 */ /* 0x001ee80000300800 */
[----:B------:R0:W-:Y:S01]  /*23a10*/  STL [R1+0x75c], R3 ;  /* 0x00075c0301007387 */ /* 0x0001e20000100800 */
[----:B-----5:R-:W-:-:S03]  /*23a20*/  IMAD R28, R28, UR4, RZ ;  /* 0x000000041c1c7c24 */ /* 0x020fc6000f8e02ff */
[----:B0-----:R-:W4:Y:S04]  /*23a30*/  LDL.LU R3, [R1+0x6e8] ;  /* 0x0006e80001037983 */ /* 0x001f280000300800 */
[----:B------:R0:W-:Y:S02]  /*23a40*/  STL [R1+0x758], R28 ;  /* 0x0007581c01007387 */ /* 0x0001e40000100800 */
[----:B0-----:R-:W-:-:S05]  /*23a50*/  IMAD R28, R29, UR4, RZ ;  /* 0x000000041d1c7c24 */ /* 0x001fca000f8e02ff */
[----:B------:R-:W-:Y:S01]  /*23a60*/  STL [R1+0x860], R28 ;  /* 0x0008601c01007387 */ /* 0x000fe20000100800 */
[----:B------:R-:W-:Y:S02]  /*23a70*/  IMAD R27, R27, UR4, RZ ;  /* 0x000000041b1b7c24 */ /* 0x000fe4000f8e02ff */
        /* <DEDUP_REMOVED lines=38> */
[----:B--2---:R-:W-:-:S03]  /*23ce0*/  IMAD R0, R0, UR4, RZ ;  /* 0x0000000400007c24 */ /* 0x004fc6000f8e02ff */
[----:B------:R1:W-:Y:S01]  /*23cf0*/  STL [R1+0x704], R4 ;  /* 0x0007040401007387 */ /* 0x0003e20000100800 */
[----:B0-----:R-:W-:-:S03]  /*23d00*/  IMAD R5, R17, UR4, RZ ;  /* 0x0000000411057c24 */ /* 0x001fc6000f8e02ff */
[----:B------:R0:W-:Y:S01]  /*23d10*/  STL [R1+0x700], R0 ;  /* 0x0007000001007387 */ /* 0x0001e20000100800 */
[----:B-1----:R-:W-:-:S03]  /*23d20*/  IMAD R4, R14, UR4, RZ ;  /* 0x000000040e047c24 */ /* 0x002fc6000f8e02ff */
[----:B------:R-:W-:Y:S04]  /*23d30*/  STL [R1+0x8f0], R5 ;  /* 0x0008f00501007387 */ /* 0x000fe80000100800 */
[----:B------:R-:W2:Y:S01]  /*23d40*/  LDL.LU R14, [R1+0x6e4] ;  /* 0x0006e400010e7983 */ /* 0x000ea20000300800 */
[----:B0-----:R-:W-:-:S03]  /*23d50*/  IMAD R0, R16, UR4, RZ ;  /* 0x0000000410007c24 */ /* 0x001fc6000f8e02ff */
[----:B------:R0:W-:Y:S04]  /*23d60*/  STL [R1+0x8f4], R4 ;  /* 0x0008f40401007387 */ /* 0x0001e80000100800 */
[----:B------:R-:W5:Y:S01]  /*23d70*/  LDL.LU R16, [R1+0x6e0] ;  /* 0x0006e00001107983 */ /* 0x000f620000300800 */
[----:B0-----:R-:W-:-:S03]  /*23d80*/  IMAD R4, R15, UR4, RZ ;  /* 0x000000040f047c24 */ /* 0x001fc6000f8e02ff */
[----:B------:R4:W-:Y:S04]  /*23d90*/  STL [R1+0x6f4], R0 ;  /* 0x0006f40001007387 */ /* 0x0009e80000100800 */
[----:B------:R0:W-:Y:S04]  /*23da0*/  STL [R1+0x6f0], R4 ;  /* 0x0006f00401007387 */ /* 0x0001e80000100800 */
[----:B------:R-:W5:Y:S01]  /*23db0*/  LDL.LU R28, [R1+0x6dc] ;  /* 0x0006dc00011c7983 */ /* 0x000f620000300800 */
[----:B---3--:R-:W-:-:S05]  /*23dc0*/  IMAD R2, R2, UR4, RZ ;  /* 0x0000000402027c24 */ /* 0x008fca000f8e02ff */
[----:B------:R-:W-:Y:S04]  /*23dd0*/  STL [R1+0x908], R2 ;  /* 0x0009080201007387 */ /* 0x000fe80000100800 */
[----:B------:R-:W3:Y:S01]  /*23de0*/  LDL.LU R29, [R1+0x6d8] ;  /* 0x0006d800011d7983 */ /* 0x000ee20000300800 */
[----:B----4-:R-:W-:-:S05]  /*23df0*/  IMAD R0, R3, UR4, RZ ;  /* 0x0000000403007c24 */ /* 0x010fca000f8e02ff */
        /* <DEDUP_REMOVED lines=21> */
[----:B-1----:R-:W4:Y:S04]  /*23f50*/  LDL.LU R0, [R1+0x684] ;  /* 0x0006840001007983 */ /* 0x002f280000300800 */
[----:B------:R-:W4:Y:S04]  /*23f60*/  LDL.LU R17, [R1+0x680] ;  /* 0x0006800001117983 */ /* 0x000f280000300800 */
[----:B------:R-:W4:Y:S04]  /*23f70*/  LDL.LU R2, [R1+0x67c] ;  /* 0x00067c0001027983 */ /* 0x000f280000300800 */
[----:B------:R-:W4:Y:S04]  /*23f80*/  LDL.LU R3, [R1+0x678] ;  /* 0x0006780001037983 */ /* 0x000f280000300800 */
[----:B------:R-:W4:Y:S01]  /*23f90*/  LDL.LU R15, [R1+0x674] ;  /* 0x00067400010f7983 */ /* 0x000f220000300800 */
[----:B--2---:R-:W-:-:S05]  /*23fa0*/  IMAD R14, R14, UR4, RZ ;  /* 0x000000040e0e7c24 */ /* 0x004fca000f8e02ff */
[----:B------:R0:W-:Y:S01]  /*23fb0*/  STL [R1+0x918], R14 ;  /* 0x0009180e01007387 */ /* 0x0001e20000100800 */
[----:B-----5:R-:W-:-:S03]  /*23fc0*/  IMAD R16, R16, UR4, RZ ;  /* 0x0000000410107c24 */ /* 0x020fc6000f8e02ff */
[----:B0-----:R-:W2:Y:S04]  /*23fd0*/  LDL.LU R14, [R1+0x670] ;  /* 0x00067000010e7983 */ /* 0x001ea80000300800 */
[----:B------:R0:W-:Y:S04]  /*23fe0*/  STL [R1+0x91c], R16 ;  /* 0x00091c1001007387 */ /* 0x0001e80000100800 */
[----:B0-----:R-:W5:Y:S01]  /*23ff0*/  LDL.LU R16, [R1+0x66c] ;  /* 0x00066c0001107983 */ /* 0x001f620000300800 */
[----:B------:R-:W-:-:S05]  /*24000*/  IMAD R28, R28, UR4, RZ ;  /* 0x000000041c1c7c24 */ /* 0x000fca000f8e02ff */
[----:B------:R3:W-:Y:S02]  /*24010*/  STL [R1+0x6dc], R28 ;  /* 0x0006dc1c01007387 */ /* 0x0007e40000100800 */
[----:B---3--:R-:W-:Y:S02]  /*24020*/  IMAD R28, R29, UR4, RZ ;  /* 0x000000041d1c7c24 */ /* 0x008fe4000f8e02ff */
[----:B----4-:R-:W-:-:S03]  /*24030*/  IMAD R27, R27, UR4, RZ ;  /* 0x000000041b1b7c24 */ /* 0x010fc6000f8e02ff */
        /* <DEDUP_REMOVED lines=39> */
[----:B------:R-:W-:-:S03]  /*242b0*/  IMAD R0, R0, UR4, RZ ;  /* 0x0000000400007c24 */ /* 0x000fc6000f8e02ff */
        /* <DEDUP_REMOVED lines=10> */
[----:B------:R5:W-:Y:S04]  /*24360*/  STL [R1+0x9ec], R0 ;  /* 0x0009ec0001007387 */ /* 0x000be80000100800 */
[----:B------:R0:W-:Y:S04]  /*24370*/  STL [R1+0x9f8], R5 ;  /* 0x0009f80501007387 */ /* 0x0001e80000100800 */
[----:B------:R-:W4:Y:S01]  /*24380*/  LDL.LU R28, [R1+0x660] ;  /* 0x00066000011c7983 */ /* 0x000f220000300800 */
[----:B--2---:R-:W-:-:S05]  /*24390*/  IMAD R4, R14, UR4, RZ ;  /* 0x000000040e047c24 */ /* 0x004fca000f8e02ff */
[----:B------:R1:W-:Y:S04]  /*243a0*/  STL [R1+0x9fc], R4 ;  /* 0x0009fc0401007387 */ /* 0x0003e80000100800 */
[----:B------:R-:W2:Y:S01]  /*243b0*/  LDL.LU R29, [R1+0x65c] ;  /* 0x00065c00011d7983 */ /* 0x000ea20000300800 */
[----:B-----5:R-:W-:-:S05]  /*243c0*/  IMAD R0, R16, UR4, RZ ;  /* 0x0000000410007c24 */ /* 0x020fca000f8e02ff */
[----:B------:R5:W-:Y:S04]  /*243d0*/  STL [R1+0xa10], R0 ;  /* 0x000a100001007387 */ /* 0x000be80000100800 */
[----:B------:R-:W2:Y:S04]  /*243e0*/  LDL.LU R27, [R1+0x658] ;  /* 0x00065800011b7983 */ /* 0x000ea80000300800 */
        /* <DEDUP_REMOVED lines=17> */
[----:B0-----:R-:W2:Y:S04]  /*24500*/  LDL.LU R5, [R1+0x60c] ;  /* 0x00060c0001057983 */ /* 0x001ea80000300800 */
[----:B-1----:R-:W2:Y:S04]  /*24510*/  LDL.LU R4, [R1+0x608] ;  /* 0x0006080001047983 */ /* 0x002ea80000300800 */
[----:B-----5:R-:W5:Y:S04]  /*24520*/  LDL.LU R0, [R1+0x604] ;  /* 0x0006040001007983 */ /* 0x020f680000300800 */
[----:B------:R-:W5:Y:S04]  /*24530*/  LDL.LU R17, [R1+0x600] ;  /* 0x0006000001117983 */ /* 0x000f680000300800 */
[----:B------:R-:W5:Y:S04]  /*24540*/  LDL.LU R14, [R1+0x5fc] ;  /* 0x0005fc00010e7983 */ /* 0x000f680000300800 */
[----:B------:R-:W5:Y:S04]  /*24550*/  LDL.LU R16, [R1+0x5f8] ;  /* 0x0005f80001107983 */ /* 0x000f680000300800 */
[----:B------:R-:W5:Y:S01]  /*24560*/  LDL.LU R15, [R1+0x5f4] ;  /* 0x0005f400010f7983 */ /* 0x000f620000300800 */
[----:B---3--:R-:W-:-:S05]  /*24570*/  IMAD R2, R2, UR4, RZ ;  /* 0x0000000402027c24 */ /* 0x008fca000f8e02ff */
[----:B------:R0:W-:Y:S01]  /*24580*/  STL [R1+0xa14], R2 ;  /* 0x000a140201007387 */ /* 0x0001e20000100800 */
[----:B----4-:R-:W-:-:S03]  /*24590*/  IMAD R3, R3, UR4, RZ ;  /* 0x0000000403037c24 */ /* 0x010fc6000f8e02ff */
[----:B0-----:R-:W3:Y:S04]  /*245a0*/  LDL.LU R2, [R1+0x5f0] ;  /* 0x0005f00001027983 */ /* 0x001ee80000300800 */
[----:B------:R0:W-:Y:S01]  /*245b0*/  STL [R1+0xa28], R3 ;  /* 0x000a280301007387 */ /* 0x0001e20000100800 */
[----:B------:R-:W-:-:S03]  /*245c0*/  IMAD R28, R28, UR4, RZ ;  /* 0x000000041c1c7c24 */ /* 0x000fc6000f8e02ff */
[----:B0-----:R-:W4:Y:S04]  /*245d0*/  LDL.LU R3, [R1+0x5ec] ;  /* 0x0005ec0001037983 */ /* 0x001f280000300800 */
[----:B------:R2:W-:Y:S02]  /*245e0*/  STL [R1+0xa2c], R28 ;  /* 0x000a2c1c01007387 */ /* 0x0005e40000100800 */
[----:B--2---:R-:W-:-:S05]  /*245f0*/  IMAD R28, R29, UR4, RZ ;  /* 0x000000041d1c7c24 */ /* 0x004fca000f8e02ff */
        /* <DEDUP_REMOVED lines=40> */
[----:B-----5:R-:W-:-:S03]  /*24880*/  IMAD R0, R0, UR4, RZ ;  /* 0x0000000400007c24 */ /* 0x020fc6000f8e02ff */
        /* <DEDUP_REMOVED lines=511> */
[----:B0-----:R-:W3:Y:S01]  /*26880*/  LDL.LU R2, [R1+0x308] ;  /* 0x0003080001027983 */ /* 0x001ee20000300800 */
[----:B------:R-:W-:-:S03]  /*26890*/  IMAD R28, R28, UR4, RZ ;  /* 0x000000041c1c7c24 */ /* 0x000fc6000f8e02ff */
[----:B------:R0:W-:Y:S04]  /*268a0*/  STL [R1+0x1200], R3 ;  /* 0x0012000301007387 */ /* 0x0001e80000100800 */
        /* <DEDUP_REMOVED lines=144> */
[----:B------:R-:W-:Y:S01]  /*271b0*/  STL [R1+0x12e0], R4 ;  /* 0x0012e00401007387 */ /* 0x000fe20000100800 */
[----:B-1----:R-:W-:-:S03]  /*271c0*/  IMAD R5, R15, UR4, RZ ;  /* 0x000000040f057c24 */ /* 0x002fc6000f8e02ff */
[----:B------:R-:W4:Y:S04]  /*271d0*/  LDL.LU R3, [R1+0x280] ;  /* 0x0002800001037983 */ /* 0x000f280000300800 */
[----:B------:R5:W-:Y:S04]  /*271e0*/  STL [R1+0x12e4], R0 ;  /* 0x0012e40001007387 */ /* 0x000be80000100800 */
[----:B------:R0:W-:Y:S01]  /*271f0*/  STL [R1+0x12e8], R5 ;  /* 0x0012e80501007387 */ /* 0x0001e20000100800 */
[----:B-----5:R-:W-:-:S03]  /*27200*/  IMAD R0, R16, UR4, RZ ;  /* 0x0000000410007c24 */ /* 0x020fc6000f8e02ff */
[----:B------:R-:W5:Y:S01]  /*27210*/  LDL.LU R16, [R1+0x27c] ;  /* 0x00027c0001107983 */ /* 0x000f620000300800 */
[----:B--2---:R-:W-:-:S05]  /*27220*/  IMAD R4, R14, UR4, RZ ;  /* 0x000000040e047c24 */ /* 0x004fca000f8e02ff */
[----:B------:R1:W-:Y:S04]  /*27230*/  STL [R1+0x12ec], R4 ;  /* 0x0012ec0401007387 */ /* 0x0003e80000100800 */
[----:B------:R-:W2:Y:S04]  /*27240*/  LDL.LU R28, [R1+0x278] ;  /* 0x00027800011c7983 */ /* 0x000ea80000300800 */
        /* <DEDUP_REMOVED lines=30> */
[----:B------:R0:W-:Y:S04]  /*27430*/  STL [R1+0x12f8], R3 ;  /* 0x0012f80301007387 */ /* 0x0001e80000100800 */
[----:B0-----:R-:W4:Y:S01]  /*27440*/  LDL.LU R3, [R1+0x208] ;  /* 0x0002080001037983 */ /* 0x001f220000300800 */
[----:B-----5:R-:W-:-:S05]  /*27450*/  IMAD R16, R16, UR4, RZ ;  /* 0x0000000410107c24 */ /* 0x020fca000f8e02ff */
[----:B------:R0:W-:Y:S04]  /*27460*/  STL [R1+0x12fc], R16 ;  /* 0x0012fc1001007387 */ /* 0x0001e80000100800 */
[----:B0-----:R-:W5:Y:S01]  /*27470*/  LDL.LU R16, [R1+0x37a8] ;  /* 0x0037a80001107983 */ /* 0x001f620000300800 */
[----:B--2---:R-:W-:-:S05]  /*27480*/  IMAD R28, R28, UR4, RZ ;  /* 0x000000041c1c7c24 */ /* 0x004fca000f8e02ff */
[----:B------:R0:W-:Y:S02]  /*27490*/  STL [R1+0xb3c], R28 ;  /* 0x000b3c1c01007387 */ /* 0x0001e40000100800 */
[----:B0-----:R-:W-:Y:S02]  /*274a0*/  IMAD R28, R29, UR4, RZ ;  /* 0x000000041d1c7c24 */ /* 0x001fe4000f8e02ff */
[----:B------:R-:W-:-:S03]  /*274b0*/  IMAD R29, R27, UR4, RZ ;  /* 0x000000041b1d7c24 */ /* 0x000fc6000f8e02ff */
[----:B------:R0:W-:Y:S01]  /*274c0*/  STL [R1+0xb38], R28 ;  /* 0x000b381c01007387 */ /* 0x0001e20000100800 */
[----:B------:R-:W-:Y:S02]  /*274d0*/  IMAD R27, R25, UR4, RZ ;  /* 0x00000004191b7c24 */ /* 0x000fe4000f8e02ff */
[----:B------:R-:W-:Y:S01]  /*274e0*/  IMAD R25, R23, UR4, RZ ;  /* 0x0000000417197c24 */ /* 0x000fe2000f8e02ff */
[----:B------:R-:W-:Y:S01]  /*274f0*/  STL [R1+0xb24], R29 ;  /* 0x000b241d01007387 */ /* 0x000fe20000100800 */
[----:B0-----:R-:W-:Y:S02]  /*27500*/  IMAD R28, R26, UR4, RZ ;  /* 0x000000041a1c7c24 */ /* 0x001fe4000f8e02ff */
[----:B------:R-:W-:Y:S02]  /*27510*/  IMAD R26, R24, UR4, RZ ;  /* 0x00000004181a7c24 */ /* 0x000fe4000f8e02ff */
[----:B------:R-:W-:Y:S01]  /*27520*/  IMAD R24, R22, UR4, RZ ;  /* 0x0000000416187c24 */ /* 0x000fe2000f8e02ff */
[----:B------:R-:W-:Y:S01]  /*27530*/  STL [R1+0xb20], R28 ;  /* 0x000b201c01007387 */ /* 0x000fe20000100800 */
[----:B------:R-:W-:-:S02]  /*27540*/  IMAD R23, R21, UR4, RZ ;  /* 0x0000000415177c24 */ /* 0x000fc4000f8e02ff */
[----:B------:R-:W-:Y:S01]  /*27550*/  IMAD R22, R20, UR4, RZ ;  /* 0x0000000414167c24 */ /* 0x000fe2000f8e02ff */
[----:B------:R-:W-:Y:S01]  /*27560*/  STL [R1+0xafc], R27 ;  /* 0x000afc1b01007387 */ /* 0x000fe20000100800 */
[----:B------:R-:W-:Y:S02]  /*27570*/  IMAD R21, R19, UR4, RZ ;  /* 0x0000000413157c24 */ /* 0x000fe4000f8e02ff */
[----:B------:R-:W-:Y:S01]  /*27580*/  IMAD R20, R18, UR4, RZ ;  /* 0x0000000412147c24 */ /* 0x000fe2000f8e02ff */
        /* <DEDUP_REMOVED lines=24> */
[----:B------:R-:W-:Y:S04]  /*27710*/  STL [R1+0xa18], R10 ;  /* 0x000a180a01007387 */ /* 0x000fe80000100800 */
[----:B------:R-:W-:Y:S04]  /*27720*/  STL [R1+0xa04], R9 ;  /* 0x000a040901007387 */ /* 0x000fe80000100800 */
[----:B------:R-:W-:Y:S01]  /*27730*/  STL [R1+0xa00], R8 ;  /* 0x000a000801007387 */ /* 0x000fe20000100800 */
[----:B------:R-:W-:-:S03]  /*27740*/  IMAD R0, R15, UR4, RZ ;  /* 0x000000040f007c24 */ /* 0x000fc6000f8e02ff */
[----:B------:R-:W-:Y:S04]  /*27750*/  STL [R1+0x9dc], R7 ;  /* 0x0009dc0701007387 */ /* 0x000fe80000100800 */
[----:B------:R-:W-:Y:S04]  /*27760*/  STL [R1+0x9d8], R6 ;  /* 0x0009d80601007387 */ /* 0x000fe80000100800 */
[----:B------:R-:W-:Y:S04]  /*27770*/  STL [R1+0x9b4], R5 ;  /* 0x0009b40501007387 */ /* 0x000fe80000100800 */
[----:B------:R0:W-:Y:S02]  /*27780*/  STL [R1+0x9b0], R4 ;  /* 0x0009b00401007387 */ /* 0x0001e40000100800 */
[----:B0-----:R-:W-:-:S02]  /*27790*/  IMAD R4, R14, UR4, RZ ;  /* 0x000000040e047c24 */ /* 0x001fc4000f8e02ff */
[----:B-----5:R-:W-:-:S05]  /*277a0*/  IMAD R16, R16, UR4, RZ ;  /* 0x0000000410107c24 */ /* 0x020fca000f8e02ff */
[----:B------:R0:W-:Y:S04]  /*277b0*/  STL [R1+0x3788], R16 ;  /* 0x0037881001007387 */ /* 0x0001e80000100800 */
[----:B------:R4:W-:Y:S04]  /*277c0*/  STL [R1+0x98c], R0 ;  /* 0x00098c0001007387 */ /* 0x0009e80000100800 */
[----:B------:R-:W-:Y:S04]  /*277d0*/  STL [R1+0x974], R4 ;  /* 0x0009740401007387 */ /* 0x000fe80000100800 */
[----:B0-----:R-:W2:Y:S01]  /*277e0*/  LDL.LU R16, [R1+0x1fc] ;  /* 0x0001fc0001107983 */ /* 0x001ea20000300800 */
[----:B---3--:R-:W-:-:S02]  /*277f0*/  IMAD R2, R2, UR4, RZ ;  /* 0x0000000402027c24 */ /* 0x008fc4000f8e02ff */
[----:B----4-:R-:W-:-:S03]  /*27800*/  IMAD R0, R3, UR4, RZ ;  /* 0x0000000403007c24 */ /* 0x010fc6000f8e02ff */
[----:B------:R-:W-:Y:S04]  /*27810*/  STL [R1+0x970], R2 ;  /* 0x0009700201007387 */ /* 0x000fe80000100800 */
[----:B--2---:R0:W-:Y:S04]  /*27820*/  STL [R1+0x37a0], R16 ;  /* 0x0037a01001007387 */ /* 0x0041e80000100800 */
[----:B------:R-:W-:Y:S04]  /*27830*/  STL [R1+0x94c], R0 ;  /* 0x00094c0001007387 */ /* 0x000fe80000100800 */
[----:B0-----:R-:W2:Y:S04]  /*27840*/  LDL.LU R16, [R1+0x200] ;  /* 0x0002000001107983 */ /* 0x001ea80000300800 */
[----:B--2---:R0:W-:Y:S04]  /*27850*/  STL [R1+0x37a4], R16 ;  /* 0x0037a41001007387 */ /* 0x0041e80000100800 */
[----:B0-----:R-:W2:Y:S04]  /*27860*/  LDL.LU R16, [R1+0x204] ;  /* 0x0002040001107983 */ /* 0x001ea80000300800 */
[----:B------:R-:W3:Y:S04]  /*27870*/  LDL.LU R28, [R1+0x1f8] ;  /* 0x0001f800011c7983 */ /* 0x000ee80000300800 */
[----:B------:R-:W4:Y:S04]  /*27880*/  LDL.LU R29, [R1+0x1f4] ;  /* 0x0001f400011d7983 */ /* 0x000f280000300800 */
[----:B------:R-:W5:Y:S04]  /*27890*/  LDL.LU R27, [R1+0x1f0] ;  /* 0x0001f000011b7983 */ /* 0x000f680000300800 */
[----:B------:R-:W4:Y:S04]  /*278a0*/  LDL.LU R26, [R1+0x1ec] ;  /* 0x0001ec00011a7983 */ /* 0x000f280000300800 */
[----:B------:R-:W3:Y:S04]  /*278b0*/  LDL.LU R25, [R1+0x1e8] ;  /* 0x0001e80001197983 */ /* 0x000ee80000300800 */
        /* <DEDUP_REMOVED lines=22> */
[----:B------:R-:W4:Y:S01]  /*27a20*/  LDL.LU R3, [R1+0x18c] ;  /* 0x00018c0001037983 */ /* 0x000f220000300800 */
[----:B--2---:R-:W-:-:S05]  /*27a30*/  IMAD R16, R16, UR4, RZ ;  /* 0x0000000410107c24 */ /* 0x004fca000f8e02ff */
[----:B------:R0:W-:Y:S04]  /*27a40*/  STL [R1+0x948], R16 ;  /* 0x0009481001007387 */ /* 0x0001e80000100800 */
[----:B0-----:R-:W2:Y:S02]  /*27a50*/  LDL.LU R16, [R1+0x37a4] ;  /* 0x0037a40001107983 */ /* 0x001ea40000300800 */
[----:B--2---:R-:W-:-:S05]  /*27a60*/  IMAD R16, R16, UR4, RZ ;  /* 0x0000000410107c24 */ /* 0x004fca000f8e02ff */
[----:B------:R0:W-:Y:S04]  /*27a70*/  STL [R1+0x924], R16 ;  /* 0x0009241001007387 */ /* 0x0001e80000100800 */
[----:B0-----:R-:W2:Y:S01]  /*27a80*/  LDL.LU R16, [R1+0x37a0] ;  /* 0x0037a00001107983 */ /* 0x001ea20000300800 */
[----:B-----5:R-:W-:Y:S02]  /*27a90*/  IMAD R27, R27, UR4, RZ ;  /* 0x000000041b1b7c24 */ /* 0x020fe4000f8e02ff */
[----:B---3--:R-:W-:Y:S02]  /*27aa0*/  IMAD R25, R25, UR4, RZ ;  /* 0x0000000419197c24 */ /* 0x008fe4000f8e02ff */
[----:B----4-:R-:W-:Y:S02]  /*27ab0*/  IMAD R24, R24, UR4, RZ ;  /* 0x0000000418187c24 */ /* 0x010fe4000f8e02ff */
[----:B------:R-:W-:-:S02]  /*27ac0*/  IMAD R22, R22, UR4, RZ ;  /* 0x0000000416167c24 */ /* 0x000fc4000f8e02ff */
[----:B------:R-:W-:Y:S02]  /*27ad0*/  IMAD R21, R21, UR4, RZ ;  /* 0x0000000415157c24 */ /* 0x000fe4000f8e02ff */
[----:B------:R-:W-:Y:S02]  /*27ae0*/  IMAD R19, R19, UR4, RZ ;  /* 0x0000000413137c24 */ /* 0x000fe4000f8e02ff */
[----:B------:R-:W-:Y:S02]  /*27af0*/  IMAD R18, R18, UR4, RZ ;  /* 0x0000000412127c24 */ /* 0x000fe4000f8e02ff */
[----:B------:R-:W-:Y:S02]  /*27b00*/  IMAD R5, R5, UR4, RZ ;  /* 0x0000000405057c24 */ /* 0x000fe4000f8e02ff */
[----:B--2---:R-:W-:-:S05]  /*27b10*/  IMAD R16, R16, UR4, RZ ;  /* 0x0000000410107c24 */ /* 0x004fca000f8e02ff */
[----:B------:R0:W-:Y:S02]  /*27b20*/  STL [R1+0x920], R16 ;  /* 0x0009201001007387 */ /* 0x0001e40000100800 */
[----:B0-----:R-:W-:Y:S02]  /*27b30*/  IMAD R16, R28, UR4, RZ ;  /* 0x000000041c107c24 */ /* 0x001fe4000f8e02ff */
[----:B------:R-:W-:-:S03]  /*27b40*/  IMAD R28, R29, UR4, RZ ;  /* 0x000000041d1c7c24 */ /* 0x000fc6000f8e02ff */
[----:B------:R0:W-:Y:S04]  /*27b50*/  STL [R1+0x8fc], R16 ;  /* 0x0008fc1001007387 */ /* 0x0001e80000100800 */
[----:B------:R-:W-:Y:S01]  /*27b60*/  STL [R1+0x8f8], R28 ;  /* 0x0008f81c01007387 */ /* 0x000fe20000100800 */
[----:B0-----:R-:W-:-:S03]  /*27b70*/  IMAD R16, R26, UR4, RZ ;  /* 0x000000041a107c24 */ /* 0x001fc6000f8e02ff */
[----:B------:R-:W-:Y:S04]  /*27b80*/  STL [R1+0x8e4], R27 ;  /* 0x0008e41b01007387 */ /* 0x000fe80000100800 */
        /* <DEDUP_REMOVED lines=10> */
[----:B0-----:R-:W-:Y:S02]  /*27c30*/  IMAD R16, R13, UR4, RZ ;  /* 0x000000040d107c24 */ /* 0x001fe4000f8e02ff */
[----:B------:R-:W-:-:S02]  /*27c40*/  IMAD R13, R12, UR4, RZ ;  /* 0x000000040c0d7c24 */ /* 0x000fc4000f8e02ff */
[----:B------:R-:W-:Y:S01]  /*27c50*/  IMAD R12, R11, UR4, RZ ;  /* 0x000000040b0c7c24 */ /* 0x000fe2000f8e02ff */
[----:B------:R-:W-:Y:S01]  /*27c60*/  STL [R1+0x840], R18 ;  /* 0x0008401201007387 */ /* 0x000fe20000100800 */
[----:B------:R-:W-:Y:S02]  /*27c70*/  IMAD R11, R10, UR4, RZ ;  /* 0x000000040a0b7c24 */ /* 0x000fe4000f8e02ff */
        /* <DEDUP_REMOVED lines=15> */
[----:B------:R0:W-:Y:S04]  /*27d70*/  STL [R1+0x79c], R5 ;  /* 0x00079c0501007387 */ /* 0x0001e80000100800 */
[----:B------:R-:W-:Y:S04]  /*27d80*/  STL [R1+0x798], R6 ;  /* 0x0007980601007387 */ /* 0x000fe80000100800 */
[----:B------:R1:W-:Y:S01]  /*27d90*/  STL [R1+0x774], R4 ;  /* 0x0007740401007387 */ /* 0x0003e20000100800 */
[----:B0-----:R-:W-:-:S05]  /*27da0*/  IMAD R5, R17, UR4, RZ ;  /* 0x0000000411057c24 */ /* 0x001fca000f8e02ff */
[----:B------:R-:W-:Y:S01]  /*27db0*/  STL [R1+0x770], R5 ;  /* 0x0007700501007387 */ /* 0x000fe20000100800 */
[----:B-1----:R-:W-:-:S03]  /*27dc0*/  IMAD R4, R14, UR4, RZ ;  /* 0x000000040e047c24 */ /* 0x002fc6000f8e02ff */
[----:B------:R0:W-:Y:S04]  /*27dd0*/  STL [R1+0x74c], R0 ;  /* 0x00074c0001007387 */ /* 0x0001e80000100800 */
[----:B------:R-:W-:Y:S04]  /*27de0*/  STL [R1+0x748], R4 ;  /* 0x0007480401007387 */ /* 0x000fe80000100800 */
[----:B------:R-:W2:Y:S01]  /*27df0*/  LDL.LU R16, [R1+0x180] ;  /* 0x0001800001107983 */ /* 0x000ea20000300800 */
[----:B------:R-:W-:Y:S02]  /*27e00*/  IMAD R2, R2, UR4, RZ ;  /* 0x0000000402027c24 */ /* 0x000fe4000f8e02ff */
[----:B0-----:R-:W-:-:S03]  /*27e10*/  IMAD R0, R3, UR4, RZ ;  /* 0x0000000403007c24 */ /* 0x001fc6000f8e02ff */
        /* <DEDUP_REMOVED lines=173> */
[----:B------:R-:W-:-:S02]  /*288f0*/  IMAD R7, R6, UR4, RZ ;  /* 0x0000000406077c24 */ /* 0x000fc4000f8e02ff */
[----:B------:R-:W-:Y:S01]  /*28900*/  IMAD R6, R5, UR4, RZ ;  /* 0x0000000405067c24 */ /* 0x000fe2000f8e02ff */
[----:B------:R-:W-:Y:S01]  /*28910*/  STL [R1+0x3a8], R12 ;  /* 0x0003a80c01007387 */ /* 0x000fe20000100800 */
[----:B------:R-:W-:-:S03]  /*28920*/  IMAD R5, R4, UR4, RZ ;  /* 0x0000000404057c24 */ /* 0x000fc6000f8e02ff */
[----:B------:R-:W-:Y:S01]  /*28930*/  STL [R1+0x384], R11 ;  /* 0x0003840b01007387 */ /* 0x000fe20000100800 */
[----:B------:R-:W-:-:S03]  /*28940*/  IMAD R4, R17, UR4, RZ ;  /* 0x0000000411047c24 */ /* 0x000fc6000f8e02ff */
        /* <DEDUP_REMOVED lines=8> */
[----:B0-----:R-:W-:-:S02]  /*289d0*/  IMAD R5, R15, UR4, RZ ;  /* 0x000000040f057c24 */ /* 0x001fc4000f8e02ff */
[----:B-1----:R-:W-:-:S03]  /*289e0*/  IMAD R0, R14, UR4, RZ ;  /* 0x000000040e007c24 */ /* 0x002fc6000f8e02ff */
[----:B------:R-:W-:Y:S01]  /*289f0*/  STL [R1+0x2f0], R5 ;  /* 0x0002f00501007387 */ /* 0x000fe20000100800 */
[----:B--2---:R-:W-:-:S03]  /*28a00*/  IMAD R4, R2, UR4, RZ ;  /* 0x0000000402047c24 */ /* 0x004fc6000f8e02ff */
[----:B------:R0:W-:Y:S04]  /*28a10*/  STL [R1+0x2cc], R0 ;  /* 0x0002cc0001007387 */ /* 0x0001e80000100800 */
[----:B0-----:R-:W2:Y:S04]  /*28a20*/  LDL.LU R0, [R1+0x8c] ;  /* 0x00008c0001007983 */ /* 0x001ea80000300800 */
[----:B------:R-:W-:Y:S04]  /*28a30*/  STL [R1+0x2c8], R4 ;  /* 0x0002c80401007387 */ /* 0x000fe80000100800 */
[----:B------:R-:W3:Y:S01]  /*28a40*/  LDL.LU R16, [R1+0x84] ;  /* 0x0000840001107983 */ /* 0x000ee20000300800 */
[----:B------:R-:W-:-:S05]  /*28a50*/  IMAD R2, R3, UR4, RZ ;  /* 0x0000000403027c24 */ /* 0x000fca000f8e02ff */
[----:B------:R-:W-:Y:S04]  /*28a60*/  STL [R1+0x2b4], R2 ;  /* 0x0002b40201007387 */ /* 0x000fe80000100800 */
[----:B---3--:R0:W-:Y:S04]  /*28a70*/  STL [R1+0x378c], R16 ;  /* 0x00378c1001007387 */ /* 0x0081e80000100800 */
[----:B0-----:R-:W3:Y:S04]  /*28a80*/  LDL.LU R16, [R1+0x88] ;  /* 0x0000880001107983 */ /* 0x001ee80000300800 */
        /* <DEDUP_REMOVED lines=19> */
[----:B--2---:R-:W-:-:S03]  /*28bc0*/  IMAD R0, R0, UR4, RZ ;  /* 0x0000000400007c24 */ /* 0x004fc6000f8e02ff */
        /* <DEDUP_REMOVED lines=8> */
[----:B------:R0:W-:Y:S04]  /*28c50*/  STL [R1+0x2b0], R0 ;  /* 0x0002b00001007387 */ /* 0x0001e80000100800 */
[----:B0-----:R-:W2:Y:S01]  /*28c60*/  LDL.LU R0, [R1+0x10] ;  /* 0x0000100001007983 */ /* 0x001ea20000300800 */
[----:B---3--:R-:W-:-:S05]  /*28c70*/  IMAD R16, R16, UR4, RZ ;  /* 0x0000000410107c24 */ /* 0x008fca000f8e02ff */
[----:B------:R0:W-:Y:S04]  /*28c80*/  STL [R1+0x28c], R16 ;  /* 0x00028c1001007387 */ /* 0x0001e80000100800 */
[----:B0-----:R-:W3:Y:S01]  /*28c90*/  LDL.LU R16, [R1+0x378c] ;  /* 0x00378c0001107983 */ /* 0x001ee20000300800 */
[----:B----4-:R-:W-:Y:S02]  /*28ca0*/  IMAD R27, R27, UR4, RZ ;  /* 0x000000041b1b7c24 */ /* 0x010fe4000f8e02ff */
[----:B-----5:R-:W-:Y:S02]  /*28cb0*/  IMAD R26, R26, UR4, RZ ;  /* 0x000000041a1a7c24 */ /* 0x020fe4000f8e02ff */
[----:B------:R-:W-:Y:S02]  /*28cc0*/  IMAD R25, R25, UR4, RZ ;  /* 0x0000000419197c24 */ /* 0x000fe4000f8e02ff */
[----:B------:R-:W-:-:S02]  /*28cd0*/  IMAD R24, R24, UR4, RZ ;  /* 0x0000000418187c24 */ /* 0x000fc4000f8e02ff */
[----:B------:R-:W-:Y:S02]  /*28ce0*/  IMAD R23, R23, UR4, RZ ;  /* 0x0000000417177c24 */ /* 0x000fe4000f8e02ff */
[----:B------:R-:W-:Y:S02]  /*28cf0*/  IMAD R22, R22, UR4, RZ ;  /* 0x0000000416167c24 */ /* 0x000fe4000f8e02ff */
[----:B------:R-:W-:Y:S02]  /*28d00*/  IMAD R21, R21, UR4, RZ ;  /* 0x0000000415157c24 */ /* 0x000fe4000f8e02ff */
[----:B------:R-:W-:Y:S02]  /*28d10*/  IMAD R20, R20, UR4, RZ ;  /* 0x0000000414147c24 */ /* 0x000fe4000f8e02ff */
        /* <DEDUP_REMOVED lines=11> */
[----:B--2---:R-:W-:Y:S02]  /*28dd0*/  IMAD R4, R4, UR4, RZ ;  /* 0x0000000404047c24 */ /* 0x004fe4000f8e02ff */
[----:B------:R-:W-:Y:S02]  /*28de0*/  IMAD R14, R14, UR4, RZ ;  /* 0x000000040e0e7c24 */ /* 0x000fe4000f8e02ff */
[----:B------:R-:W-:-:S02]  /*28df0*/  IMAD R15, R15, UR4, RZ ;  /* 0x000000040f0f7c24 */ /* 0x000fc4000f8e02ff */
[----:B---3--:R-:W-:-:S05]  /*28e00*/  IMAD R16, R16, UR4, RZ ;  /* 0x0000000410107c24 */ /* 0x008fca000f8e02ff */
        /* <DEDUP_REMOVED lines=43> */
[----:B0-----:R-:W4:Y:S04]  /*290c0*/  LDL.LU R14, [R1+0x3734] ;  /* 0x00373400010e7983 */ /* 0x001f280000300800 */
[----:B------:R0:W-:Y:S04]  /*290d0*/  STL [R1+0x1e8], R15 ;  /* 0x0001e80f01007387 */ /* 0x0001e80000100800 */
[----:B0-----:R-:W4:Y:S01]  /*290e0*/  LDL.LU R15, [R1+0x3730] ;  /* 0x00373000010f7983 */ /* 0x001f220000300800 */
[----:B------:R-:W-:-:S02]  /*290f0*/  IMAD R28, R28, UR4, RZ ;  /* 0x000000041c1c7c24 */ /* 0x000fc4000f8e02ff */
[----:B------:R-:W-:-:S03]  /*29100*/  IMAD R17, R17, UR4, RZ ;  /* 0x0000000411117c24 */ /* 0x000fc6000f8e02ff */
[----:B------:R0:W-:Y:S01]  /*29110*/  STL [R1+0x1e4], R28 ;  /* 0x0001e41c01007387 */ /* 0x0001e20000100800 */
[----:B------:R-:W-:Y:S02]  /*29120*/  IMAD R3, R3, UR4, RZ ;  /* 0x0000000403037c24 */ /* 0x000fe4000f8e02ff */
[----:B------:R-:W-:Y:S02]  /*29130*/  IMAD R2, R2, UR4, RZ ;  /* 0x0000000402027c24 */ /* 0x000fe4000f8e02ff */
[----:B0-----:R-:W-:-:S05]  /*29140*/  IMAD R28, R29, UR4, RZ ;  /* 0x000000041d1c7c24 */ /* 0x001fca000f8e02ff */
[----:B------:R-:W-:Y:S04]  /*29150*/  STL [R1+0x1e0], R28 ;  /* 0x0001e01c01007387 */ /* 0x000fe80000100800 */
[----:B--2---:R4:W-:Y:S04]  /*29160*/  STL.64 [R1+0x3618], R16 ;  /* 0x0036181001007387 */ /* 0x0049e80000100a00 */
[----:B------:R-:W-:Y:S04]  /*29170*/  STL [R1+0x1dc], R3 ;  /* 0x0001dc0301007387 */ /* 0x000fe80000100800 */
[----:B------:R-:W-:Y:S04]  /*29180*/  STL [R1+0x1d8], R2 ;  /* 0x0001d80201007387 */ /* 0x000fe80000100800 */
[----:B------:R-:W-:Y:S01]  /*29190*/  STL [R1+0x3558], R2 ;  /* 0x0035580201007387 */ /* 0x000fe20000100800 */
[----:B----4-:R-:W-:-:S05]  /*291a0*/  IMAD.WIDE R16, R4, 0x2, R14 ;  /* 0x0000000204107825 */ /* 0x010fca00078e020e */
[----:B------:R-:W-:Y:S04]  /*291b0*/  STL.64 [R1+0x1d0], R16 ;  /* 0x0001d01001007387 */ /* 0x000fe80000100a00 */
[----:B------:R0:W-:Y:S04]  /*291c0*/  STL [R1+0x355c], R3 ;  /* 0x00355c0301007387 */ /* 0x0001e80000100800 */
[----:B---3--:R5:W-:Y:S01]  /*291d0*/  STL.64 [R1+0x3560], R4 ;  /* 0x0035600401007387 */ /* 0x008be20000100a00 */
[----:B0-----:R-:W-:-:S05]  /*291e0*/  IMAD.WIDE R2, R5, 0x2, R14 ;  /* 0x0000000205027825 */ /* 0x001fca00078e020e */
[----:B------:R0:W-:Y:S01]  /*291f0*/  STL.64 [R1+0x1c8], R2 ;  /* 0x0001c80201007387 */ /* 0x0001e20000100a00 */
[----:B-----5:R-:W-:-:S03]  /*29200*/  IMAD.WIDE R4, R6, 0x2, R14 ;  /* 0x0000000206047825 */ /* 0x020fc600078e020e */
[----:B------:R-:W-:Y:S04]  /*29210*/  STL.64 [R1+0x3568], R6 ;  /* 0x0035680601007387 */ /* 0x000fe80000100a00 */
[----:B------:R1:W-:Y:S01]  /*29220*/  STL.64 [R1+0x1c0], R4 ;  /* 0x0001c00401007387 */ /* 0x0003e20000100a00 */
[----:B0-----:R-:W-:-:S05]  /*29230*/  IMAD.WIDE R2, R7, 0x2, R14 ;  /* 0x0000000207027825 */ /* 0x001fca00078e020e */
[----:B------:R0:W-:Y:S01]  /*29240*/  STL.64 [R1+0x1b8], R2 ;  /* 0x0001b80201007387 */ /* 0x0001e20000100a00 */
[----:B-1----:R-:W-:-:S03]  /*29250*/  IMAD.WIDE R4, R8, 0x2, R14 ;  /* 0x0000000208047825 */ /* 0x002fc600078e020e */
        /* <DEDUP_REMOVED lines=25> */
[----:B------:R-:W2:Y:S01]  /*293f0*/  LDL R20, [R1+0x7d4] ;  /* 0x0007d40001147983 */ /* 0x000ea20000100800 */
[----:B------:R-:W-:-:S03]  /*29400*/  IMAD.WIDE R28, R24, 0x2, R14 ;  /* 0x00000002181c7825 */ /* 0x000fc600078e020e */
[----:B------:R1:W-:Y:S01]  /*29410*/  STL.64 [R1+0x160], R4 ;  /* 0x0001600401007387 */ /* 0x0003e20000100a00 */
[----:B0-----:R-:W-:-:S03]  /*29420*/  IMAD.WIDE R2, R23, 0x2, R14 ;  /* 0x0000000217027825 */ /* 0x001fc600078e020e */
[----:B------:R-:W3:Y:S04]  /*29430*/  LDL R21, [R1+0x7ac] ;  /* 0x0007ac0001157983 */ /* 0x000ee80000100800 */
[----:B------:R0:W-:Y:S04]  /*29440*/  STL.64 [R1+0x158], R2 ;  /* 0x0001580201007387 */ /* 0x0001e80000100a00 */
[----:B------:R-:W4:Y:S04]  /*29450*/  LDL R18, [R1+0x7a8] ;  /* 0x0007a80001127983 */ /* 0x000f280000100800 */
[----:B------:R-:W5:Y:S04]  /*29460*/  LDL R19, [R1+0x7e8] ;  /* 0x0007e80001137983 */ /* 0x000f680000100800 */
        /* <DEDUP_REMOVED lines=8> */
[----:B-1----:R-:W5:Y:S04]  /*294f0*/  LDL R4, [R1+0x780] ;  /* 0x0007800001047983 */ /* 0x002f680000100800 */
[----:B------:R-:W5:Y:S04]  /*29500*/  LDL R5, [R1+0x820] ;  /* 0x0008200001057983 */ /* 0x000f680000100800 */
[----:B0-----:R-:W5:Y:S04]  /*29510*/  LDL R3, [R1+0x824] ;  /* 0x0008240001037983 */ /* 0x001f680000100800 */
[----:B------:R-:W5:Y:S04]  /*29520*/  LDL R2, [R1+0x838] ;  /* 0x0008380001027983 */ /* 0x000f680000100800 */
[----:B------:R-:W5:Y:S04]  /*29530*/  LDL R16, [R1+0x83c] ;  /* 0x00083c0001107983 */ /* 0x000f680000100800 */
[----:B------:R-:W5:Y:S04]  /*29540*/  LDL R17, [R1+0x76c] ;  /* 0x00076c0001117983 */ /* 0x000f680000100800 */
[----:B------:R0:W-:Y:S04]  /*29550*/  STL.64 [R1+0x3598], R22 ;  /* 0x0035981601007387 */ /* 0x0001e80000100a00 */
[----:B0-----:R-:W2:Y:S04]  /*29560*/  LDL R22, [R1+0x7c4] ;  /* 0x0007c40001167983 */ /* 0x001ea80000100800 */
[----:B------:R-:W3:Y:S04]  /*29570*/  LDL R23, [R1+0x7d0] ;  /* 0x0007d00001177983 */ /* 0x000ee80000100800 */
[----:B------:R0:W-:Y:S04]  /*29580*/  STL.64 [R1+0x150], R28 ;  /* 0x0001501c01007387 */ /* 0x0001e80000100a00 */
[----:B------:R1:W-:Y:S01]  /*29590*/  STL.64 [R1+0x35a0], R24 ;  /* 0x0035a01801007387 */ /* 0x0003e20000100a00 */
[----:B0-----:R-:W-:-:S03]  /*295a0*/  IMAD.WIDE R28, R25, 0x2, R14 ;  /* 0x00000002191c7825 */ /* 0x001fc600078e020e */
[----:B-1----:R-:W4:Y:S04]  /*295b0*/  LDL R24, [R1] ;  /* 0x0000000001187983 */ /* 0x002f280000100800 */
[----:B------:R0:W-:Y:S04]  /*295c0*/  STL.64 [R1+0x148], R28 ;  /* 0x0001481c01007387 */ /* 0x0001e80000100a00 */
[----:B------:R-:W5:Y:S01]  /*295d0*/  LDL R25, [R1+0x7c0] ;  /* 0x0007c00001197983 */ /* 0x000f620000100800 */
[----:B0-----:R-:W-:-:S05]  /*295e0*/  IMAD.WIDE R28, R26, 0x2, R14 ;  /* 0x000000021a1c7825 */ /* 0x001fca00078e020e */
[----:B------:R0:W-:Y:S02]  /*295f0*/  STL.64 [R1+0x140], R28 ;  /* 0x0001401c01007387 */ /* 0x0001e40000100a00 */
[----:B0-----:R-:W-:-:S05]  /*29600*/  IMAD.WIDE R28, R27, 0x2, R14 ;  /* 0x000000021b1c7825 */ /* 0x001fca00078e020e */
[----:B------:R0:W-:Y:S04]  /*29610*/  STL.64 [R1+0x138], R28 ;  /* 0x0001381c01007387 */ /* 0x0001e80000100a00 */
[----:B0-----:R-:W2:Y:S04]  /*29620*/  LDL.LU.64 R28, [R1+0x3728] ;  /* 0x00372800011c7983 */ /* 0x001ea80000300a00 */
[----:B------:R2:W-:Y:S02]  /*29630*/  STL.64 [R1+0x35a8], R26 ;  /* 0x0035a81a01007387 */ /* 0x0005e40000100a00 */
[----:B--2---:R-:W-:-:S05]  /*29640*/  IMAD.WIDE R26, R28, 0x2, R14 ;  /* 0x000000021c1a7825 */ /* 0x004fca00078e020e */
[----:B------:R0:W-:Y:S04]  /*29650*/  STL.64 [R1+0x130], R26 ;  /* 0x0001301a01007387 */ /* 0x0001e80000100a00 */
[----:B------:R5:W-:Y:S01]  /*29660*/  STL.64 [R1+0x35b0], R28 ;  /* 0x0035b01c01007387 */ /* 0x000be20000100a00 */
[----:B0-----:R-:W-:-:S05]  /*29670*/  IMAD.WIDE R26, R29, 0x2, R14 ;  /* 0x000000021d1a7825 */ /* 0x001fca00078e020e */
[----:B------:R4:W-:Y:S01]  /*29680*/  STL.64 [R1+0x128], R26 ;  /* 0x0001281a01007387 */ /* 0x0009e20000100a00 */
[----:B-----5:R-:W-:-:S04]  /*29690*/  IMAD.WIDE R28, R25, 0x2, R14 ;  /* 0x00000002191c7825 */ /* 0x020fc800078e020e */
[----:B----4-:R-:W-:-:S05]  /*296a0*/  IMAD.WIDE R26, R24, 0x2, R14 ;  /* 0x00000002181a7825 */ /* 0x010fca00078e020e */
[----:B------:R0:W-:Y:S01]  /*296b0*/  STL.64 [R1+0x120], R26 ;  /* 0x0001201a01007387 */ /* 0x0001e20000100a00 */
[----:B---3--:R-:W-:-:S03]  /*296c0*/  IMAD.WIDE R24, R23, 0x2, R14 ;  /* 0x0000000217187825 */ /* 0x008fc600078e020e */
[----:B------:R-:W-:Y:S01]  /*296d0*/  STL.64 [R1+0x118], R28 ;  /* 0x0001181c01007387 */ /* 0x000fe20000100a00 */
[----:B0-----:R-:W-:-:S04]  /*296e0*/  IMAD.WIDE R26, R22, 0x2, R14 ;  /* 0x00000002161a7825 */ /* 0x001fc800078e020e */
[--C-:B------:R-:W-:Y:S01]  /*296f0*/  IMAD.WIDE R22, R20, 0x2, R14.reuse ;  /* 0x0000000214167825 */ /* 0x100fe200078e020e */
[----:B------:R-:W-:Y:S03]  /*29700*/  STL.64 [R1+0x110], R26 ;  /* 0x0001101a01007387 */ /* 0x000fe60000100a00 */
[--C-:B------:R-:W-:Y:S01]  /*29710*/  IMAD.WIDE R20, R21, 0x2, R14.reuse ;  /* 0x0000000215147825 */ /* 0x100fe200078e020e */
[----:B------:R0:W-:Y:S04]  /*29720*/  STL.64 [R1+0x108], R24 ;  /* 0x0001081801007387 */ /* 0x0001e80000100a00 */
[----:B------:R1:W-:Y:S04]  /*29730*/  STL.64 [R1+0x100], R22 ;  /* 0x0001001601007387 */ /* 0x0003e80000100a00 */
[----:B------:R2:W-:Y:S01]  /*29740*/  STL.64 [R1+0xf8], R20 ;  /* 0x0000f81401007387 */ /* 0x0005e20000100a00 */
[----:B0-----:R-:W-:-:S04]  /*29750*/  IMAD.WIDE R24, R18, 0x2, R14 ;  /* 0x0000000212187825 */ /* 0x001fc800078e020e */
[--C-:B-1----:R-:W-:Y:S01]  /*29760*/  IMAD.WIDE R22, R19, 0x2, R14.reuse ;  /* 0x0000000213167825 */ /* 0x102fe200078e020e */
[----:B------:R-:W-:Y:S03]  /*29770*/  STL.64 [R1+0xf0], R24 ;  /* 0x0000f01801007387 */ /* 0x000fe60000100a00 */
[--C-:B--2---:R-:W-:Y:S01]  /*29780*/  IMAD.WIDE R20, R12, 0x2, R14.reuse ;  /* 0x000000020c147825 */ /* 0x104fe200078e020e */
[----:B------:R-:W-:Y:S03]  /*29790*/  STL.64 [R1+0xe8], R22 ;  /* 0x0000e81601007387 */ /* 0x000fe60000100a00 */
[--C-:B------:R-:W-:Y:S01]  /*297a0*/  IMAD.WIDE R18, R13, 0x2, R14.reuse ;  /* 0x000000020d127825 */ /* 0x100fe200078e020e */
[----:B------:R-:W-:Y:S03]  /*297b0*/  STL.64 [R1+0xe0], R20 ;  /* 0x0000e01401007387 */ /* 0x000fe60000100a00 */
[--C-:B------:R-:W-:Y:S01]  /*297c0*/  IMAD.WIDE R12, R10, 0x2, R14.reuse ;  /* 0x000000020a0c7825 */ /* 0x100fe200078e020e */
[----:B------:R0:W-:Y:S03]  /*297d0*/  STL.64 [R1+0xd8], R18 ;  /* 0x0000d81201007387 */ /* 0x0001e60000100a00 */
[--C-:B------:R-:W-:Y:S01]  /*297e0*/  IMAD.WIDE R10, R11, 0x2, R14.reuse ;  /* 0x000000020b0a7825 */ /* 0x100fe200078e020e */
        /* <DEDUP_REMOVED lines=18> */
[----:B------:R-:W-:Y:S04]  /*29910*/  STL.64 [R1+0x2a0], R6 ;  /* 0x0002a00601007387 */ /* 0x000fe80000100a00 */
[----:B------:R-:W2:Y:S04]  /*29920*/  LDL R28, [R1+0x860] ;  /* 0x00086000011c7983 */ /* 0x000ea80000100800 */
[----:B------:R-:W-:Y:S04]  /*29930*/  STL.64 [R1+0x2b8], R4 ;  /* 0x0002b80401007387 */ /* 0x000fe80000100a00 */
[----:B------:R-:W3:Y:S01]  /*29940*/  LDL R29, [R1+0x864] ;  /* 0x00086400011d7983 */ /* 0x000ee20000100800 */
[----:B------:R-:W-:-:S05]  /*29950*/  IMAD.WIDE R2, R17, 0x2, R14 ;  /* 0x0000000211027825 */ /* 0x000fca00078e020e */
[----:B------:R-:W-:Y:S04]  /*29960*/  STL.64 [R1+0x2d0], R2 ;  /* 0x0002d00201007387 */ /* 0x000fe80000100a00 */
[----:B---3--:R0:W-:Y:S04]  /*29970*/  STL [R1+0x3710], R29 ;  /* 0x0037101d01007387 */ /* 0x0081e80000100800 */
[----:B0-----:R-:W3:Y:S04]  /*29980*/  LDL R29, [R1+0x758] ;  /* 0x00075800011d7983 */ /* 0x001ee80000100800 */
[----:B--2---:R0:W-:Y:S04]  /*29990*/  STL [R1+0x3714], R28 ;  /* 0x0037141c01007387 */ /* 0x0041e80000100800 */
[----:B0-----:R-:W2:Y:S04]  /*299a0*/  LDL R28, [R1+0x75c] ;  /* 0x00075c00011c7983 */ /* 0x001ea80000100800 */
[----:B---3--:R0:W-:Y:S04]  /*299b0*/  STL [R1+0x3718], R29 ;  /* 0x0037181d01007387 */ /* 0x0081e80000100800 */
[----:B0-----:R-:W3:Y:S04]  /*299c0*/  LDL R29, [R1+0x854] ;  /* 0x00085400011d7983 */ /* 0x001ee80000100800 */
[----:B--2---:R0:W-:Y:S04]  /*299d0*/  STL [R1+0x371c], R28 ;  /* 0x00371c1c01007387 */ /* 0x0041e80000100800 */
[----:B0-----:R-:W2:Y:S04]  /*299e0*/  LDL R28, [R1+0x850] ;  /* 0x00085000011c7983 */ /* 0x001ea80000100800 */
[----:B---3--:R0:W-:Y:S04]  /*299f0*/  STL [R1+0x3720], R29 ;  /* 0x0037201d01007387 */ /* 0x0081e80000100800 */
[----:B0-----:R-:W3:Y:S04]  /*29a00*/  LDL R29, [R1+0x768] ;  /* 0x00076800011d7983 */ /* 0x001ee80000100800 */
[----:B--2---:R3:W-:Y:S04]  /*29a10*/  STL [R1+0x3724], R28 ;  /* 0x0037241c01007387 */ /* 0x0047e80000100800 */
[----:B------:R-:W2:Y:S04]  /*29a20*/  LDL R26, [R1+0x878] ;  /* 0x00087800011a7983 */ /* 0x000ea80000100800 */
        /* <DEDUP_REMOVED lines=22> */
[----:B------:R-:W5:Y:S01]  /*29b90*/  LDL R17, [R1+0x6f0] ;  /* 0x0006f00001117983 */ /* 0x000f620000100800 */
[----:B---3--:R-:W-:-:S05]  /*29ba0*/  IMAD.WIDE R28, R29, 0x2, R14 ;  /* 0x000000021d1c7825 */ /* 0x008fca00078e020e */
[----:B------:R0:W-:Y:S04]  /*29bb0*/  STL.64 [R1+0x2e0], R28 ;  /* 0x0002e01c01007387 */ /* 0x0001e80000100a00 */
[----:B0-----:R-:W3:Y:S02]  /*29bc0*/  LDL.LU R28, [R1+0x3724] ;  /* 0x00372400011c7983 */ /* 0x001ee40000300800 */
        /* <DEDUP_REMOVED lines=16> */
[----:B------:R2:W-:Y:S02]  /*29cd0*/  STL.64 [R1+0x360], R28 ;  /* 0x0003601c01007387 */ /* 0x0005e40000100a00 */
[----:B--2---:R-:W-:-:S05]  /*29ce0*/  IMAD.WIDE R28, R26, 0x2, R14 ;  /* 0x000000021a1c7825 */ /* 0x004fca00078e020e */
[----:B------:R4:W-:Y:S02]  /*29cf0*/  STL.64 [R1+0x370], R28 ;  /* 0x0003701c01007387 */ /* 0x0009e40000100a00 */
[----:B----4-:R-:W-:-:S04]  /*29d00*/  IMAD.WIDE R28, R27, 0x2, R14 ;  /* 0x000000021b1c7825 */ /* 0x010fc800078e020e */
[--C-:B-----5:R-:W-:Y:S01]  /*29d10*/  IMAD.WIDE R26, R24, 0x2, R14.reuse ;  /* 0x00000002181a7825 */ /* 0x120fe200078e020e */
[----:B------:R0:W-:Y:S04]  /*29d20*/  STL.64 [R1+0x388], R28 ;  /* 0x0003881c01007387 */ /* 0x0001e80000100a00 */
[----:B------:R1:W-:Y:S01]  /*29d30*/  STL.64 [R1+0x398], R26 ;  /* 0x0003981a01007387 */ /* 0x0003e20000100a00 */
[----:B0-----:R-:W-:-:S04]  /*29d40*/  IMAD.WIDE R28, R25, 0x2, R14 ;  /* 0x00000002191c7825 */ /* 0x001fc800078e020e */
[--C-:B-1----:R-:W-:Y:S01]  /*29d50*/  IMAD.WIDE R26, R22, 0x2, R14.reuse ;  /* 0x00000002161a7825 */ /* 0x102fe200078e020e */
        /* <DEDUP_REMOVED lines=983> */
[----:B------:R-:W2:Y:S04]  /*2dad0*/  LDL R28, [R1+0x12fc] ;  /* 0x0012fc00011c7983 */ /* 0x000ea80000100800 */
[----:B------:R-:W-:Y:S04]  /*2dae0*/  STL.64 [R1+0x2580], R4 ;  /* 0x0025800401007387 */ /* 0x000fe80000100a00 */
[----:B------:R-:W3:Y:S04]  /*2daf0*/  LDL R16, [R1+0xb3c] ;  /* 0x000b3c0001107983 */ /* 0x000ee80000100800 */
[----:B------:R-:W-:Y:S04]  /*2db00*/  STL.64 [R1+0x2590], R2 ;  /* 0x0025900201007387 */ /* 0x000fe80000100a00 */
[----:B------:R-:W4:Y:S04]  /*2db10*/  LDL R17, [R1+0xb38] ;  /* 0x000b380001117983 */ /* 0x000f280000100800 */
[----:B----4-:R0:W-:Y:S04]  /*2db20*/  STL [R1+0x3620], R17 ;  /* 0x0036201101007387 */ /* 0x0101e80000100800 */
[----:B0-----:R-:W4:Y:S04]  /*2db30*/  LDL R17, [R1+0x12f8] ;  /* 0x0012f80001117983 */ /* 0x001f280000100800 */
[----:B---3--:R0:W-:Y:S04]  /*2db40*/  STL [R1+0x3624], R16 ;  /* 0x0036241001007387 */ /* 0x0081e80000100800 */
[----:B0-----:R-:W3:Y:S04]  /*2db50*/  LDL R16, [R1+0x12f4] ;  /* 0x0012f40001107983 */ /* 0x001ee80000100800 */
[----:B----4-:R0:W-:Y:S04]  /*2db60*/  STL [R1+0x3628], R17 ;  /* 0x0036281101007387 */ /* 0x0101e80000100800 */
[----:B0-----:R-:W4:Y:S04]  /*2db70*/  LDL R17, [R1+0x12f0] ;  /* 0x0012f00001117983 */ /* 0x001f280000100800 */
[----:B---3--:R0:W-:Y:S04]  /*2db80*/  STL [R1+0x362c], R16 ;  /* 0x00362c1001007387 */ /* 0x0081e80000100800 */
[----:B0-----:R-:W3:Y:S04]  /*2db90*/  LDL R16, [R1+0x12ec] ;  /* 0x0012ec0001107983 */ /* 0x001ee80000100800 */
[----:B----4-:R0:W-:Y:S04]  /*2dba0*/  STL [R1+0x3630], R17 ;  /* 0x0036301101007387 */ /* 0x0101e80000100800 */
[----:B0-----:R-:W4:Y:S04]  /*2dbb0*/  LDL R17, [R1+0x12e8] ;  /* 0x0012e80001117983 */ /* 0x001f280000100800 */
[----:B---3--:R4:W-:Y:S04]  /*2dbc0*/  STL [R1+0x3634], R16 ;  /* 0x0036341001007387 */ /* 0x0089e80000100800 */
[----:B------:R-:W3:Y:S04]  /*2dbd0*/  LDL R29, [R1+0xb24] ;  /* 0x000b2400011d7983 */ /* 0x000ee80000100800 */
        /* <DEDUP_REMOVED lines=22> */
[----:B----4-:R-:W-:-:S05]  /*2dd40*/  IMAD.WIDE R16, R17, 0x2, R14 ;  /* 0x0000000211107825 */ /* 0x010fca00078e020e */
[----:B------:R0:W-:Y:S04]  /*2dd50*/  STL.64 [R1+0x25a0], R16 ;  /* 0x0025a01001007387 */ /* 0x0001e80000100a00 */
[----:B0-----:R-:W4:Y:S02]  /*2dd60*/  LDL.LU R16, [R1+0x3634] ;  /* 0x0036340001107983 */ /* 0x001f240000300800 */
        /* <DEDUP_REMOVED lines=10> */
[----:B------:R2:W-:Y:S02]  /*2de10*/  STL.64 [R1+0x25e0], R16 ;  /* 0x0025e01001007387 */ /* 0x0005e40000100a00 */
[----:B--2---:R-:W-:-:S05]  /*2de20*/  IMAD.WIDE R16, R28, 0x2, R14 ;  /* 0x000000021c107825 */ /* 0x004fca00078e020e */
[----:B------:R0:W-:Y:S04]  /*2de30*/  STL.64 [R1+0x25f0], R16 ;  /* 0x0025f01001007387 */ /* 0x0001e80000100a00 */
[----:B0-----:R-:W2:Y:S02]  /*2de40*/  LDL.LU R16, [R1+0x3624] ;  /* 0x0036240001107983 */ /* 0x001ea40000300800 */
[----:B--2---:R-:W-:-:S05]  /*2de50*/  IMAD.WIDE R16, R16, 0x2, R14 ;  /* 0x0000000210107825 */ /* 0x004fca00078e020e */
[----:B------:R0:W-:Y:S04]  /*2de60*/  STL.64 [R1+0x2600], R16 ;  /* 0x0026001001007387 */ /* 0x0001e80000100a00 */
[----:B0-----:R-:W2:Y:S01]  /*2de70*/  LDL.LU R17, [R1+0x3620] ;  /* 0x0036200001117983 */ /* 0x001ea20000300800 */
[----:B---3--:R-:W-:-:S04]  /*2de80*/  IMAD.WIDE R28, R29, 0x2, R14 ;  /* 0x000000021d1c7825 */ /* 0x008fc800078e020e */
[----:B--2---:R-:W-:-:S05]  /*2de90*/  IMAD.WIDE R16, R17, 0x2, R14 ;  /* 0x0000000211107825 */ /* 0x004fca00078e020e */
[----:B------:R0:W-:Y:S04]  /*2dea0*/  STL.64 [R1+0x2610], R16 ;  /* 0x0026101001007387 */ /* 0x0001e80000100a00 */
[----:B0-----:R-:W2:Y:S04]  /*2deb0*/  LDL.LU.64 R16, [R1+0x3618] ;  /* 0x0036180001107983 */ /* 0x001ea80000300a00 */
[----:B------:R5:W-:Y:S02]  /*2dec0*/  STL.64 [R1+0x2620], R28 ;  /* 0x0026201c01007387 */ /* 0x000be40000100a00 */
[----:B-----5:R-:W-:-:S04]  /*2ded0*/  IMAD.WIDE R28, R26, 0x2, R14 ;  /* 0x000000021a1c7825 */ /* 0x020fc800078e020e */
[--C-:B------:R-:W-:Y:S01]  /*2dee0*/  IMAD.WIDE R26, R27, 0x2, R14.reuse ;  /* 0x000000021b1a7825 */ /* 0x100fe200078e020e */
[----:B------:R0:W-:Y:S04]  /*2def0*/  STL.64 [R1+0x2630], R28 ;  /* 0x0026301c01007387 */ /* 0x0001e80000100a00 */
[----:B------:R1:W-:Y:S01]  /*2df00*/  STL.64 [R1+0x2640], R26 ;  /* 0x0026401a01007387 */ /* 0x0003e20000100a00 */
[----:B0-----:R-:W-:-:S04]  /*2df10*/  IMAD.WIDE R28, R24, 0x2, R14 ;  /* 0x00000002181c7825 */ /* 0x001fc800078e020e */
[--C-:B-1----:R-:W-:Y:S01]  /*2df20*/  IMAD.WIDE R26, R25, 0x2, R14.reuse ;  /* 0x00000002191a7825 */ /* 0x102fe200078e020e */
        /* <DEDUP_REMOVED lines=9> */
[--C-:B---3--:R-:W-:Y:S01]  /*2dfc0*/  IMAD.WIDE R22, R18, 0x2, R14.reuse ;  /* 0x0000000212167825 */ /* 0x108fe200078e020e */
        /* <DEDUP_REMOVED lines=26> */
[----:B------:R-:W-:Y:S04]  /*2e170*/  STL.64 [R1+0x2770], R6 ;  /* 0x0027700601007387 */ /* 0x000fe80000100a00 */
[----:B------:R-:W3:Y:S04]  /*2e180*/  LDL R28, [R1+0x8f8] ;  /* 0x0008f800011c7983 */ /* 0x000ee80000100800 */
[----:B------:R-:W-:Y:S04]  /*2e190*/  STL.64 [R1+0x2780], R4 ;  /* 0x0027800401007387 */ /* 0x000fe80000100a00 */
[----:B------:R-:W3:Y:S01]  /*2e1a0*/  LDL R29, [R1+0x8e4] ;  /* 0x0008e400011d7983 */ /* 0x000ee20000100800 */
[----:B--2---:R-:W-:-:S05]  /*2e1b0*/  IMAD.WIDE R2, R16, 0x2, R14 ;  /* 0x0000000210027825 */ /* 0x004fca00078e020e */
[----:B------:R-:W-:Y:S04]  /*2e1c0*/  STL.64 [R1+0x2790], R2 ;  /* 0x0027900201007387 */ /* 0x000fe80000100a00 */
[----:B---3--:R0:W-:Y:S04]  /*2e1d0*/  STL.64 [R1+0x3600], R28 ;  /* 0x0036001c01007387 */ /* 0x0081e80000100a00 */
[----:B0-----:R-:W2:Y:S04]  /*2e1e0*/  LDL R29, [R1+0x920] ;  /* 0x00092000011d7983 */ /* 0x001ea80000100800 */
[----:B------:R-:W3:Y:S04]  /*2e1f0*/  LDL R28, [R1+0x924] ;  /* 0x00092400011c7983 */ /* 0x000ee80000100800 */
[----:B--2---:R0:W-:Y:S04]  /*2e200*/  STL [R1+0x3608], R29 ;  /* 0x0036081d01007387 */ /* 0x0041e80000100800 */
[----:B0-----:R-:W2:Y:S04]  /*2e210*/  LDL R29, [R1+0x948] ;  /* 0x00094800011d7983 */ /* 0x001ea80000100800 */
[----:B---3--:R0:W-:Y:S04]  /*2e220*/  STL [R1+0x360c], R28 ;  /* 0x00360c1c01007387 */ /* 0x0081e80000100800 */
[----:B0-----:R-:W3:Y:S04]  /*2e230*/  LDL R28, [R1+0x974] ;  /* 0x00097400011c7983 */ /* 0x001ee80000100800 */
[----:B--2---:R3:W-:Y:S04]  /*2e240*/  STL [R1+0x3610], R29 ;  /* 0x0036101d01007387 */ /* 0x0047e80000100800 */
[----:B------:R-:W2:Y:S04]  /*2e250*/  LDL R26, [R1+0x8e0] ;  /* 0x0008e000011a7983 */ /* 0x000ea80000100800 */
[----:B------:R-:W4:Y:S04]  /*2e260*/  LDL R27, [R1+0x8bc] ;  /* 0x0008bc00011b7983 */ /* 0x000f280000100800 */
[----:B------:R-:W5:Y:S01]  /*2e270*/  LDL R24, [R1+0x8b8] ;  /* 0x0008b80001187983 */ /* 0x000f620000100800 */
[----:B---3--:R-:W-:-:S03]  /*2e280*/  IMAD.WIDE R28, R28, 0x2, R14 ;  /* 0x000000021c1c7825 */ /* 0x008fc600078e020e */
[----:B------:R-:W3:Y:S04]  /*2e290*/  LDL R25, [R1+0x894] ;  /* 0x0008940001197983 */ /* 0x000ee80000100800 */
        /* <DEDUP_REMOVED lines=18> */
[----:B------:R0:W-:Y:S02]  /*2e3c0*/  STL.64 [R1+0x27a0], R28 ;  /* 0x0027a01c01007387 */ /* 0x0001e40000100a00 */
[----:B0-----:R-:W-:-:S05]  /*2e3d0*/  IMAD.WIDE R28, R17, 0x2, R14 ;  /* 0x00000002111c7825 */ /* 0x001fca00078e020e */
[----:B------:R0:W-:Y:S04]  /*2e3e0*/  STL.64 [R1+0x27b0], R28 ;  /* 0x0027b01c01007387 */ /* 0x0001e80000100a00 */
[----:B0-----:R-:W2:Y:S04]  /*2e3f0*/  LDL.LU R29, [R1+0x3610] ;  /* 0x00361000011d7983 */ /* 0x001ea80000300800 */
[----:B------:R0:W-:Y:S04]  /*2e400*/  STL.64 [R1+0x3540], R16 ;  /* 0x0035401001007387 */ /* 0x0001e80000100a00 */
[----:B0-----:R-:W4:Y:S01]  /*2e410*/  LDL R17, [R1+0x8fc] ;  /* 0x0008fc0001117983 */ /* 0x001f220000100800 */
[----:B--2---:R-:W-:-:S05]  /*2e420*/  IMAD.WIDE R28, R29, 0x2, R14 ;  /* 0x000000021d1c7825 */ /* 0x004fca00078e020e */
[----:B------:R0:W-:Y:S04]  /*2e430*/  STL.64 [R1+0x27c0], R28 ;  /* 0x0027c01c01007387 */ /* 0x0001e80000100a00 */
[----:B0-----:R-:W2:Y:S02]  /*2e440*/  LDL.LU R28, [R1+0x360c] ;  /* 0x00360c00011c7983 */ /* 0x001ea40000300800 */
[----:B--2---:R-:W-:-:S05]  /*2e450*/  IMAD.WIDE R28, R28, 0x2, R14 ;  /* 0x000000021c1c7825 */ /* 0x004fca00078e020e */
[----:B------:R0:W-:Y:S04]  /*2e460*/  STL.64 [R1+0x27d0], R28 ;  /* 0x0027d01c01007387 */ /* 0x0001e80000100a00 */
[----:B0-----:R-:W2:Y:S02]  /*2e470*/  LDL.LU R29, [R1+0x3608] ;  /* 0x00360800011d7983 */ /* 0x001ea40000300800 */
[----:B--2---:R-:W-:-:S05]  /*2e480*/  IMAD.WIDE R28, R29, 0x2, R14 ;  /* 0x000000021d1c7825 */ /* 0x004fca00078e020e */
[----:B------:R0:W-:Y:S04]  /*2e490*/  STL.64 [R1+0x27e0], R28 ;  /* 0x0027e01c01007387 */ /* 0x0001e80000100a00 */
[----:B0-----:R-:W2:Y:S01]  /*2e4a0*/  LDL.LU.64 R28, [R1+0x3600] ;  /* 0x00360000011c7983 */ /* 0x001ea20000300a00 */
[----:B----4-:R-:W-:-:S05]  /*2e4b0*/  IMAD.WIDE R16, R17, 0x2, R14 ;  /* 0x0000000211107825 */ /* 0x010fca00078e020e */
[----:B------:R2:W-:Y:S02]  /*2e4c0*/  STL.64 [R1+0x27f0], R16 ;  /* 0x0027f01001007387 */ /* 0x0005e40000100a00 */
[----:B--2---:R-:W-:-:S04]  /*2e4d0*/  IMAD.WIDE R16, R28, 0x2, R14 ;  /* 0x000000021c107825 */ /* 0x004fc800078e020e */
[--C-:B------:R-:W-:Y:S01]  /*2e4e0*/  IMAD.WIDE R28, R29, 0x2, R14.reuse ;  /* 0x000000021d1c7825 */ /* 0x100fe200078e020e */
[----:B------:R0:W-:Y:S04]  /*2e4f0*/  STL.64 [R1+0x2800], R16 ;  /* 0x0028001001007387 */ /* 0x0001e80000100a00 */
[----:B------:R1:W-:Y:S01]  /*2e500*/  STL.64 [R1+0x2810], R28 ;  /* 0x0028101c01007387 */ /* 0x0003e20000100a00 */
[----:B0-----:R-:W-:-:S04]  /*2e510*/  IMAD.WIDE R16, R26, 0x2, R14 ;  /* 0x000000021a107825 */ /* 0x001fc800078e020e */
[--C-:B-1----:R-:W-:Y:S01]  /*2e520*/  IMAD.WIDE R28, R27, 0x2, R14.reuse ;  /* 0x000000021b1c7825 */ /* 0x102fe200078e020e */
[----:B------:R3:W-:Y:S03]  /*2e530*/  STL.64 [R1+0x2820], R16 ;  /* 0x0028201001007387 */ /* 0x0007e60000100a00 */
[--C-:B-----5:R-:W-:Y:S01]  /*2e540*/  IMAD.WIDE R26, R24, 0x2, R14.reuse ;  /* 0x00000002181a7825 */ /* 0x120fe200078e020e */
[----:B------:R-:W-:Y:S04]  /*2e550*/  STL.64 [R1+0x2830], R28 ;  /* 0x0028301c01007387 */ /* 0x000fe80000100a00 */
[----:B------:R-:W-:Y:S01]  /*2e560*/  STL.64 [R1+0x2840], R26 ;  /* 0x0028401a01007387 */ /* 0x000fe20000100a00 */
[----:B---3--:R-:W-:-:S04]  /*2e570*/  IMAD.WIDE R16, R25, 0x2, R14 ;  /* 0x0000000219107825 */ /* 0x008fc800078e020e */
[--C-:B------:R-:W-:Y:S01]  /*2e580*/  IMAD.WIDE R24, R22, 0x2, R14.reuse ;  /* 0x0000000216187825 */ /* 0x100fe200078e020e */
[----:B------:R0:W-:Y:S03]  /*2e590*/  STL.64 [R1+0x2850], R16 ;  /* 0x0028501001007387 */ /* 0x0001e60000100a00 */
[--C-:B------:R-:W-:Y:S01]  /*2e5a0*/  IMAD.WIDE R22, R23, 0x2, R14.reuse ;  /* 0x0000000217167825 */ /* 0x100fe200078e020e */
[----:B------:R-:W-:Y:S04]  /*2e5b0*/  STL.64 [R1+0x2860], R24 ;  /* 0x0028601801007387 */ /* 0x000fe80000100a00 */
[----:B------:R1:W-:Y:S01]  /*2e5c0*/  STL.64 [R1+0x2870], R22 ;  /* 0x0028701601007387 */ /* 0x0003e20000100a00 */
[----:B0-----:R-:W-:-:S04]  /*2e5d0*/  IMAD.WIDE R16, R20, 0x2, R14 ;  /* 0x0000000214107825 */ /* 0x001fc800078e020e */
[--C-:B------:R-:W-:Y:S01]  /*2e5e0*/  IMAD.WIDE R20, R21, 0x2, R14.reuse ;  /* 0x0000000215147825 */ /* 0x100fe200078e020e */
[----:B------:R0:W-:Y:S03]  /*2e5f0*/  STL.64 [R1+0x2880], R16 ;  /* 0x0028801001007387 */ /* 0x0001e60000100a00 */
[--C-:B-1----:R-:W-:Y:S01]  /*2e600*/  IMAD.WIDE R22, R18, 0x2, R14.reuse ;  /* 0x0000000212167825 */ /* 0x102fe200078e020e */
[----:B------:R1:W-:Y:S04]  /*2e610*/  STL.64 [R1+0x2890], R20 ;  /* 0x0028901401007387 */ /* 0x0003e80000100a00 */
[----:B------:R-:W-:Y:S01]  /*2e620*/  STL.64 [R1+0x28a0], R22 ;  /* 0x0028a01601007387 */ /* 0x000fe20000100a00 */
[----:B0-----:R-:W-:-:S04]  /*2e630*/  IMAD.WIDE R16, R19, 0x2, R14 ;  /* 0x0000000213107825 */ /* 0x001fc800078e020e */
[--C-:B-1----:R-:W-:Y:S01]  /*2e640*/  IMAD.WIDE R20, R12, 0x2, R14.reuse ;  /* 0x000000020c147825 */ /* 0x102fe200078e020e */
[----:B------:R0:W-:Y:S03]  /*2e650*/  STL.64 [R1+0x28b0], R16 ;  /* 0x0028b01001007387 */ /* 0x0001e60000100a00 */
[--C-:B------:R-:W-:Y:S01]  /*2e660*/  IMAD.WIDE R18, R13, 0x2, R14.reuse ;  /* 0x000000020d127825 */ /* 0x100fe200078e020e */
[----:B------:R-:W-:Y:S03]  /*2e670*/  STL.64 [R1+0x28c0], R20 ;  /* 0x0028c01401007387 */ /* 0x000fe60000100a00 */
[--C-:B------:R-:W-:Y:S01]  /*2e680*/  IMAD.WIDE R12, R11, 0x2, R14.reuse ;  /* 0x000000020b0c7825 */ /* 0x100fe200078e020e */
[----:B------:R-:W-:Y:S03]  /*2e690*/  STL.64 [R1+0x28d0], R18 ;  /* 0x0028d01201007387 */ /* 0x000fe60000100a00 */
        /* <DEDUP_REMOVED lines=76> */
[----:B--2---:R-:W-:-:S04]  /*2eb60*/  IMAD.WIDE R16, R28, 0x2, R14 ;  /* 0x000000021c107825 */ /* 0x004fc800078e020e */
[--C-:B----4-:R-:W-:Y:S01]  /*2eb70*/  IMAD.WIDE R28, R29, 0x2, R14.reuse ;  /* 0x000000021d1c7825 */ /* 0x110fe200078e020e */
[----:B------:R5:W-:Y:S04]  /*2eb80*/  STL.64 [R1+0x29f0], R16 ;  /* 0x0029f01001007387 */ /* 0x000be80000100a00 */
[----:B------:R0:W-:Y:S01]  /*2eb90*/  STL.64 [R1+0x2a00], R28 ;  /* 0x002a001c01007387 */ /* 0x0001e20000100a00 */
[----:B-----5:R-:W-:-:S04]  /*2eba0*/  IMAD.WIDE R16, R26, 0x2, R14 ;  /* 0x000000021a107825 */ /* 0x020fc800078e020e */
[--C-:B0-----:R-:W-:Y:S01]  /*2ebb0*/  IMAD.WIDE R28, R27, 0x2, R14.reuse ;  /* 0x000000021b1c7825 */ /* 0x101fe200078e020e */
[----:B------:R0:W-:Y:S03]  /*2ebc0*/  STL.64 [R1+0x2a10], R16 ;  /* 0x002a101001007387 */ /* 0x0001e60000100a00 */
[--C-:B------:R-:W-:Y:S01]  /*2ebd0*/  IMAD.WIDE R26, R24, 0x2, R14.reuse ;  /* 0x00000002181a7825 */ /* 0x100fe200078e020e */
[----:B------:R-:W-:Y:S04]  /*2ebe0*/  STL.64 [R1+0x2a20], R28 ;  /* 0x002a201c01007387 */ /* 0x000fe80000100a00 */
[----:B------:R-:W-:Y:S01]  /*2ebf0*/  STL.64 [R1+0x2a30], R26 ;  /* 0x002a301a01007387 */ /* 0x000fe20000100a00 */
[----:B0-----:R-:W-:-:S04]  /*2ec00*/  IMAD.WIDE R16, R25, 0x2, R14 ;  /* 0x0000000219107825 */ /* 0x001fc800078e020e */
        /* <DEDUP_REMOVED lines=99> */
[----:B0-----:R-:W-:-:S04]  /*2f240*/  IMAD.WIDE R28, R27, 0x2, R14 ;  /* 0x000000021b1c7825 */ /* 0x001fc800078e020e */
[--C-:B------:R-:W-:Y:S01]  /*2f250*/  IMAD.WIDE R26, R24, 0x2, R14.reuse ;  /* 0x00000002181a7825 */ /* 0x100fe200078e020e */
[----:B------:R0:W-:Y:S04]  /*2f260*/  STL.64 [R1+0x2c00], R16 ;  /* 0x002c001001007387 */ /* 0x0001e80000100a00 */
[----:B------:R-:W-:Y:S04]  /*2f270*/  STL.64 [R1+0x2c10], R28 ;  /* 0x002c101c01007387 */ /* 0x000fe80000100a00 */
[----:B------:R-:W-:Y:S01]  /*2f280*/  STL.64 [R1+0x2c20], R26 ;  /* 0x002c201a01007387 */ /* 0x000fe20000100a00 */
[----:B0-----:R-:W-:-:S04]  /*2f290*/  IMAD.WIDE R16, R25, 0x2, R14 ;  /* 0x0000000219107825 */ /* 0x001fc800078e020e */
[----:B------:R-:W-:-:S04]  /*2f2a0*/  IMAD.WIDE R24, R22, 0x2, R14 ;  /* 0x0000000216187825 */ /* 0x000fc800078e020e */
[--C-:B------:R-:W-:Y:S01]  /*2f2b0*/  IMAD.WIDE R22, R23, 0x2, R14.reuse ;  /* 0x0000000217167825 */ /* 0x100fe200078e020e */
[----:B------:R0:W-:Y:S04]  /*2f2c0*/  STL.64 [R1+0x2c30], R16 ;  /* 0x002c301001007387 */ /* 0x0001e80000100a00 */
[----:B------:R-:W-:Y:S04]  /*2f2d0*/  STL.64 [R1+0x2c40], R24 ;  /* 0x002c401801007387 */ /* 0x000fe80000100a00 */
[----:B------:R1:W-:Y:S01]  /*2f2e0*/  STL.64 [R1+0x2c50], R22 ;  /* 0x002c501601007387 */ /* 0x0003e20000100a00 */
[----:B0-----:R-:W-:-:S04]  /*2f2f0*/  IMAD.WIDE R16, R20, 0x2, R14 ;  /* 0x0000000214107825 */ /* 0x001fc800078e020e */
[----:B------:R-:W-:-:S04]  /*2f300*/  IMAD.WIDE R20, R21, 0x2, R14 ;  /* 0x0000000215147825 */ /* 0x000fc800078e020e */
[--C-:B-1----:R-:W-:Y:S01]  /*2f310*/  IMAD.WIDE R22, R18, 0x2, R14.reuse ;  /* 0x0000000212167825 */ /* 0x102fe200078e020e */
[----:B------:R0:W-:Y:S04]  /*2f320*/  STL.64 [R1+0x2c60], R16 ;  /* 0x002c601001007387 */ /* 0x0001e80000100a00 */
[----:B------:R1:W-:Y:S04]  /*2f330*/  STL.64 [R1+0x2c70], R20 ;  /* 0x002c701401007387 */ /* 0x0003e80000100a00 */
[----:B------:R-:W-:Y:S01]  /*2f340*/  STL.64 [R1+0x2c80], R22 ;  /* 0x002c801601007387 */ /* 0x000fe20000100a00 */
[----:B0-----:R-:W-:-:S04]  /*2f350*/  IMAD.WIDE R16, R19, 0x2, R14 ;  /* 0x0000000213107825 */ /* 0x001fc800078e020e */
[----:B-1----:R-:W-:-:S04]  /*2f360*/  IMAD.WIDE R20, R12, 0x2, R14 ;  /* 0x000000020c147825 */ /* 0x002fc800078e020e */
[----:B------:R-:W-:-:S04]  /*2f370*/  IMAD.WIDE R18, R13, 0x2, R14 ;  /* 0x000000020d127825 */ /* 0x000fc800078e020e */
[--C-:B------:R-:W-:Y:S01]  /*2f380*/  IMAD.WIDE R12, R11, 0x2, R14.reuse ;  /* 0x000000020b0c7825 */ /* 0x100fe200078e020e */
[----:B------:R0:W-:Y:S04]  /*2f390*/  STL.64 [R1+0x2c90], R16 ;  /* 0x002c901001007387 */ /* 0x0001e80000100a00 */
[----:B------:R-:W-:Y:S04]  /*2f3a0*/  STL.64 [R1+0x2ca0], R20 ;  /* 0x002ca01401007387 */ /* 0x000fe80000100a00 */
[----:B------:R-:W-:Y:S01]  /*2f3b0*/  STL.64 [R1+0x2cb0], R18 ;  /* 0x002cb01201007387 */ /* 0x000fe20000100a00 */
[----:B0-----:R-:W-:-:S04]  /*2f3c0*/  IMAD.WIDE R16, R10, 0x2, R14 ;  /* 0x000000020a107825 */ /* 0x001fc800078e020e */
[----:B------:R-:W-:-:S04]  /*2f3d0*/  IMAD.WIDE R10, R8, 0x2, R14 ;  /* 0x00000002080a7825 */ /* 0x000fc800078e020e */
[--C-:B------:R-:W-:Y:S01]  /*2f3e0*/  IMAD.WIDE R8, R9, 0x2, R14.reuse ;  /* 0x0000000209087825 */ /* 0x100fe200078e020e */
[----:B------:R-:W-:Y:S04]  /*2f3f0*/  STL.64 [R1+0x2cc0], R16 ;  /* 0x002cc01001007387 */ /* 0x000fe80000100a00 */
[----:B------:R0:W-:Y:S04]  /*2f400*/  STL.64 [R1+0x2cd0], R12 ;  /* 0x002cd00c01007387 */ /* 0x0001e80000100a00 */
[----:B------:R1:W-:Y:S04]  /*2f410*/  STL.64 [R1+0x2ce0], R10 ;  /* 0x002ce00a01007387 */ /* 0x0003e80000100a00 */
[----:B------:R2:W-:Y:S01]  /*2f420*/  STL.64 [R1+0x2cf0], R8 ;  /* 0x002cf00801007387 */ /* 0x0005e20000100a00 */
[----:B0-----:R-:W-:-:S04]  /*2f430*/  IMAD.WIDE R12, R6, 0x2, R14 ;  /* 0x00000002060c7825 */ /* 0x001fc800078e020e */
[----:B-1----:R-:W-:-:S04]  /*2f440*/  IMAD.WIDE R10, R7, 0x2, R14 ;  /* 0x00000002070a7825 */ /* 0x002fc800078e020e */
[----:B--2---:R-:W-:-:S04]  /*2f450*/  IMAD.WIDE R8, R4, 0x2, R14 ;  /* 0x0000000204087825 */ /* 0x004fc800078e020e */
[----:B------:R-:W-:-:S04]  /*2f460*/  IMAD.WIDE R6, R5, 0x2, R14 ;  /* 0x0000000205067825 */ /* 0x000fc800078e020e */
[--C-:B------:R-:W-:Y:S01]  /*2f470*/  IMAD.WIDE R4, R3, 0x2, R14.reuse ;  /* 0x0000000203047825 */ /* 0x100fe200078e020e */
[----:B------:R-:W-:Y:S04]  /*2f480*/  STL.64 [R1+0x2d00], R12 ;  /* 0x002d000c01007387 */ /* 0x000fe80000100a00 */
[----:B------:R-:W-:Y:S04]  /*2f490*/  STL.64 [R1+0x2d10], R10 ;  /* 0x002d100a01007387 */ /* 0x000fe80000100a00 */
[----:B------:R-:W-:Y:S04]  /*2f4a0*/  STL.64 [R1+0x2d20], R8 ;  /* 0x002d200801007387 */ /* 0x000fe80000100a00 */
        /* <DEDUP_REMOVED lines=8> */
[----:B--2---:R-:W-:Y:S04]  /*2f530*/  STL [R1+0x35cc], R17 ;  /* 0x0035cc1101007387 */ /* 0x004fe80000100800 */
[----:B------:R-:W2:Y:S04]  /*2f540*/  LDL R29, [R1+0x260] ;  /* 0x00026000011d7983 */ /* 0x000ea80000100800 */
[----:B------:R-:W4:Y:S04]  /*2f550*/  LDL R28, [R1+0x264] ;  /* 0x00026400011c7983 */ /* 0x000f280000100800 */
[----:B--2---:R0:W-:Y:S04]  /*2f560*/  STL [R1+0x35b8], R29 ;  /* 0x0035b81d01007387 */ /* 0x0041e80000100800 */
[----:B0-----:R-:W2:Y:S04]  /*2f570*/  LDL R29, [R1+0x28c] ;  /* 0x00028c00011d7983 */ /* 0x001ea80000100800 */
[----:B----4-:R0:W-:Y:S04]  /*2f580*/  STL [R1+0x35bc], R28 ;  /* 0x0035bc1c01007387 */ /* 0x0101e80000100800 */
[----:B0-----:R-:W4:Y:S01]  /*2f590*/  LDL R28, [R1+0x2b0] ;  /* 0x0002b000011c7983 */ /* 0x001f220000100800 */
[----:B---3--:R-:W-:-:S03]  /*2f5a0*/  IMAD.WIDE R16, R16, 0x2, R14 ;  /* 0x0000000210107825 */ /* 0x008fc600078e020e */
[----:B--2---:R0:W-:Y:S04]  /*2f5b0*/  STL [R1+0x35c0], R29 ;  /* 0x0035c01d01007387 */ /* 0x0041e80000100800 */
[----:B0-----:R-:W2:Y:S04]  /*2f5c0*/  LDL R29, [R1+0x2b4] ;  /* 0x0002b400011d7983 */ /* 0x001ea80000100800 */
[----:B----4-:R-:W-:Y:S04]  /*2f5d0*/  STL [R1+0x35c4], R28 ;  /* 0x0035c41c01007387 */ /* 0x010fe80000100800 */
[----:B------:R-:W3:Y:S04]  /*2f5e0*/  LDL R26, [R1+0x23c] ;  /* 0x00023c00011a7983 */ /* 0x000ee80000100800 */
        /* <DEDUP_REMOVED lines=21> */
[----:B------:R0:W-:Y:S04]  /*2f740*/  STL.64 [R1+0x2d60], R16 ;  /* 0x002d601001007387 */ /* 0x0001e80000100a00 */
[----:B0-----:R-:W3:Y:S01]  /*2f750*/  LDL.LU R17, [R1+0x35cc] ;  /* 0x0035cc0001117983 */ /* 0x001ee20000300800 */
[----:B--2---:R-:W-:-:S04]  /*2f760*/  IMAD.WIDE R28, R29, 0x2, R14 ;  /* 0x000000021d1c7825 */ /* 0x004fc800078e020e */
[----:B---3--:R-:W-:-:S05]  /*2f770*/  IMAD.WIDE R16, R17, 0x2, R14 ;  /* 0x0000000211107825 */ /* 0x008fca00078e020e */
[----:B------:R0:W-:Y:S04]  /*2f780*/  STL.64 [R1+0x2d70], R16 ;  /* 0x002d701001007387 */ /* 0x0001e80000100a00 */
[----:B0-----:R-:W2:Y:S04]  /*2f790*/  LDL.LU R16, [R1+0x35c8] ;  /* 0x0035c80001107983 */ /* 0x001ea80000300800 */
[----:B------:R-:W3:Y:S04]  /*2f7a0*/  LDL R17, [R1+0x94c] ;  /* 0x00094c0001117983 */ /* 0x000ee80000100800 */
        /* <DEDUP_REMOVED lines=12> */
[----:B0-----:R-:W2:Y:S02]  /*2f870*/  LDL.LU R29, [R1+0x35b8] ;  /* 0x0035b800011d7983 */ /* 0x001ea40000300800 */
[----:B--2---:R-:W-:-:S05]  /*2f880*/  IMAD.WIDE R28, R29, 0x2, R14 ;  /* 0x000000021d1c7825 */ /* 0x004fca00078e020e */
[----:B------:R0:W-:Y:S02]  /*2f890*/  STL.64 [R1+0x2dd0], R28 ;  /* 0x002dd01c01007387 */ /* 0x0001e40000100a00 */
[----:B0-----:R-:W-:-:S04]  /*2f8a0*/  IMAD.WIDE R28, R26, 0x2, R14 ;  /* 0x000000021a1c7825 */ /* 0x001fc800078e020e */
[--C-:B------:R-:W-:Y:S01]  /*2f8b0*/  IMAD.WIDE R26, R27, 0x2, R14.reuse ;  /* 0x000000021b1a7825 */ /* 0x100fe200078e020e */
[----:B------:R0:W-:Y:S04]  /*2f8c0*/  STL.64 [R1+0x2de0], R28 ;  /* 0x002de01c01007387 */ /* 0x0001e80000100a00 */
[----:B0-----:R-:W2:Y:S04]  /*2f8d0*/  LDL.LU.64 R28, [R1+0x35b0] ;  /* 0x0035b000011c7983 */ /* 0x001ea80000300a00 */
[----:B------:R5:W-:Y:S02]  /*2f8e0*/  STL.64 [R1+0x2df0], R26 ;  /* 0x002df01a01007387 */ /* 0x000be40000100a00 */
[----:B-----5:R-:W-:-:S04]  /*2f8f0*/  IMAD.WIDE R26, R24, 0x2, R14 ;  /* 0x00000002181a7825 */ /* 0x020fc800078e020e */
[--C-:B------:R-:W-:Y:S01]  /*2f900*/  IMAD.WIDE R24, R25, 0x2, R14.reuse ;  /* 0x0000000219187825 */ /* 0x100fe200078e020e */
[----:B------:R0:W-:Y:S04]  /*2f910*/  STL.64 [R1+0x2e00], R26 ;  /* 0x002e001a01007387 */ /* 0x0001e80000100a00 */
[----:B0-----:R-:W4:Y:S04]  /*2f920*/  LDL.LU.64 R26, [R1+0x35a8] ;  /* 0x0035a800011a7983 */ /* 0x001f280000300a00 */
[----:B------:R0:W-:Y:S02]  /*2f930*/  STL.64 [R1+0x2e10], R24 ;  /* 0x002e101801007387 */ /* 0x0001e40000100a00 */
[----:B0-----:R-:W-:-:S04]  /*2f940*/  IMAD.WIDE R24, R22, 0x2, R14 ;  /* 0x0000000216187825 */ /* 0x001fc800078e020e */
[--C-:B------:R-:W-:Y:S01]  /*2f950*/  IMAD.WIDE R22, R23, 0x2, R14.reuse ;  /* 0x0000000217167825 */ /* 0x100fe200078e020e */
[----:B------:R0:W-:Y:S04]  /*2f960*/  STL.64 [R1+0x2e20], R24 ;  /* 0x002e201801007387 */ /* 0x0001e80000100a00 */
[----:B0-----:R-:W5:Y:S04]  /*2f970*/  LDL.LU.64 R24, [R1+0x35a0] ;  /* 0x0035a00001187983 */ /* 0x001f680000300a00 */
[----:B------:R0:W-:Y:S02]  /*2f980*/  STL.64 [R1+0x2e30], R22 ;  /* 0x002e301601007387 */ /* 0x0001e40000100a00 */
[----:B0-----:R-:W-:-:S04]  /*2f990*/  IMAD.WIDE R22, R20, 0x2, R14 ;  /* 0x0000000214167825 */ /* 0x001fc800078e020e */
[--C-:B------:R-:W-:Y:S01]  /*2f9a0*/  IMAD.WIDE R20, R21, 0x2, R14.reuse ;  /* 0x0000000215147825 */ /* 0x100fe200078e020e */
[----:B------:R0:W-:Y:S04]  /*2f9b0*/  STL.64 [R1+0x2e40], R22 ;  /* 0x002e401601007387 */ /* 0x0001e80000100a00 */
[----:B0-----:R-:W2:Y:S04]  /*2f9c0*/  LDL.LU.64 R22, [R1+0x3598] ;  /* 0x0035980001167983 */ /* 0x001ea80000300a00 */
[----:B------:R0:W-:Y:S02]  /*2f9d0*/  STL.64 [R1+0x2e50], R20 ;  /* 0x002e501401007387 */ /* 0x0001e40000100a00 */
[----:B0-----:R-:W-:-:S04]  /*2f9e0*/  IMAD.WIDE R20, R18, 0x2, R14 ;  /* 0x0000000212147825 */ /* 0x001fc800078e020e */
        /* <DEDUP_REMOVED lines=33> */
[----:B------:R0:W-:Y:S04]  /*2fc00*/  STL.64 [R1+0x2f28], R2 ;  /* 0x002f280201007387 */ /* 0x0001e80000100a00 */
[----:B0-----:R-:W3:Y:S02]  /*2fc10*/  LDL.LU R3, [R1+0x355c] ;  /* 0x00355c0001037983 */ /* 0x001ee40000300800 */
[----:B---3--:R-:W-:-:S05]  /*2fc20*/  IMAD.WIDE R2, R3, 0x2, R14 ;  /* 0x0000000203027825 */ /* 0x008fca00078e020e */
[----:B------:R0:W-:Y:S04]  /*2fc30*/  STL.64 [R1+0x2f38], R2 ;  /* 0x002f380201007387 */ /* 0x0001e80000100a00 */
[----:B0-----:R-:W3:Y:S01]  /*2fc40*/  LDL.LU R2, [R1+0x3558] ;  /* 0x0035580001027983 */ /* 0x001ee20000300800 */
[----:B------:R-:W-:-:S04]  /*2fc50*/  IMAD.WIDE R16, R17, 0x2, R14 ;  /* 0x0000000211107825 */ /* 0x000fc800078e020e */
[----:B---3--:R-:W-:-:S05]  /*2fc60*/  IMAD.WIDE R2, R2, 0x2, R14 ;  /* 0x0000000202027825 */ /* 0x008fca00078e020e */
[----:B------:R0:W-:Y:S04]  /*2fc70*/  STL.64 [R1+0x2f48], R2 ;  /* 0x002f480201007387 */ /* 0x0001e80000100a00 */
[----:B0-----:R-:W4:Y:S01]  /*2fc80*/  LDL.LU.64 R2, [R1+0x3550] ;  /* 0x0035500001027983 */ /* 0x001f220000300a00 */
[----:B------:R-:W-:-:S03]  /*2fc90*/  IMAD R0, R0, UR4, RZ ;  /* 0x0000000400007c24 */ /* 0x000fc6000f8e02ff */
[----:B------:R0:W-:Y:S02]  /*2fca0*/  STL.64 [R1+0x2f70], R16 ;  /* 0x002f701001007387 */ /* 0x0001e40000100a00 */
[----:B0-----:R-:W-:-:S05]  /*2fcb0*/  IMAD.WIDE R16, R0, 0x2, R14 ;  /* 0x0000000200107825 */ /* 0x001fca00078e020e */
[----:B------:R0:W-:Y:S01]  /*2fcc0*/  STL.64 [R1+0x2f58], R16 ;  /* 0x002f581001007387 */ /* 0x0001e20000100a00 */
[----:B----4-:R-:W-:-:S04]  /*2fcd0*/  IMAD.WIDE R14, R4, 0x2, R2 ;  /* 0x00000002040e7825 */ /* 0x010fc800078e0202 */
[--C-:B0-----:R-:W-:Y:S02]  /*2fce0*/  IMAD.WIDE R16, R5, 0x2, R2.reuse ;  /* 0x0000000205107825 */ /* 0x101fe400078e0202 */
[----:B------:R-:W3:Y:S04]  /*2fcf0*/  LDL.LU R5, [R1+0x7c0] ;  /* 0x0007c00001057983 */ /* 0x000ee80000300800 */
[----:B------:R2:W-:Y:S04]  /*2fd00*/  STL.64 [R1+0xb0], R14 ;  /* 0x0000b00e01007387 */ /* 0x0005e80000100a00 */
[----:B------:R0:W-:Y:S01]  /*2fd10*/  STL.64 [R1+0xa8], R16 ;  /* 0x0000a81001007387 */ /* 0x0001e20000100a00 */
[----:B--2---:R-:W-:-:S04]  /*2fd20*/  IMAD.WIDE R14, R6, 0x2, R2 ;  /* 0x00000002060e7825 */ /* 0x004fc800078e0202 */
[--C-:B0-----:R-:W-:Y:S01]  /*2fd30*/  IMAD.WIDE R16, R7, 0x2, R2.reuse ;  /* 0x0000000207107825 */ /* 0x101fe200078e0202 */
[----:B------:R-:W2:Y:S04]  /*2fd40*/  LDL.LU R6, [R1] ;  /* 0x0000000001067983 */ /* 0x000ea80000300800 */
[----:B------:R5:W-:Y:S04]  /*2fd50*/  STL.64 [R1+0xa0], R14 ;  /* 0x0000a00e01007387 */ /* 0x000be80000100a00 */
[----:B------:R-:W4:Y:S04]  /*2fd60*/  LDL.LU R4, [R1+0x7c4] ;  /* 0x0007c40001047983 */ /* 0x000f280000300800 */
[----:B------:R0:W-:Y:S01]  /*2fd70*/  STL.64 [R1+0x98], R16 ;  /* 0x0000981001007387 */ /* 0x0001e20000100a00 */
[----:B-----5:R-:W-:-:S04]  /*2fd80*/  IMAD.WIDE R14, R8, 0x2, R2 ;  /* 0x00000002080e7825 */ /* 0x020fc800078e0202 */
[--C-:B------:R-:W-:Y:S01]  /*2fd90*/  IMAD.WIDE R8, R9, 0x2, R2.reuse ;  /* 0x0000000209087825 */ /* 0x100fe200078e0202 */
[----:B0-----:R-:W5:Y:S04]  /*2fda0*/  LDL.LU R16, [R1+0x7d0] ;  /* 0x0007d00001107983 */ /* 0x001f680000300800 */
[----:B------:R0:W-:Y:S04]  /*2fdb0*/  STL.64 [R1+0x90], R14 ;  /* 0x0000900e01007387 */ /* 0x0001e80000100a00 */
[----:B------:R1:W-:Y:S01]  /*2fdc0*/  STL.64 [R1+0x88], R8 ;  /* 0x0000880801007387 */ /* 0x0003e20000100a00 */
[----:B0-----:R-:W-:-:S04]  /*2fdd0*/  IMAD.WIDE R14, R10, 0x2, R2 ;  /* 0x000000020a0e7825 */ /* 0x001fc800078e0202 */
[----:B-1----:R-:W-:-:S04]  /*2fde0*/  IMAD.WIDE R8, R11, 0x2, R2 ;  /* 0x000000020b087825 */ /* 0x002fc800078e0202 */
[--C-:B------:R-:W-:Y:S01]  /*2fdf0*/  IMAD.WIDE R10, R12, 0x2, R2.reuse ;  /* 0x000000020c0a7825 */ /* 0x100fe200078e0202 */
[----:B------:R-:W-:Y:S04]  /*2fe00*/  STL.64 [R1+0x80], R14 ;  /* 0x0000800e01007387 */ /* 0x000fe80000100a00 */
[----:B------:R-:W5:Y:S04]  /*2fe10*/  LDL.LU R17, [R1+0x7d4] ;  /* 0x0007d40001117983 */ /* 0x000f680000300800 */
[----:B------:R0:W-:Y:S04]  /*2fe20*/  STL.64 [R1+0x78], R8 ;  /* 0x0000780801007387 */ /* 0x0001e80000100a00 */
[----:B------:R1:W-:Y:S01]  /*2fe30*/  STL.64 [R1+0x70], R10 ;  /* 0x0000700a01007387 */ /* 0x0003e20000100a00 */
[----:B0-----:R-:W-:-:S04]  /*2fe40*/  IMAD.WIDE R8, R13, 0x2, R2 ;  /* 0x000000020d087825 */ /* 0x001fc800078e0202 */
[----:B------:R-:W-:-:S04]  /*2fe50*/  IMAD.WIDE R12, R18, 0x2, R2 ;  /* 0x00000002120c7825 */ /* 0x000fc800078e0202 */
[--C-:B-1----:R-:W-:Y:S01]  /*2fe60*/  IMAD.WIDE R10, R19, 0x2, R2.reuse ;  /* 0x00000002130a7825 */ /* 0x102fe200078e0202 */
[----:B------:R-:W-:Y:S04]  /*2fe70*/  STL.64 [R1+0x68], R8 ;  /* 0x0000680801007387 */ /* 0x000fe80000100a00 */
[----:B------:R-:W-:Y:S04]  /*2fe80*/  STL.64 [R1+0x60], R12 ;  /* 0x0000600c01007387 */ /* 0x000fe80000100a00 */
[----:B------:R0:W-:Y:S04]  /*2fe90*/  STL.64 [R1+0x58], R10 ;  /* 0x0000580a01007387 */ /* 0x0001e80000100a00 */
[----:B0-----:R-:W5:Y:S01]  /*2fea0*/  LDL.LU R10, [R1+0x7ac] ;  /* 0x0007ac00010a7983 */ /* 0x001f620000300800 */
[----:B------:R-:W-:-:S04]  /*2feb0*/  IMAD.WIDE R8, R20, 0x2, R2 ;  /* 0x0000000214087825 */ /* 0x000fc800078e0202 */
[--C-:B------:R-:W-:Y:S01]  /*2fec0*/  IMAD.WIDE R12, R21, 0x2, R2.reuse ;  /* 0x00000002150c7825 */ /* 0x100fe200078e0202 */
[----:B------:R0:W-:Y:S03]  /*2fed0*/  STL.64 [R1+0x50], R8 ;  /* 0x0000500801007387 */ /* 0x0001e60000100a00 */
[--C-:B------:R-:W-:Y:S01]  /*2fee0*/  IMAD.WIDE R14, R23, 0x2, R2.reuse ;  /* 0x00000002170e7825 */ /* 0x100fe200078e0202 */
[----:B------:R1:W-:Y:S03]  /*2fef0*/  STL.64 [R1+0x48], R12 ;  /* 0x0000480c01007387 */ /* 0x0003e60000100a00 */
[----:B0-----:R-:W-:-:S04]  /*2ff00*/  IMAD.WIDE R8, R22, 0x2, R2 ;  /* 0x0000000216087825 */ /* 0x001fc800078e0202 */
[--C-:B-1----:R-:W-:Y:S01]  /*2ff10*/  IMAD.WIDE R12, R24, 0x2, R2.reuse ;  /* 0x00000002180c7825 */ /* 0x102fe200078e0202 */
[----:B------:R0:W-:Y:S04]  /*2ff20*/  STL.64 [R1+0x40], R8 ;  /* 0x0000400801007387 */ /* 0x0001e80000100a00 */
[----:B------:R1:W-:Y:S01]  /*2ff30*/  STL.64 [R1+0x38], R14 ;  /* 0x0000380e01007387 */ /* 0x0003e20000100a00 */
[----:B0-----:R-:W-:-:S03]  /*2ff40*/  IMAD.WIDE R8, R25, 0x2, R2 ;  /* 0x0000000219087825 */ /* 0x001fc600078e0202 */
[----:B-1----:R-:W5:Y:S04]  /*2ff50*/  LDL.LU R14, [R1+0x7a8] ;  /* 0x0007a800010e7983 */ /* 0x002f680000300800 */
[----:B------:R0:W-:Y:S04]  /*2ff60*/  STL.64 [R1+0x30], R12 ;  /* 0x0000300c01007387 */ /* 0x0001e80000100a00 */
[----:B------:R1:W-:Y:S04]  /*2ff70*/  STL.64 [R1+0x28], R8 ;  /* 0x0000280801007387 */ /* 0x0003e80000100a00 */
[----:B------:R-:W5:Y:S01]  /*2ff80*/  LDL.LU R15, [R1+0x7e8] ;  /* 0x0007e800010f7983 */ /* 0x000f620000300800 */
[----:B0-----:R-:W-:-:S04]  /*2ff90*/  IMAD.WIDE R12, R26, 0x2, R2 ;  /* 0x000000021a0c7825 */ /* 0x001fc800078e0202 */
[--C-:B-1----:R-:W-:Y:S01]  /*2ffa0*/  IMAD.WIDE R8, R27, 0x2, R2.reuse ;  /* 0x000000021b087825 */ /* 0x102fe200078e0202 */
[----:B------:R0:W-:Y:S04]  /*2ffb0*/  STL.64 [R1+0x20], R12 ;  /* 0x0000200c01007387 */ /* 0x0001e80000100a00 */
[----:B------:R-:W5:Y:S04]  /*2ffc0*/  LDL.LU R18, [R1+0x7ec] ;  /* 0x0007ec0001127983 */ /* 0x000f680000300800 */
[----:B------:R1:W-:Y:S04]  /*2ffd0*/  STL.64 [R1+0x18], R8 ;  /* 0x0000180801007387 */ /* 0x0003e80000100a00 */
[----:B------:R-:W5:Y:S01]  /*2ffe0*/  LDL.LU R20, [R1+0x7f8] ;  /* 0x0007f80001147983 */ /* 0x000f620000300800 */
[----:B0-----:R-:W-:-:S04]  /*2fff0*/  IMAD.WIDE R12, R28, 0x2, R2 ;  /* 0x000000021c0c7825 */ /* 0x001fc800078e0202 */
[--C-:B-1----:R-:W-:Y:S01]  /*30000*/  IMAD.WIDE R8, R29, 0x2, R2.reuse ;  /* 0x000000021d087825 */ /* 0x102fe200078e0202 */
[----:B------:R-:W-:Y:S04]  /*30010*/  STL.64 [R1+0x10], R12 ;  /* 0x0000100c01007387 */ /* 0x000fe80000100a00 */
[----:B------:R-:W-:Y:S04]  /*30020*/  STL.64 [R1+0x8], R8 ;  /* 0x0000080801007387 */ /* 0x000fe80000100a00 */
[----:B------:R-:W5:Y:S01]  /*30030*/  LDL.LU R22, [R1+0x7fc] ;  /* 0x0007fc0001167983 */ /* 0x000f620000300800 */
[----:B---3--:R-:W-:-:S04]  /*30040*/  IMAD.WIDE R28, R5, 0x2, R2 ;  /* 0x00000002051c7825 */ /* 0x008fc800078e0202 */
[----:B--2---:R-:W-:-:S04]  /*30050*/  IMAD.WIDE R6, R6, 0x2, R2 ;  /* 0x0000000206067825 */ /* 0x004fc800078e0202 */
[--C-:B----4-:R-:W-:Y:S01]  /*30060*/  IMAD.WIDE R4, R4, 0x2, R2.reuse ;  /* 0x0000000204047825 */ /* 0x110fe200078e0202 */
[----:B------:R5:W-:Y:S04]  /*30070*/  STL.64 [R1], R6 ;  /* 0x0000000601007387 */ /* 0x000be80000100a00 */
[----:B------:R-:W2:Y:S04]  /*30080*/  LDL.LU R24, [R1+0x794] ;  /* 0x0007940001187983 */ /* 0x000ea80000300800 */
[----:B------:R-:W-:Y:S04]  /*30090*/  STL.64 [R1+0x34e0], R28 ;  /* 0x0034e01c01007387 */ /* 0x000fe80000100a00 */
[----:B------:R-:W3:Y:S04]  /*300a0*/  LDL.LU R26, [R1+0x790] ;  /* 0x00079000011a7983 */ /* 0x000ee80000300800 */
[----:B------:R-:W-:Y:S01]  /*300b0*/  STL.64 [R1+0x34e8], R4 ;  /* 0x0034e80401007387 */ /* 0x000fe20000100a00 */
[----:B-----5:R-:W-:-:S03]  /*300c0*/  IMAD.WIDE R6, R16, 0x2, R2 ;  /* 0x0000000210067825 */ /* 0x020fc600078e0202 */
[----:B------:R-:W4:Y:S04]  /*300d0*/  LDL.LU R16, [R1+0x780] ;  /* 0x0007800001107983 */ /* 0x000f280000300800 */
[----:B------:R0:W-:Y:S04]  /*300e0*/  STL.64 [R1+0x34d8], R6 ;  /* 0x0034d80601007387 */ /* 0x0001e80000100a00 */
[----:B0-----:R-:W5:Y:S01]  /*300f0*/  LDL.LU R7, [R1+0x810] ;  /* 0x0008100001077983 */ /* 0x001f620000300800 */
[----:B------:R-:W-:-:S03]  /*30100*/  IMAD.WIDE R8, R17, 0x2, R2 ;  /* 0x0000000211087825 */ /* 0x000fc600078e0202 */
[----:B------:R-:W4:Y:S04]  /*30110*/  LDL.LU R17, [R1+0x824] ;  /* 0x0008240001117983 */ /* 0x000f280000300800 */
[----:B------:R-:W4:Y:S04]  /*30120*/  LDL.LU R6, [R1+0x83c] ;  /* 0x00083c0001067983 */ /* 0x000f280000300800 */
[----:B------:R0:W-:Y:S04]  /*30130*/  STL.64 [R1+0x34d0], R8 ;  /* 0x0034d00801007387 */ /* 0x0001e80000100a00 */
[----:B0-----:R-:W4:Y:S04]  /*30140*/  LDL.LU R8, [R1+0x820] ;  /* 0x0008200001087983 */ /* 0x001f280000300800 */
[----:B------:R-:W4:Y:S04]  /*30150*/  LDL.LU R9, [R1+0x838] ;  /* 0x0008380001097983 */ /* 0x000f280000300800 */
[----:B------:R-:W4:Y:S01]  /*30160*/  LDL.LU R4, [R1+0x76c] ;  /* 0x00076c0001047983 */ /* 0x000f220000300800 */
[----:B------:R-:W-:-:S05]  /*30170*/  IMAD.WIDE R10, R10, 0x2, R2 ;  /* 0x000000020a0a7825 */ /* 0x000fca00078e0202 */
[----:B------:R0:W-:Y:S04]  /*30180*/  STL.64 [R1+0x34f0], R10 ;  /* 0x0034f00a01007387 */ /* 0x0001e80000100a00 */
[----:B0-----:R-:W4:Y:S04]  /*30190*/  LDL.LU R10, [R1+0x814] ;  /* 0x00081400010a7983 */ /* 0x001f280000300800 */
[----:B------:R-:W4:Y:S01]  /*301a0*/  LDL.LU R11, [R1+0x784] ;  /* 0x00078400010b7983 */ /* 0x000f220000300800 */
[----:B------:R-:W-:-:S04]  /*301b0*/  IMAD.WIDE R12, R14, 0x2, R2 ;  /* 0x000000020e0c7825 */ /* 0x000fc800078e0202 */
[--C-:B------:R-:W-:Y:S01]  /*301c0*/  IMAD.WIDE R14, R15, 0x2, R2.reuse ;  /* 0x000000020f0e7825 */ /* 0x100fe200078e0202 */
[----:B------:R5:W-:Y:S04]  /*301d0*/  STL.64 [R1+0x34f8], R12 ;  /* 0x0034f80c01007387 */ /* 0x000be80000100a00 */
[----:B------:R4:W-:Y:S04]  /*301e0*/  STL.64 [R1+0x3500], R14 ;  /* 0x0035000e01007387 */ /* 0x0009e80000100a00 */
[----:B------:R-:W4:Y:S01]  /*301f0*/  LDL.LU R5, [R1+0x768] ;  /* 0x0007680001057983 */ /* 0x000f220000300800 */
[----:B------:R-:W-:-:S04]  /*30200*/  IMAD.WIDE R18, R18, 0x2, R2 ;  /* 0x0000000212127825 */ /* 0x000fc800078e0202 */
[--C-:B------:R-:W-:Y:S01]  /*30210*/  IMAD.WIDE R20, R20, 0x2, R2.reuse ;  /* 0x0000000214147825 */ /* 0x100fe200078e0202 */
[----:B------:R-:W-:Y:S04]  /*30220*/  STL.64 [R1+0x3508], R18 ;  /* 0x0035081201007387 */ /* 0x000fe80000100a00 */
[----:B------:R-:W-:Y:S01]  /*30230*/  STL.64 [R1+0x3510], R20 ;  /* 0x0035101401007387 */ /* 0x000fe20000100a00 */
[----:B------:R-:W-:-:S05]  /*30240*/  IMAD.WIDE R22, R22, 0x2, R2 ;  /* 0x0000000216167825 */ /* 0x000fca00078e0202 */
[----:B------:R-:W-:Y:S04]  /*30250*/  STL.64 [R1+0x3518], R22 ;  /* 0x0035181601007387 */ /* 0x000fe80000100a00 */
[----:B------:R-:W4:Y:S01]  /*30260*/  LDL.LU R28, [R1+0x850] ;  /* 0x00085000011c7983 */ /* 0x000f220000300800 */
[----:B--2---:R-:W-:-:S04]  /*30270*/  IMAD.WIDE R24, R24, 0x2, R2 ;  /* 0x0000000218187825 */ /* 0x004fc800078e0202 */
[--C-:B---3--:R-:W-:Y:S01]  /*30280*/  IMAD.WIDE R26, R26, 0x2, R2.reuse ;  /* 0x000000021a1a7825 */ /* 0x108fe200078e0202 */
[----:B------:R-:W-:Y:S04]  /*30290*/  STL.64 [R1+0x3520], R24 ;  /* 0x0035201801007387 */ /* 0x000fe80000100a00 */
[----:B------:R-:W2:Y:S04]  /*302a0*/  LDL.LU R29, [R1+0x854] ;  /* 0x00085400011d7983 */ /* 0x000ea80000300800 */
[----:B------:R-:W-:Y:S01]  /*302b0*/  STL.64 [R1+0x3528], R26 ;  /* 0x0035281a01007387 */ /* 0x000fe20000100a00 */
[----:B-----5:R-:W-:-:S03]  /*302c0*/  IMAD.WIDE R12, R7, 0x2, R2 ;  /* 0x00000002070c7825 */ /* 0x020fc600078e0202 */
[----:B------:R-:W3:Y:S04]  /*302d0*/  LDL.LU R7, [R1+0x75c] ;  /* 0x00075c0001077983 */ /* 0x000ee80000300800 */
[----:B------:R0:W-:Y:S01]  /*302e0*/  STL.64 [R1+0x230], R12 ;  /* 0x0002300c01007387 */ /* 0x0001e20000100a00 */
[----:B----4-:R-:W-:-:S04]  /*302f0*/  IMAD.WIDE R14, R10, 0x2, R2 ;  /* 0x000000020a0e7825 */ /* 0x010fc800078e0202 */
[----:B0-----:R-:W-:-:S04]  /*30300*/  IMAD.WIDE R12, R11, 0x2, R2 ;  /* 0x000000020b0c7825 */ /* 0x001fc800078e0202 */
[--C-:B------:R-:W-:Y:S01]  /*30310*/  IMAD.WIDE R10, R16, 0x2, R2.reuse ;  /* 0x00000002100a7825 */ /* 0x100fe200078e0202 */
[----:B------:R-:W-:Y:S04]  /*30320*/  STL.64 [R1+0x248], R14 ;  /* 0x0002480e01007387 */ /* 0x000fe80000100a00 */
[----:B------:R-:W4:Y:S04]  /*30330*/  LDL.LU R16, [R1+0x758] ;  /* 0x0007580001107983 */ /* 0x000f280000300800 */
[----:B------:R-:W-:Y:S04]  /*30340*/  STL.64 [R1+0x258], R12 ;  /* 0x0002580c01007387 */ /* 0x000fe80000100a00 */
[----:B------:R0:W-:Y:S02]  /*30350*/  STL.64 [R1+0x270], R10 ;  /* 0x0002700a01007387 */ /* 0x0001e40000100a00 */
[----:B0-----:R-:W-:-:S02]  /*30360*/  IMAD.WIDE R10, R17, 0x2, R2 ;  /* 0x00000002110a7825 */ /* 0x001fc400078e0202 */
[----:B------:R-:W5:Y:S02]  /*30370*/  LDL.LU R17, [R1+0x860] ;  /* 0x0008600001117983 */ /* 0x000f640000300800 */
[----:B------:R-:W-:-:S04]  /*30380*/  IMAD.WIDE R12, R8, 0x2, R2 ;  /* 0x00000002080c7825 */ /* 0x000fc800078e0202 */
[--C-:B------:R-:W-:Y:S01]  /*30390*/  IMAD.WIDE R8, R9, 0x2, R2.reuse ;  /* 0x0000000209087825 */ /* 0x100fe200078e0202 */
[----:B------:R-:W-:Y:S04]  /*303a0*/  STL.64 [R1+0x280], R12 ;  /* 0x0002800c01007387 */ /* 0x000fe80000100a00 */
[----:B------:R0:W-:Y:S02]  /*303b0*/  STL.64 [R1+0x298], R10 ;  /* 0x0002980a01007387 */ /* 0x0001e40000100a00 */
[--C-:B0-----:R-:W-:Y:S02]  /*303c0*/  IMAD.WIDE R10, R6, 0x2, R2.reuse ;  /* 0x00000002060a7825 */ /* 0x101fe400078e0202 */
[----:B------:R-:W5:Y:S04]  /*303d0*/  LDL.LU R6, [R1+0x864] ;  /* 0x0008640001067983 */ /* 0x000f680000300800 */
[----:B------:R0:W-:Y:S04]  /*303e0*/  STL.64 [R1+0x2a8], R8 ;  /* 0x0002a80801007387 */ /* 0x0001e80000100a00 */
[----:B------:R-:W-:Y:S04]  /*303f0*/  STL.64 [R1+0x2c0], R10 ;  /* 0x0002c00a01007387 */ /* 0x000fe80000100a00 */
[----:B------:R-:W5:Y:S04]  /*30400*/  LDL.LU R24, [R1+0x878] ;  /* 0x0008780001187983 */ /* 0x000f680000300800 */
[----:B------:R-:W5:Y:S01]  /*30410*/  LDL.LU R25, [R1+0x87c] ;  /* 0x00087c0001197983 */ /* 0x000f620000300800 */
[----:B0-----:R-:W-:-:S05]  /*30420*/  IMAD.WIDE R8, R4, 0x2, R2 ;  /* 0x0000000204087825 */ /* 0x001fca00078e0202 */
[----:B------:R0:W-:Y:S04]  /*30430*/  STL.64 [R1+0x2d8], R8 ;  /* 0x0002d80801007387 */ /* 0x0001e80000100a00 */
[----:B------:R-:W5:Y:S04]  /*30440*/  LDL.LU R22, [R1+0x744] ;  /* 0x0007440001167983 */ /* 0x000f680000300800 */
[----:B------:R-:W5:Y:S04]  /*30450*/  LDL.LU R23, [R1+0x740] ;  /* 0x0007400001177983 */ /* 0x000f680000300800 */
[----:B------:R-:W5:Y:S04]  /*30460*/  LDL.LU R20, [R1+0x888] ;  /* 0x0008880001147983 */ /* 0x000f680000300800 */
[----:B------:R-:W5:Y:S04]  /*30470*/  LDL.LU R4, [R1+0x88c] ;  /* 0x00088c0001047983 */ /* 0x000f680000300800 */
        /* <DEDUP_REMOVED lines=8> */
[----:B------:R-:W5:Y:S01]  /*30500*/  LDL.LU R12, [R1+0x71c] ;  /* 0x00071c00010c7983 */ /* 0x000f620000300800 */
[----:B0-----:R-:W-:-:S03]  /*30510*/  IMAD.WIDE R8, R28, 0x2, R2 ;  /* 0x000000021c087825 */ /* 0x001fc600078e0202 */
[----:B------:R-:W5:Y:S04]  /*30520*/  LDL.LU R28, [R1+0x718] ;  /* 0x00071800011c7983 */ /* 0x000f680000300800 */
[----:B------:R2:W-:Y:S04]  /*30530*/  STL.64 [R1+0x300], R8 ;  /* 0x0003000801007387 */ /* 0x0005e80000100a00 */
[----:B------:R-:W5:Y:S01]  /*30540*/  LDL.LU R13, [R1+0x8c8] ;  /* 0x0008c800010d7983 */ /* 0x000f620000300800 */
[----:B--2---:R-:W-:-:S03]  /*30550*/  IMAD.WIDE R8, R29, 0x2, R2 ;  /* 0x000000021d087825 */ /* 0x004fc600078e0202 */
[----:B------:R-:W2:Y:S04]  /*30560*/  LDL.LU R29, [R1+0x8cc] ;  /* 0x0008cc00011d7983 */ /* 0x000ea80000300800 */
[----:B------:R3:W-:Y:S04]  /*30570*/  STL.64 [R1+0x310], R8 ;  /* 0x0003100801007387 */ /* 0x0007e80000100a00 */
[----:B------:R-:W2:Y:S04]  /*30580*/  LDL.LU R10, [R1+0x8d8] ;  /* 0x0008d800010a7983 */ /* 0x000ea80000300800 */
[----:B------:R-:W2:Y:S01]  /*30590*/  LDL.LU R11, [R1+0x8dc] ;  /* 0x0008dc00010b7983 */ /* 0x000ea20000300800 */
[----:B---3--:R-:W-:-:S05]  /*305a0*/  IMAD.WIDE R8, R7, 0x2, R2 ;  /* 0x0000000207087825 */ /* 0x008fca00078e0202 */
[----:B------:R0:W-:Y:S04]  /*305b0*/  STL.64 [R1+0x328], R8 ;  /* 0x0003280801007387 */ /* 0x0001e80000100a00 */
[----:B------:R-:W3:Y:S04]  /*305c0*/  LDL.LU R7, [R1+0x704] ;  /* 0x0007040001077983 */ /* 0x000ee80000300800 */
[----:B0-----:R-:W3:Y:S01]  /*305d0*/  LDL.LU R8, [R1+0x700] ;  /* 0x0007000001087983 */ /* 0x001ee20000300800 */
[----:B----4-:R-:W-:-:S03]  /*305e0*/  IMAD.WIDE R26, R16, 0x2, R2 ;  /* 0x00000002101a7825 */ /* 0x010fc600078e0202 */
[----:B------:R-:W4:Y:S04]  /*305f0*/  LDL.LU R16, [R1+0x8f0] ;  /* 0x0008f00001107983 */ /* 0x000f280000300800 */
[----:B------:R5:W-:Y:S04]  /*30600*/  STL.64 [R1+0x338], R26 ;  /* 0x0003381a01007387 */ /* 0x000be80000100a00 */
[----:B------:R-:W4:Y:S01]  /*30610*/  LDL.LU R9, [R1+0x8f4] ;  /* 0x0008f40001097983 */ /* 0x000f220000300800 */
[----:B-----5:R-:W-:-:S03]  /*30620*/  IMAD.WIDE R26, R17, 0x2, R2 ;  /* 0x00000002111a7825 */ /* 0x020fc600078e0202 */
[----:B------:R-:W5:Y:S04]  /*30630*/  LDL.LU R17, [R1+0x6f4] ;  /* 0x0006f40001117983 */ /* 0x000f680000300800 */
[----:B------:R0:W-:Y:S02]  /*30640*/  STL.64 [R1+0x350], R26 ;  /* 0x0003501a01007387 */ /* 0x0001e40000100a00 */
[--C-:B0-----:R-:W-:Y:S02]  /*30650*/  IMAD.WIDE R26, R6, 0x2, R2.reuse ;  /* 0x00000002061a7825 */ /* 0x101fe400078e0202 */
[----:B------:R-:W5:Y:S04]  /*30660*/  LDL.LU R6, [R1+0x6f0] ;  /* 0x0006f00001067983 */ /* 0x000f680000300800 */
[----:B------:R0:W-:Y:S02]  /*30670*/  STL.64 [R1+0x368], R26 ;  /* 0x0003681a01007387 */ /* 0x0001e40000100a00 */
[----:B0-----:R-:W-:-:S05]  /*30680*/  IMAD.WIDE R26, R24, 0x2, R2 ;  /* 0x00000002181a7825 */ /* 0x001fca00078e0202 */
[----:B------:R0:W-:Y:S02]  /*30690*/  STL.64 [R1+0x378], R26 ;  /* 0x0003781a01007387 */ /* 0x0001e40000100a00 */
[----:B0-----:R-:W-:-:S04]  /*306a0*/  IMAD.WIDE R26, R25, 0x2, R2 ;  /* 0x00000002191a7825 */ /* 0x001fc800078e0202 */
[--C-:B------:R-:W-:Y:S01]  /*306b0*/  IMAD.WIDE R24, R22, 0x2, R2.reuse ;  /* 0x0000000216187825 */ /* 0x100fe200078e0202 */
[----:B------:R0:W-:Y:S04]  /*306c0*/  STL.64 [R1+0x390], R26 ;  /* 0x0003901a01007387 */ /* 0x0001e80000100a00 */
[----:B------:R1:W-:Y:S01]  /*306d0*/  STL.64 [R1+0x3a0], R24 ;  /* 0x0003a01801007387 */ /* 0x0003e20000100a00 */
[----:B0-----:R-:W-:-:S04]  /*306e0*/  IMAD.WIDE R26, R23, 0x2, R2 ;  /* 0x00000002171a7825 */ /* 0x001fc800078e0202 */
[----:B------:R-:W-:-:S04]  /*306f0*/  IMAD.WIDE R22, R4, 0x2, R2 ;  /* 0x0000000204167825 */ /* 0x000fc800078e0202 */
[--C-:B-1----:R-:W-:Y:S01]  /*30700*/  IMAD.WIDE R24, R20, 0x2, R2.reuse ;  /* 0x0000000214187825 */ /* 0x102fe200078e0202 */
[----:B------:R-:W-:Y:S04]  /*30710*/  STL.64 [R1+0x3b8], R26 ;  /* 0x0003b81a01007387 */ /* 0x000fe80000100a00 */
[----:B------:R-:W5:Y:S01]  /*30720*/  LDL.LU R4, [R1+0x908] ;  /* 0x0009080001047983 */ /* 0x000f620000300800 */
[----:B------:R-:W-:-:S03]  /*30730*/  IMAD.WIDE R20, R21, 0x2, R2 ;  /* 0x0000000215147825 */ /* 0x000fc600078e0202 */
[----:B------:R-:W-:Y:S04]  /*30740*/  STL.64 [R1+0x3c8], R24 ;  /* 0x0003c81801007387 */ /* 0x000fe80000100a00 */
[----:B------:R0:W-:Y:S04]  /*30750*/  STL.64 [R1+0x3e0], R22 ;  /* 0x0003e01601007387 */ /* 0x0001e80000100a00 */
[----:B------:R1:W-:Y:S01]  /*30760*/  STL.64 [R1+0x3f8], R20 ;  /* 0x0003f81401007387 */ /* 0x0003e20000100a00 */
[----:B0-----:R-:W-:-:S04]  /*30770*/  IMAD.WIDE R22, R18, 0x2, R2 ;  /* 0x0000000212167825 */ /* 0x001fc800078e0202 */
[----:B------:R-:W-:-:S04]  /*30780*/  IMAD.WIDE R18, R19, 0x2, R2 ;  /* 0x0000000213127825 */ /* 0x000fc800078e0202 */
[----:B-1----:R-:W-:-:S04]  /*30790*/  IMAD.WIDE R20, R14, 0x2, R2 ;  /* 0x000000020e147825 */ /* 0x002fc800078e0202 */
[--C-:B------:R-:W-:Y:S01]  /*307a0*/  IMAD.WIDE R14, R15, 0x2, R2.reuse ;  /* 0x000000020f0e7825 */ /* 0x100fe200078e0202 */
[----:B------:R-:W-:Y:S04]  /*307b0*/  STL.64 [R1+0x408], R22 ;  /* 0x0004081601007387 */ /* 0x000fe80000100a00 */
[----:B------:R0:W-:Y:S04]  /*307c0*/  STL.64 [R1+0x420], R18 ;  /* 0x0004201201007387 */ /* 0x0001e80000100a00 */
[----:B------:R-:W-:Y:S01]  /*307d0*/  STL.64 [R1+0x430], R20 ;  /* 0x0004301401007387 */ /* 0x000fe20000100a00 */
[----:B0-----:R-:W-:-:S03]  /*307e0*/  IMAD.WIDE R18, R5, 0x2, R2 ;  /* 0x0000000205127825 */ /* 0x001fc600078e0202 */
[----:B------:R-:W5:Y:S04]  /*307f0*/  LDL.LU R5, [R1+0x90c] ;  /* 0x00090c0001057983 */ /* 0x000f680000300800 */
[----:B------:R0:W-:Y:S04]  /*30800*/  STL.64 [R1+0x448], R14 ;  /* 0x0004480e01007387 */ /* 0x0001e80000100a00 */
[----:B------:R1:W-:Y:S01]  /*30810*/  STL.64 [R1+0x458], R18 ;  /* 0x0004581201007387 */ /* 0x0003e20000100a00 */
[----:B0-----:R-:W-:-:S04]  /*30820*/  IMAD.WIDE R14, R12, 0x2, R2 ;  /* 0x000000020c0e7825 */ /* 0x001fc800078e0202 */
[--C-:B-1----:R-:W-:Y:S02]  /*30830*/  IMAD.WIDE R18, R28, 0x2, R2.reuse ;  /* 0x000000021c127825 */ /* 0x102fe400078e0202 */
[----:B------:R-:W5:Y:S04]  /*30840*/  LDL.LU R28, [R1+0x918] ;  /* 0x00091800011c7983 */ /* 0x000f680000300800 */
[----:B------:R0:W-:Y:S04]  /*30850*/  STL.64 [R1+0x470], R14 ;  /* 0x0004700e01007387 */ /* 0x0001e80000100a00 */
[----:B------:R-:W-:Y:S01]  /*30860*/  STL.64 [R1+0x480], R18 ;  /* 0x0004801201007387 */ /* 0x000fe20000100a00 */
[----:B0-----:R-:W-:-:S04]  /*30870*/  IMAD.WIDE R14, R13, 0x2, R2 ;  /* 0x000000020d0e7825 */ /* 0x001fc800078e0202 */
[--C-:B--2---:R-:W-:Y:S02]  /*30880*/  IMAD.WIDE R12, R29, 0x2, R2.reuse ;  /* 0x000000021d0c7825 */ /* 0x104fe400078e0202 */
[----:B------:R-:W2:Y:S04]  /*30890*/  LDL.LU R29, [R1+0x91c] ;  /* 0x00091c00011d7983 */ /* 0x000ea80000300800 */
[----:B------:R0:W-:Y:S04]  /*308a0*/  STL.64 [R1+0x498], R14 ;  /* 0x0004980e01007387 */ /* 0x0001e80000100a00 */
[----:B------:R1:W-:Y:S01]  /*308b0*/  STL.64 [R1+0x4b0], R12 ;  /* 0x0004b00c01007387 */ /* 0x0003e20000100a00 */
[----:B0-----:R-:W-:-:S04]  /*308c0*/  IMAD.WIDE R14, R10, 0x2, R2 ;  /* 0x000000020a0e7825 */ /* 0x001fc800078e0202 */
[--C-:B-1----:R-:W-:Y:S01]  /*308d0*/  IMAD.WIDE R12, R11, 0x2, R2.reuse ;  /* 0x000000020b0c7825 */ /* 0x102fe200078e0202 */
[----:B------:R-:W-:Y:S03]  /*308e0*/  STL.64 [R1+0x4c0], R14 ;  /* 0x0004c00e01007387 */ /* 0x000fe60000100a00 */
[--C-:B---3--:R-:W-:Y:S02]  /*308f0*/  IMAD.WIDE R10, R7, 0x2, R2.reuse ;  /* 0x00000002070a7825 */ /* 0x108fe400078e0202 */
[----:B------:R-:W3:Y:S04]  /*30900*/  LDL.LU R7, [R1+0x6dc] ;  /* 0x0006dc0001077983 */ /* 0x000ee80000300800 */
[----:B------:R0:W-:Y:S04]  /*30910*/  STL.64 [R1+0x4d8], R12 ;  /* 0x0004d80c01007387 */ /* 0x0001e80000100a00 */
[----:B------:R4:W-:Y:S01]  /*30920*/  STL.64 [R1+0x4e8], R10 ;  /* 0x0004e80a01007387 */ /* 0x0009e20000100a00 */
[----:B0-----:R-:W-:-:S04]  /*30930*/  IMAD.WIDE R12, R8, 0x2, R2 ;  /* 0x00000002080c7825 */ /* 0x001fc800078e0202 */
[--C-:B----4-:R-:W-:Y:S02]  /*30940*/  IMAD.WIDE R10, R16, 0x2, R2.reuse ;  /* 0x00000002100a7825 */ /* 0x110fe400078e0202 */
[----:B------:R-:W4:Y:S04]  /*30950*/  LDL.LU R16, [R1+0x6d8] ;  /* 0x0006d80001107983 */ /* 0x000f280000300800 */
[----:B------:R-:W-:Y:S04]  /*30960*/  STL.64 [R1+0x500], R12 ;  /* 0x0005000c01007387 */ /* 0x000fe80000100a00 */
[----:B------:R5:W-:Y:S02]  /*30970*/  STL.64 [R1+0x510], R10 ;  /* 0x0005100a01007387 */ /* 0x000be40000100a00 */
[----:B-----5:R-:W-:-:S02]  /*30980*/  IMAD.WIDE R10, R17, 0x2, R2 ;  /* 0x00000002110a7825 */ /* 0x020fc400078e0202 */
[----:B------:R-:W5:Y:S02]  /*30990*/  LDL.LU R17, [R1+0x930] ;  /* 0x0009300001117983 */ /* 0x000f640000300800 */
[----:B------:R-:W-:-:S05]  /*309a0*/  IMAD.WIDE R8, R9, 0x2, R2 ;  /* 0x0000000209087825 */ /* 0x000fca00078e0202 */
        /* <DEDUP_REMOVED lines=23> */
[----:B0-----:R-:W-:-:S03]  /*30b20*/  IMAD.WIDE R8, R28, 0x2, R2 ;  /* 0x000000021c087825 */ /* 0x001fc600078e0202 */
[----:B------:R-:W5:Y:S04]  /*30b30*/  LDL.LU R28, [R1+0x9a8] ;  /* 0x0009a800011c7983 */ /* 0x000f680000300800 */
[----:B------:R2:W-:Y:S04]  /*30b40*/  STL.64 [R1+0x590], R8 ;  /* 0x0005900801007387 */ /* 0x0005e80000100a00 */
[----:B------:R-:W5:Y:S04]  /*30b50*/  LDL.LU R10, [R1+0x9ac] ;  /* 0x0009ac00010a7983 */ /* 0x000f680000300800 */
[----:B------:R-:W5:Y:S01]  /*30b60*/  LDL.LU R11, [R1+0x9c0] ;  /* 0x0009c000010b7983 */ /* 0x000f620000300800 */
[----:B--2---:R-:W-:-:S05]  /*30b70*/  IMAD.WIDE R8, R29, 0x2, R2 ;  /* 0x000000021d087825 */ /* 0x004fca00078e0202 */
[----:B------:R0:W-:Y:S04]  /*30b80*/  STL.64 [R1+0x5a0], R8 ;  /* 0x0005a00801007387 */ /* 0x0001e80000100a00 */
[----:B------:R-:W2:Y:S04]  /*30b90*/  LDL.LU R29, [R1+0x9c4] ;  /* 0x0009c400011d7983 */ /* 0x000ea80000300800 */
[----:B0-----:R-:W2:Y:S01]  /*30ba0*/  LDL.LU R8, [R1+0x9d0] ;  /* 0x0009d00001087983 */ /* 0x001ea20000300800 */
[----:B---3--:R-:W-:-:S03]  /*30bb0*/  IMAD.WIDE R26, R7, 0x2, R2 ;  /* 0x00000002071a7825 */ /* 0x008fc600078e0202 */
[----:B------:R-:W3:Y:S04]  /*30bc0*/  LDL.LU R7, [R1+0x9d4] ;  /* 0x0009d40001077983 */ /* 0x000ee80000300800 */
[----:B------:R4:W-:Y:S04]  /*30bd0*/  STL.64 [R1+0x5b8], R26 ;  /* 0x0005b81a01007387 */ /* 0x0009e80000100a00 */
[----:B------:R-:W3:Y:S01]  /*30be0*/  LDL.LU R9, [R1+0x9e8] ;  /* 0x0009e80001097983 */ /* 0x000ee20000300800 */
[----:B----4-:R-:W-:-:S03]  /*30bf0*/  IMAD.WIDE R26, R16, 0x2, R2 ;  /* 0x00000002101a7825 */ /* 0x010fc600078e0202 */
[----:B------:R-:W4:Y:S04]  /*30c00*/  LDL.LU R16, [R1+0x9ec] ;  /* 0x0009ec0001107983 */ /* 0x000f280000300800 */
[----:B------:R5:W-:Y:S02]  /*30c10*/  STL.64 [R1+0x5d0], R26 ;  /* 0x0005d01a01007387 */ /* 0x000be40000100a00 */
[--C-:B-----5:R-:W-:Y:S02]  /*30c20*/  IMAD.WIDE R26, R17, 0x2, R2.reuse ;  /* 0x00000002111a7825 */ /* 0x120fe400078e0202 */
        /* <DEDUP_REMOVED lines=19> */
[--C-:B-1----:R-:W-:Y:S01]  /*30d60*/  IMAD.WIDE R20, R14, 0x2, R2.reuse ;  /* 0x000000020e147825 */ /* 0x102fe200078e0202 */
[----:B------:R-:W-:Y:S03]  /*30d70*/  STL.64 [R1+0x688], R22 ;  /* 0x0006881601007387 */ /* 0x000fe60000100a00 */
[--C-:B------:R-:W-:Y:S01]  /*30d80*/  IMAD.WIDE R14, R15, 0x2, R2.reuse ;  /* 0x000000020f0e7825 */ /* 0x100fe200078e0202 */
        /* <DEDUP_REMOVED lines=12> */
[--C-:B------:R-:W-:Y:S02]  /*30e50*/  IMAD.WIDE R12, R28, 0x2, R2.reuse ;  /* 0x000000021c0c7825 */ /* 0x100fe400078e0202 */
[----:B------:R-:W5:Y:S04]  /*30e60*/  LDL.LU R28, [R1+0xa28] ;  /* 0x000a2800011c7983 */ /* 0x000f680000300800 */
[----:B------:R0:W-:Y:S04]  /*30e70*/  STL.64 [R1+0x718], R14 ;  /* 0x0007180e01007387 */ /* 0x0001e80000100a00 */
[----:B------:R1:W-:Y:S01]  /*30e80*/  STL.64 [R1+0x730], R12 ;  /* 0x0007300c01007387 */ /* 0x0003e20000100a00 */
[----:B0-----:R-:W-:-:S04]  /*30e90*/  IMAD.WIDE R14, R10, 0x2, R2 ;  /* 0x000000020a0e7825 */ /* 0x001fc800078e0202 */
[--C-:B-1----:R-:W-:Y:S01]  /*30ea0*/  IMAD.WIDE R12, R11, 0x2, R2.reuse ;  /* 0x000000020b0c7825 */ /* 0x102fe200078e0202 */
[----:B------:R-:W-:Y:S03]  /*30eb0*/  STL.64 [R1+0x740], R14 ;  /* 0x0007400e01007387 */ /* 0x000fe60000100a00 */
[--C-:B--2---:R-:W-:Y:S02]  /*30ec0*/  IMAD.WIDE R10, R29, 0x2, R2.reuse ;  /* 0x000000021d0a7825 */ /* 0x104fe400078e0202 */
[----:B------:R-:W2:Y:S04]  /*30ed0*/  LDL.LU R29, [R1+0xa2c] ;  /* 0x000a2c00011d7983 */ /* 0x000ea80000300800 */
[----:B------:R0:W-:Y:S04]  /*30ee0*/  STL.64 [R1+0x758], R12 ;  /* 0x0007580c01007387 */ /* 0x0001e80000100a00 */
[----:B------:R3:W-:Y:S01]  /*30ef0*/  STL.64 [R1+0x768], R10 ;  /* 0x0007680a01007387 */ /* 0x0007e20000100a00 */
[----:B0-----:R-:W-:-:S04]  /*30f00*/  IMAD.WIDE R12, R8, 0x2, R2 ;  /* 0x00000002080c7825 */ /* 0x001fc800078e0202 */
[--C-:B---3--:R-:W-:Y:S02]  /*30f10*/  IMAD.WIDE R10, R7, 0x2, R2.reuse ;  /* 0x00000002070a7825 */ /* 0x108fe400078e0202 */
[----:B------:R-:W3:Y:S04]  /*30f20*/  LDL.LU R7, [R1+0xa38] ;  /* 0x000a380001077983 */ /* 0x000ee80000300800 */
[----:B------:R-:W-:Y:S04]  /*30f30*/  STL.64 [R1+0x780], R12 ;  /* 0x0007800c01007387 */ /* 0x000fe80000100a00 */
[----:B------:R4:W-:Y:S01]  /*30f40*/  STL.64 [R1+0x790], R10 ;  /* 0x0007900a01007387 */ /* 0x0009e20000100a00 */
[----:B------:R-:W-:-:S04]  /*30f50*/  IMAD.WIDE R8, R9, 0x2, R2 ;  /* 0x0000000209087825 */ /* 0x000fc800078e0202 */
[--C-:B----4-:R-:W-:Y:S02]  /*30f60*/  IMAD.WIDE R10, R16, 0x2, R2.reuse ;  /* 0x00000002100a7825 */ /* 0x110fe400078e0202 */
[----:B------:R-:W4:Y:S04]  /*30f70*/  LDL.LU R16, [R1+0xa3c] ;  /* 0x000a3c0001107983 */ /* 0x000f280000300800 */
[----:B------:R5:W-:Y:S04]  /*30f80*/  STL.64 [R1+0x7a8], R8 ;  /* 0x0007a80801007387 */ /* 0x000be80000100a00 */
[----:B------:R-:W-:Y:S04]  /*30f90*/  STL.64 [R1+0x7c0], R10 ;  /* 0x0007c00a01007387 */ /* 0x000fe80000100a00 */
[----:B------:R-:W4:Y:S04]  /*30fa0*/  LDL.LU R24, [R1+0xa50] ;  /* 0x000a500001187983 */ /* 0x000f280000300800 */
[----:B------:R-:W4:Y:S01]  /*30fb0*/  LDL.LU R25, [R1+0xa54] ;  /* 0x000a540001197983 */ /* 0x000f220000300800 */
[----:B-----5:R-:W-:-:S05]  /*30fc0*/  IMAD.WIDE R8, R17, 0x2, R2 ;  /* 0x0000000211087825 */ /* 0x020fca00078e0202 */
        /* <DEDUP_REMOVED lines=23> */
[----:B0-----:R-:W-:-:S05]  /*31140*/  IMAD.WIDE R8, R28, 0x2, R2 ;  /* 0x000000021c087825 */ /* 0x001fca00078e0202 */
[----:B------:R0:W-:Y:S04]  /*31150*/  STL.64 [R1+0x820], R8 ;  /* 0x0008200801007387 */ /* 0x0001e80000100a00 */
[----:B------:R-:W5:Y:S04]  /*31160*/  LDL.LU R28, [R1+0xb08] ;  /* 0x000b0800011c7983 */ /* 0x000f680000300800 */
[----:B0-----:R-:W5:Y:S01]  /*31170*/  LDL.LU R8, [R1+0xb0c] ;  /* 0x000b0c0001087983 */ /* 0x001f620000300800 */
[----:B--2---:R-:W-:-:S03]  /*31180*/  IMAD.WIDE R26, R29, 0x2, R2 ;  /* 0x000000021d1a7825 */ /* 0x004fc600078e0202 */
[----:B------:R-:W2:Y:S04]  /*31190*/  LDL.LU R29, [R1+0xb18] ;  /* 0x000b1800011d7983 */ /* 0x000ea80000300800 */
[----:B------:R3:W-:Y:S04]  /*311a0*/  STL.64 [R1+0x838], R26 ;  /* 0x0008381a01007387 */ /* 0x0007e80000100a00 */
[----:B------:R-:W2:Y:S01]  /*311b0*/  LDL.LU R9, [R1+0xb1c] ;  /* 0x000b1c0001097983 */ /* 0x000ea20000300800 */
[----:B---3--:R-:W-:-:S03]  /*311c0*/  IMAD.WIDE R26, R7, 0x2, R2 ;  /* 0x00000002071a7825 */ /* 0x008fc600078e0202 */
[----:B------:R-:W3:Y:S04]  /*311d0*/  LDL.LU R7, [R1+0xb30] ;  /* 0x000b300001077983 */ /* 0x000ee80000300800 */
[----:B------:R4:W-:Y:S02]  /*311e0*/  STL.64 [R1+0x850], R26 ;  /* 0x0008501a01007387 */ /* 0x0009e40000100a00 */
[--C-:B----4-:R-:W-:Y:S02]  /*311f0*/  IMAD.WIDE R26, R16, 0x2, R2.reuse ;  /* 0x00000002101a7825 */ /* 0x110fe400078e0202 */
[----:B------:R-:W4:Y:S04]  /*31200*/  LDL.LU R16, [R1+0xb34] ;  /* 0x000b340001107983 */ /* 0x000f280000300800 */
[----:B------:R0:W-:Y:S02]  /*31210*/  STL.64 [R1+0x860], R26 ;  /* 0x0008601a01007387 */ /* 0x0001e40000100a00 */
[----:B0-----:R-:W-:-:S05]  /*31220*/  IMAD.WIDE R26, R24, 0x2, R2 ;  /* 0x00000002181a7825 */ /* 0x001fca00078e0202 */
[----:B------:R0:W-:Y:S02]  /*31230*/  STL.64 [R1+0x878], R26 ;  /* 0x0008781a01007387 */ /* 0x0001e40000100a00 */
[----:B0-----:R-:W-:-:S04]  /*31240*/  IMAD.WIDE R26, R25, 0x2, R2 ;  /* 0x00000002191a7825 */ /* 0x001fc800078e0202 */
[--C-:B-----5:R-:W-:Y:S01]  /*31250*/  IMAD.WIDE R24, R22, 0x2, R2.reuse ;  /* 0x0000000216187825 */ /* 0x120fe200078e0202 */
[----:B------:R0:W-:Y:S04]  /*31260*/  STL.64 [R1+0x888], R26 ;  /* 0x0008881a01007387 */ /* 0x0001e80000100a00 */
[----:B------:R1:W-:Y:S01]  /*31270*/  STL.64 [R1+0x8a0], R24 ;  /* 0x0008a01801007387 */ /* 0x0003e20000100a00 */
[----:B0-----:R-:W-:-:S04]  /*31280*/  IMAD.WIDE R26, R23, 0x2, R2 ;  /* 0x00000002171a7825 */ /* 0x001fc800078e0202 */
[--C-:B------:R-:W-:Y:S01]  /*31290*/  IMAD.WIDE R22, R17, 0x2, R2.reuse ;  /* 0x0000000211167825 */ /* 0x100fe200078e0202 */
[----:B------:R-:W-:Y:S04]  /*312a0*/  STL.64 [R1+0x8b0], R26 ;  /* 0x0008b01a01007387 */ /* 0x000fe80000100a00 */
[----:B------:R-:W5:Y:S01]  /*312b0*/  LDL.LU R17, [R1+0xb48] ;  /* 0x000b480001117983 */ /* 0x000f620000300800 */
[----:B-1----:R-:W-:-:S04]  /*312c0*/  IMAD.WIDE R24, R20, 0x2, R2 ;  /* 0x0000000214187825 */ /* 0x002fc800078e0202 */
[--C-:B------:R-:W-:Y:S01]  /*312d0*/  IMAD.WIDE R20, R21, 0x2, R2.reuse ;  /* 0x0000000215147825 */ /* 0x100fe200078e0202 */
        /* <DEDUP_REMOVED lines=27> */
[--C-:B------:R-:W-:Y:S02]  /*31490*/  IMAD.WIDE R10, R28, 0x2, R2.reuse ;  /* 0x000000021c0a7825 */ /* 0x100fe400078e0202 */
[----:B------:R-:W5:Y:S04]  /*314a0*/  LDL.LU R28, [R1+0xb68] ;  /* 0x000b6800011c7983 */ /* 0x000f680000300800 */
[----:B------:R0:W-:Y:S04]  /*314b0*/  STL.64 [R1+0x9d0], R12 ;  /* 0x0009d00c01007387 */ /* 0x0001e80000100a00 */
[----:B------:R2:W-:Y:S01]  /*314c0*/  STL.64 [R1+0x9e8], R10 ;  /* 0x0009e80a01007387 */ /* 0x0005e20000100a00 */
[----:B0-----:R-:W-:-:S04]  /*314d0*/  IMAD.WIDE R12, R8, 0x2, R2 ;  /* 0x00000002080c7825 */ /* 0x001fc800078e0202 */
[--C-:B--2---:R-:W-:Y:S02]  /*314e0*/  IMAD.WIDE R10, R29, 0x2, R2.reuse ;  /* 0x000000021d0a7825 */ /* 0x104fe400078e0202 */
[----:B------:R-:W2:Y:S04]  /*314f0*/  LDL.LU R29, [R1+0xb6c] ;  /* 0x000b6c00011d7983 */ /* 0x000ea80000300800 */
[----:B------:R-:W-:Y:S04]  /*31500*/  STL.64 [R1+0x9f8], R12 ;  /* 0x0009f80c01007387 */ /* 0x000fe80000100a00 */
[----:B------:R3:W-:Y:S01]  /*31510*/  STL.64 [R1+0xa10], R10 ;  /* 0x000a100a01007387 */ /* 0x0007e20000100a00 */
[----:B------:R-:W-:-:S04]  /*31520*/  IMAD.WIDE R8, R9, 0x2, R2 ;  /* 0x0000000209087825 */ /* 0x000fc800078e0202 */
[--C-:B---3--:R-:W-:Y:S02]  /*31530*/  IMAD.WIDE R10, R7, 0x2, R2.reuse ;  /* 0x00000002070a7825 */ /* 0x108fe400078e0202 */
[----:B------:R-:W3:Y:S04]  /*31540*/  LDL.LU R7, [R1+0xb78] ;  /* 0x000b780001077983 */ /* 0x000ee80000300800 */
[----:B------:R4:W-:Y:S04]  /*31550*/  STL.64 [R1+0xa28], R8 ;  /* 0x000a280801007387 */ /* 0x0009e80000100a00 */
[----:B------:R-:W-:Y:S04]  /*31560*/  STL.64 [R1+0xa38], R10 ;  /* 0x000a380a01007387 */ /* 0x000fe80000100a00 */
[----:B------:R-:W3:Y:S04]  /*31570*/  LDL.LU R24, [R1+0xb7c] ;  /* 0x000b7c0001187983 */ /* 0x000ee80000300800 */
[----:B------:R-:W3:Y:S01]  /*31580*/  LDL.LU R25, [R1+0xb88] ;  /* 0x000b880001197983 */ /* 0x000ee20000300800 */
[----:B----4-:R-:W-:-:S05]  /*31590*/  IMAD.WIDE R8, R16, 0x2, R2 ;  /* 0x0000000210087825 */ /* 0x010fca00078e0202 */
[----:B------:R5:W-:Y:S04]  /*315a0*/  STL.64 [R1+0xa50], R8 ;  /* 0x000a500801007387 */ /* 0x000be80000100a00 */
[----:B------:R-:W4:Y:S04]  /*315b0*/  LDL.LU R22, [R1+0xb8c] ;  /* 0x000b8c0001167983 */ /* 0x000f280000300800 */
[----:B------:R-:W4:Y:S04]  /*315c0*/  LDL.LU R23, [R1+0xb98] ;  /* 0x000b980001177983 */ /* 0x000f280000300800 */
[----:B------:R-:W4:Y:S04]  /*315d0*/  LDL.LU R20, [R1+0xb9c] ;  /* 0x000b9c0001147983 */ /* 0x000f280000300800 */
[----:B------:R-:W4:Y:S04]  /*315e0*/  LDL.LU R16, [R1+0xba8] ;  /* 0x000ba80001107983 */ /* 0x000f280000300800 */
        /* <DEDUP_REMOVED lines=22> */
[----:B------:R-:W-:-:S03]  /*31750*/  IMAD.WIDE R26, R28, 0x2, R2 ;  /* 0x000000021c1a7825 */ /* 0x000fc600078e0202 */
[----:B------:R-:W5:Y:S04]  /*31760*/  LDL.LU R28, [R1+0xc48] ;  /* 0x000c4800011c7983 */ /* 0x000f680000300800 */
[----:B------:R2:W-:Y:S04]  /*31770*/  STL.64 [R1+0xab8], R26 ;  /* 0x000ab81a01007387 */ /* 0x0005e80000100a00 */
[----:B------:R-:W5:Y:S01]  /*31780*/  LDL.LU R9, [R1+0xc58] ;  /* 0x000c580001097983 */ /* 0x000f620000300800 */
[----:B--2---:R-:W-:-:S03]  /*31790*/  IMAD.WIDE R26, R29, 0x2, R2 ;  /* 0x000000021d1a7825 */ /* 0x004fc600078e0202 */
[----:B------:R-:W2:Y:S04]  /*317a0*/  LDL.LU R29, [R1+0xc68] ;  /* 0x000c6800011d7983 */ /* 0x000ea80000300800 */
[----:B------:R3:W-:Y:S02]  /*317b0*/  STL.64 [R1+0xac8], R26 ;  /* 0x000ac81a01007387 */ /* 0x0007e40000100a00 */
[--C-:B---3--:R-:W-:Y:S02]  /*317c0*/  IMAD.WIDE R26, R7, 0x2, R2.reuse ;  /* 0x00000002071a7825 */ /* 0x108fe400078e0202 */
[----:B------:R-:W3:Y:S04]  /*317d0*/  LDL.LU R7, [R1+0xc78] ;  /* 0x000c780001077983 */ /* 0x000ee80000300800 */
[----:B------:R0:W-:Y:S02]  /*317e0*/  STL.64 [R1+0xae0], R26 ;  /* 0x000ae01a01007387 */ /* 0x0001e40000100a00 */
[----:B0-----:R-:W-:-:S05]  /*317f0*/  IMAD.WIDE R26, R24, 0x2, R2 ;  /* 0x00000002181a7825 */ /* 0x001fca00078e0202 */
[----:B------:R0:W-:Y:S02]  /*31800*/  STL.64 [R1+0xaf0], R26 ;  /* 0x000af01a01007387 */ /* 0x0001e40000100a00 */
[----:B0-----:R-:W-:-:S05]  /*31810*/  IMAD.WIDE R26, R25, 0x2, R2 ;  /* 0x00000002191a7825 */ /* 0x001fca00078e0202 */
[----:B------:R0:W-:Y:S01]  /*31820*/  STL.64 [R1+0xb08], R26 ;  /* 0x000b081a01007387 */ /* 0x0001e20000100a00 */
[----:B----4-:R-:W-:-:S04]  /*31830*/  IMAD.WIDE R24, R22, 0x2, R2 ;  /* 0x0000000216187825 */ /* 0x010fc800078e0202 */
[----:B0-----:R-:W-:-:S04]  /*31840*/  IMAD.WIDE R26, R23, 0x2, R2 ;  /* 0x00000002171a7825 */ /* 0x001fc800078e0202 */
[--C-:B------:R-:W-:Y:S01]  /*31850*/  IMAD.WIDE R22, R16, 0x2, R2.reuse ;  /* 0x0000000210167825 */ /* 0x100fe200078e0202 */
[----:B------:R0:W-:Y:S04]  /*31860*/  STL.64 [R1+0xb18], R24 ;  /* 0x000b181801007387 */ /* 0x0001e80000100a00 */
[----:B------:R-:W-:Y:S04]  /*31870*/  STL.64 [R1+0xb30], R26 ;  /* 0x000b301a01007387 */ /* 0x000fe80000100a00 */
[----:B------:R-:W4:Y:S01]  /*31880*/  LDL.LU R16, [R1+0xc80] ;  /* 0x000c800001107983 */ /* 0x000f220000300800 */
[----:B0-----:R-:W-:-:S04]  /*31890*/  IMAD.WIDE R24, R20, 0x2, R2 ;  /* 0x0000000214187825 */ /* 0x001fc800078e0202 */
[--C-:B------:R-:W-:Y:S01]  /*318a0*/  IMAD.WIDE R20, R21, 0x2, R2.reuse ;  /* 0x0000000215147825 */ /* 0x100fe200078e0202 */
[----:B------:R-:W-:Y:S04]  /*318b0*/  STL.64 [R1+0xb48], R24 ;  /* 0x000b481801007387 */ /* 0x000fe80000100a00 */
[----:B------:R0:W-:Y:S04]  /*318c0*/  STL.64 [R1+0xb58], R22 ;  /* 0x000b581601007387 */ /* 0x0001e80000100a00 */
[----:B------:R1:W-:Y:S01]  /*318d0*/  STL.64 [R1+0xb68], R20 ;  /* 0x000b681401007387 */ /* 0x0003e20000100a00 */
[----:B0-----:R-:W-:-:S05]  /*318e0*/  IMAD.WIDE R22, R18, 0x2, R2 ;  /* 0x0000000212167825 */ /* 0x001fca00078e0202 */
[----:B------:R-:W-:Y:S01]  /*318f0*/  STL.64 [R1+0xb78], R22 ;  /* 0x000b781601007387 */ /* 0x000fe20000100a00 */
[----:B-----5:R-:W-:-:S04]  /*31900*/  IMAD.WIDE R18, R19, 0x2, R2 ;  /* 0x0000000213127825 */ /* 0x020fc800078e0202 */
[--C-:B-1----:R-:W-:Y:S01]  /*31910*/  IMAD.WIDE R20, R14, 0x2, R2.reuse ;  /* 0x000000020e147825 */ /* 0x102fe200078e0202 */
[----:B------:R0:W-:Y:S04]  /*31920*/  STL.64 [R1+0xb88], R18 ;  /* 0x000b881201007387 */ /* 0x0001e80000100a00 */
[----:B------:R-:W-:Y:S01]  /*31930*/  STL.64 [R1+0xb98], R20 ;  /* 0x000b981401007387 */ /* 0x000fe20000100a00 */
[----:B0-----:R-:W-:-:S03]  /*31940*/  IMAD.WIDE R18, R17, 0x2, R2 ;  /* 0x0000000211127825 */ /* 0x001fc600078e0202 */
[----:B------:R-:W5:Y:S01]  /*31950*/  LDL.LU R17, [R1+0xc90] ;  /* 0x000c900001117983 */ /* 0x000f620000300800 */
[----:B------:R-:W-:-:S05]  /*31960*/  IMAD.WIDE R14, R15, 0x2, R2 ;  /* 0x000000020f0e7825 */ /* 0x000fca00078e0202 */
        /* <DEDUP_REMOVED lines=20> */
[--C-:B-1----:R-:W-:Y:S02]  /*31ab0*/  IMAD.WIDE R10, R28, 0x2, R2.reuse ;  /* 0x000000021c0a7825 */ /* 0x102fe400078e0202 */
[----:B------:R-:W5:Y:S04]  /*31ac0*/  LDL.LU R28, [R1+0xcc0] ;  /* 0x000cc000011c7983 */ /* 0x000f680000300800 */
[----:B------:R-:W-:Y:S04]  /*31ad0*/  STL.64 [R1+0xc38], R12 ;  /* 0x000c380c01007387 */ /* 0x000fe80000100a00 */
[----:B------:R2:W-:Y:S01]  /*31ae0*/  STL.64 [R1+0xc48], R10 ;  /* 0x000c480a01007387 */ /* 0x0005e20000100a00 */
[----:B------:R-:W-:-:S04]  /*31af0*/  IMAD.WIDE R8, R9, 0x2, R2 ;  /* 0x0000000209087825 */ /* 0x000fc800078e0202 */
[--C-:B--2---:R-:W-:Y:S02]  /*31b00*/  IMAD.WIDE R10, R29, 0x2, R2.reuse ;  /* 0x000000021d0a7825 */ /* 0x104fe400078e0202 */
[----:B------:R-:W2:Y:S04]  /*31b10*/  LDL.LU R29, [R1+0xcc8] ;  /* 0x000cc800011d7983 */ /* 0x000ea80000300800 */
[----:B------:R3:W-:Y:S04]  /*31b20*/  STL.64 [R1+0xc58], R8 ;  /* 0x000c580801007387 */ /* 0x0007e80000100a00 */
[----:B------:R-:W-:Y:S04]  /*31b30*/  STL.64 [R1+0xc68], R10 ;  /* 0x000c680a01007387 */ /* 0x000fe80000100a00 */
[----:B------:R-:W2:Y:S04]  /*31b40*/  LDL.LU R24, [R1+0xcd8] ;  /* 0x000cd80001187983 */ /* 0x000ea80000300800 */
[----:B------:R-:W2:Y:S01]  /*31b50*/  LDL.LU R25, [R1+0xce0] ;  /* 0x000ce00001197983 */ /* 0x000ea20000300800 */
[----:B---3--:R-:W-:-:S05]  /*31b60*/  IMAD.WIDE R8, R7, 0x2, R2 ;  /* 0x0000000207087825 */ /* 0x008fca00078e0202 */
[----:B------:R4:W-:Y:S04]  /*31b70*/  STL.64 [R1+0xc78], R8 ;  /* 0x000c780801007387 */ /* 0x0009e80000100a00 */
[----:B------:R-:W3:Y:S04]  /*31b80*/  LDL.LU R22, [R1+0xcf0] ;  /* 0x000cf00001167983 */ /* 0x000ee80000300800 */
[----:B------:R-:W3:Y:S04]  /*31b90*/  LDL.LU R23, [R1+0xcf8] ;  /* 0x000cf80001177983 */ /* 0x000ee80000300800 */
[----:B------:R-:W3:Y:S04]  /*31ba0*/  LDL.LU R20, [R1+0xd08] ;  /* 0x000d080001147983 */ /* 0x000ee80000300800 */
[----:B------:R-:W3:Y:S04]  /*31bb0*/  LDL.LU R7, [R1+0xd10] ;  /* 0x000d100001077983 */ /* 0x000ee80000300800 */
        /* <DEDUP_REMOVED lines=8> */
[----:B------:R-:W4:Y:S01]  /*31c40*/  LDL.LU R12, [R1+0xd68] ;  /* 0x000d6800010c7983 */ /* 0x000f220000300800 */
[----:B-----5:R-:W-:-:S03]  /*31c50*/  IMAD.WIDE R8, R17, 0x2, R2 ;  /* 0x0000000211087825 */ /* 0x020fc600078e0202 */
        /* <DEDUP_REMOVED lines=16> */
[----:B0-----:R-:W-:-:S03]  /*31d60*/  IMAD.WIDE R26, R28, 0x2, R2 ;  /* 0x000000021c1a7825 */ /* 0x001fc600078e0202 */
[----:B------:R-:W5:Y:S04]  /*31d70*/  LDL.LU R28, [R1+0xde8] ;  /* 0x000de800011c7983 */ /* 0x000f680000300800 */
[----:B------:R2:W-:Y:S02]  /*31d80*/  STL.64 [R1+0xcc0], R26 ;  /* 0x000cc01a01007387 */ /* 0x0005e40000100a00 */
[--C-:B--2---:R-:W-:Y:S02]  /*31d90*/  IMAD.WIDE R26, R29, 0x2, R2.reuse ;  /* 0x000000021d1a7825 */ /* 0x104fe400078e0202 */
[----:B------:R-:W2:Y:S04]  /*31da0*/  LDL.LU R29, [R1+0xdf8] ;  /* 0x000df800011d7983 */ /* 0x000ea80000300800 */
[----:B------:R0:W-:Y:S02]  /*31db0*/  STL.64 [R1+0xcc8], R26 ;  /* 0x000cc81a01007387 */ /* 0x0001e40000100a00 */
[----:B0-----:R-:W-:-:S05]  /*31dc0*/  IMAD.WIDE R26, R24, 0x2, R2 ;  /* 0x00000002181a7825 */ /* 0x001fca00078e0202 */
[----:B------:R0:W-:Y:S02]  /*31dd0*/  STL.64 [R1+0xcd8], R26 ;  /* 0x000cd81a01007387 */ /* 0x0001e40000100a00 */
[----:B0-----:R-:W-:-:S04]  /*31de0*/  IMAD.WIDE R26, R25, 0x2, R2 ;  /* 0x00000002191a7825 */ /* 0x001fc800078e0202 */
[--C-:B---3--:R-:W-:Y:S01]  /*31df0*/  IMAD.WIDE R24, R22, 0x2, R2.reuse ;  /* 0x0000000216187825 */ /* 0x108fe200078e0202 */
[----:B------:R0:W-:Y:S04]  /*31e00*/  STL.64 [R1+0xce0], R26 ;  /* 0x000ce01a01007387 */ /* 0x0001e80000100a00 */
[----:B------:R1:W-:Y:S01]  /*31e10*/  STL.64 [R1+0xcf0], R24 ;  /* 0x000cf01801007387 */ /* 0x0003e20000100a00 */
[----:B0-----:R-:W-:-:S04]  /*31e20*/  IMAD.WIDE R26, R23, 0x2, R2 ;  /* 0x00000002171a7825 */ /* 0x001fc800078e0202 */
[----:B------:R-:W-:-:S04]  /*31e30*/  IMAD.WIDE R22, R7, 0x2, R2 ;  /* 0x0000000207167825 */ /* 0x000fc800078e0202 */
[--C-:B-1----:R-:W-:Y:S01]  /*31e40*/  IMAD.WIDE R24, R20, 0x2, R2.reuse ;  /* 0x0000000214187825 */ /* 0x102fe200078e0202 */
[----:B------:R-:W-:Y:S04]  /*31e50*/  STL.64 [R1+0xcf8], R26 ;  /* 0x000cf81a01007387 */ /* 0x000fe80000100a00 */
[----:B------:R-:W3:Y:S01]  /*31e60*/  LDL.LU R7, [R1+0xe00] ;  /* 0x000e000001077983 */ /* 0x000ee20000300800 */
[----:B------:R-:W-:-:S03]  /*31e70*/  IMAD.WIDE R20, R21, 0x2, R2 ;  /* 0x0000000215147825 */ /* 0x000fc600078e0202 */
[----:B------:R-:W-:Y:S04]  /*31e80*/  STL.64 [R1+0xd08], R24 ;  /* 0x000d081801007387 */ /* 0x000fe80000100a00 */
[----:B------:R0:W-:Y:S04]  /*31e90*/  STL.64 [R1+0xd10], R22 ;  /* 0x000d101601007387 */ /* 0x0001e80000100a00 */
[----:B------:R1:W-:Y:S01]  /*31ea0*/  STL.64 [R1+0xd20], R20 ;  /* 0x000d201401007387 */ /* 0x0003e20000100a00 */
[----:B0-----:R-:W-:-:S05]  /*31eb0*/  IMAD.WIDE R22, R18, 0x2, R2 ;  /* 0x0000000212167825 */ /* 0x001fca00078e0202 */
[----:B------:R-:W-:Y:S01]  /*31ec0*/  STL.64 [R1+0xd28], R22 ;  /* 0x000d281601007387 */ /* 0x000fe20000100a00 */
[----:B----4-:R-:W-:-:S04]  /*31ed0*/  IMAD.WIDE R18, R19, 0x2, R2 ;  /* 0x0000000213127825 */ /* 0x010fc800078e0202 */
[----:B-1----:R-:W-:-:S04]  /*31ee0*/  IMAD.WIDE R20, R14, 0x2, R2 ;  /* 0x000000020e147825 */ /* 0x002fc800078e0202 */
[--C-:B------:R-:W-:Y:S01]  /*31ef0*/  IMAD.WIDE R14, R15, 0x2, R2.reuse ;  /* 0x000000020f0e7825 */ /* 0x100fe200078e0202 */
[----:B------:R0:W-:Y:S04]  /*31f00*/  STL.64 [R1+0xd38], R18 ;  /* 0x000d381201007387 */ /* 0x0001e80000100a00 */
[----:B------:R-:W-:Y:S01]  /*31f10*/  STL.64 [R1+0xd48], R20 ;  /* 0x000d481401007387 */ /* 0x000fe20000100a00 */
[----:B0-----:R-:W-:-:S03]  /*31f20*/  IMAD.WIDE R18, R16, 0x2, R2 ;  /* 0x0000000210127825 */ /* 0x001fc600078e0202 */
[----:B------:R-:W4:Y:S04]  /*31f30*/  LDL.LU R16, [R1+0xe10] ;  /* 0x000e100001107983 */ /* 0x000f280000300800 */
[----:B------:R-:W-:Y:S04]  /*31f40*/  STL.64 [R1+0xd50], R14 ;  /* 0x000d500e01007387 */ /* 0x000fe80000100a00 */
[----:B------:R5:W-:Y:S02]  /*31f50*/  STL.64 [R1+0xd60], R18 ;  /* 0x000d601201007387 */ /* 0x000be40000100a00 */
[----:B-----5:R-:W-:-:S02]  /*31f60*/  IMAD.WIDE R18, R17, 0x2, R2 ;  /* 0x0000000211127825 */ /* 0x020fc400078e0202 */
[----:B------:R-:W5:Y:S02]  /*31f70*/  LDL.LU R17, [R1+0xe18] ;  /* 0x000e180001117983 */ /* 0x000f640000300800 */
[----:B------:R-:W-:-:S05]  /*31f80*/  IMAD.WIDE R14, R12, 0x2, R2 ;  /* 0x000000020c0e7825 */ /* 0x000fca00078e0202 */
        /* <DEDUP_REMOVED lines=20> */
[--C-:B0-----:R-:W-:Y:S02]  /*320d0*/  IMAD.WIDE R10, R28, 0x2, R2.reuse ;  /* 0x000000021c0a7825 */ /* 0x101fe400078e0202 */
[----:B------:R-:W5:Y:S04]  /*320e0*/  LDL.LU R28, [R1+0xe48] ;  /* 0x000e4800011c7983 */ /* 0x000f680000300800 */
[----:B------:R2:W-:Y:S04]  /*320f0*/  STL.64 [R1+0xde0], R8 ;  /* 0x000de00801007387 */ /* 0x0005e80000100a00 */
[----:B------:R-:W-:Y:S04]  /*32100*/  STL.64 [R1+0xde8], R10 ;  /* 0x000de80a01007387 */ /* 0x000fe80000100a00 */
[----:B------:R-:W5:Y:S04]  /*32110*/  LDL.LU R24, [R1+0xe58] ;  /* 0x000e580001187983 */ /* 0x000f680000300800 */
[----:B------:R-:W5:Y:S01]  /*32120*/  LDL.LU R25, [R1+0xe60] ;  /* 0x000e600001197983 */ /* 0x000f620000300800 */
[----:B--2---:R-:W-:-:S05]  /*32130*/  IMAD.WIDE R8, R29, 0x2, R2 ;  /* 0x000000021d087825 */ /* 0x004fca00078e0202 */
[----:B------:R3:W-:Y:S04]  /*32140*/  STL.64 [R1+0xdf8], R8 ;  /* 0x000df80801007387 */ /* 0x0007e80000100a00 */
[----:B------:R-:W2:Y:S04]  /*32150*/  LDL.LU R22, [R1+0xe70] ;  /* 0x000e700001167983 */ /* 0x000ea80000300800 */
[----:B------:R-:W2:Y:S04]  /*32160*/  LDL.LU R23, [R1+0xe78] ;  /* 0x000e780001177983 */ /* 0x000ea80000300800 */
[----:B------:R-:W2:Y:S04]  /*32170*/  LDL.LU R20, [R1+0xe88] ;  /* 0x000e880001147983 */ /* 0x000ea80000300800 */
[----:B------:R-:W2:Y:S04]  /*32180*/  LDL.LU R29, [R1+0xe90] ;  /* 0x000e9000011d7983 */ /* 0x000ea80000300800 */
        /* <DEDUP_REMOVED lines=8> */
[----:B------:R-:W3:Y:S01]  /*32210*/  LDL.LU R12, [R1+0xee8] ;  /* 0x000ee800010c7983 */ /* 0x000ee20000300800 */
[----:B----4-:R-:W-:-:S03]  /*32220*/  IMAD.WIDE R8, R16, 0x2, R2 ;  /* 0x0000000210087825 */ /* 0x010fc600078e0202 */
[----:B------:R-:W4:Y:S04]  /*32230*/  LDL.LU R16, [R1+0xef8] ;  /* 0x000ef80001107983 */ /* 0x000f280000300800 */
[----:B------:R5:W-:Y:S04]  /*32240*/  STL.64 [R1+0xe10], R8 ;  /* 0x000e100801007387 */ /* 0x000be80000100a00 */
[----:B------:R-:W4:Y:S01]  /*32250*/  LDL.LU R13, [R1+0xf00] ;  /* 0x000f0000010d7983 */ /* 0x000f220000300800 */
[----:B-----5:R-:W-:-:S03]  /*32260*/  IMAD.WIDE R8, R17, 0x2, R2 ;  /* 0x0000000211087825 */ /* 0x020fc600078e0202 */
        /* <DEDUP_REMOVED lines=15> */
[--C-:B0-----:R-:W-:Y:S02]  /*32360*/  IMAD.WIDE R26, R28, 0x2, R2.reuse ;  /* 0x000000021c1a7825 */ /* 0x101fe400078e0202 */
[----:B------:R-:W5:Y:S04]  /*32370*/  LDL.LU R28, [R1+0xf70] ;  /* 0x000f7000011c7983 */ /* 0x000f680000300800 */
[----:B------:R0:W-:Y:S02]  /*32380*/  STL.64 [R1+0xe48], R26 ;  /* 0x000e481a01007387 */ /* 0x0001e40000100a00 */
[----:B0-----:R-:W-:-:S05]  /*32390*/  IMAD.WIDE R26, R24, 0x2, R2 ;  /* 0x00000002181a7825 */ /* 0x001fca00078e0202 */
[----:B------:R0:W-:Y:S02]  /*323a0*/  STL.64 [R1+0xe58], R26 ;  /* 0x000e581a01007387 */ /* 0x0001e40000100a00 */
[----:B0-----:R-:W-:-:S05]  /*323b0*/  IMAD.WIDE R26, R25, 0x2, R2 ;  /* 0x00000002191a7825 */ /* 0x001fca00078e0202 */
[----:B------:R0:W-:Y:S01]  /*323c0*/  STL.64 [R1+0xe60], R26 ;  /* 0x000e601a01007387 */ /* 0x0001e20000100a00 */
[----:B--2---:R-:W-:-:S04]  /*323d0*/  IMAD.WIDE R24, R22, 0x2, R2 ;  /* 0x0000000216187825 */ /* 0x004fc800078e0202 */
[----:B0-----:R-:W-:-:S04]  /*323e0*/  IMAD.WIDE R26, R23, 0x2, R2 ;  /* 0x00000002171a7825 */ /* 0x001fc800078e0202 */
[--C-:B------:R-:W-:Y:S01]  /*323f0*/  IMAD.WIDE R22, R29, 0x2, R2.reuse ;  /* 0x000000021d167825 */ /* 0x100fe200078e0202 */
[----:B------:R0:W-:Y:S04]  /*32400*/  STL.64 [R1+0xe70], R24 ;  /* 0x000e701801007387 */ /* 0x0001e80000100a00 */
[----:B------:R-:W-:Y:S04]  /*32410*/  STL.64 [R1+0xe78], R26 ;  /* 0x000e781a01007387 */ /* 0x000fe80000100a00 */
[----:B------:R-:W2:Y:S01]  /*32420*/  LDL.LU R29, [R1+0xf80] ;  /* 0x000f8000011d7983 */ /* 0x000ea20000300800 */
[----:B0-----:R-:W-:-:S04]  /*32430*/  IMAD.WIDE R24, R20, 0x2, R2 ;  /* 0x0000000214187825 */ /* 0x001fc800078e0202 */
[--C-:B------:R-:W-:Y:S01]  /*32440*/  IMAD.WIDE R20, R21, 0x2, R2.reuse ;  /* 0x0000000215147825 */ /* 0x100fe200078e0202 */
[----:B------:R-:W-:Y:S04]  /*32450*/  STL.64 [R1+0xe88], R24 ;  /* 0x000e881801007387 */ /* 0x000fe80000100a00 */
[----:B------:R0:W-:Y:S04]  /*32460*/  STL.64 [R1+0xe90], R22 ;  /* 0x000e901601007387 */ /* 0x0001e80000100a00 */
[----:B------:R1:W-:Y:S01]  /*32470*/  STL.64 [R1+0xea0], R20 ;  /* 0x000ea01401007387 */ /* 0x0003e20000100a00 */
[----:B0-----:R-:W-:-:S05]  /*32480*/  IMAD.WIDE R22, R18, 0x2, R2 ;  /* 0x0000000212167825 */ /* 0x001fca00078e0202 */
[----:B------:R-:W-:Y:S01]  /*32490*/  STL.64 [R1+0xeb0], R22 ;  /* 0x000eb01601007387 */ /* 0x000fe20000100a00 */
[----:B---3--:R-:W-:-:S04]  /*324a0*/  IMAD.WIDE R18, R19, 0x2, R2 ;  /* 0x0000000213127825 */ /* 0x008fc800078e0202 */
[----:B-1----:R-:W-:-:S04]  /*324b0*/  IMAD.WIDE R20, R14, 0x2, R2 ;  /* 0x000000020e147825 */ /* 0x002fc800078e0202 */
[--C-:B------:R-:W-:Y:S01]  /*324c0*/  IMAD.WIDE R14, R15, 0x2, R2.reuse ;  /* 0x000000020f0e7825 */ /* 0x100fe200078e0202 */
[----:B------:R0:W-:Y:S04]  /*324d0*/  STL.64 [R1+0xeb8], R18 ;  /* 0x000eb81201007387 */ /* 0x0001e80000100a00 */
[----:B------:R-:W-:Y:S01]  /*324e0*/  STL.64 [R1+0xec8], R20 ;  /* 0x000ec81401007387 */ /* 0x000fe20000100a00 */
[----:B0-----:R-:W-:-:S03]  /*324f0*/  IMAD.WIDE R18, R7, 0x2, R2 ;  /* 0x0000000207127825 */ /* 0x001fc600078e0202 */
[----:B------:R-:W3:Y:S04]  /*32500*/  LDL.LU R7, [R1+0xf88] ;  /* 0x000f880001077983 */ /* 0x000ee80000300800 */
[----:B------:R0:W-:Y:S04]  /*32510*/  STL.64 [R1+0xed0], R14 ;  /* 0x000ed00e01007387 */ /* 0x0001e80000100a00 */
[----:B------:R4:W-:Y:S01]  /*32520*/  STL.64 [R1+0xee0], R18 ;  /* 0x000ee01201007387 */ /* 0x0009e20000100a00 */
[----:B0-----:R-:W-:-:S04]  /*32530*/  IMAD.WIDE R14, R12, 0x2, R2 ;  /* 0x000000020c0e7825 */ /* 0x001fc800078e0202 */
[--C-:B----4-:R-:W-:Y:S02]  /*32540*/  IMAD.WIDE R18, R16, 0x2, R2.reuse ;  /* 0x0000000210127825 */ /* 0x110fe400078e0202 */
[----:B------:R-:W4:Y:S04]  /*32550*/  LDL.LU R16, [R1+0xf98] ;  /* 0x000f980001107983 */ /* 0x000f280000300800 */
[----:B------:R0:W-:Y:S04]  /*32560*/  STL.64 [R1+0xee8], R14 ;  /* 0x000ee80e01007387 */ /* 0x0001e80000100a00 */
[----:B------:R-:W-:Y:S01]  /*32570*/  STL.64 [R1+0xef8], R18 ;  /* 0x000ef81201007387 */ /* 0x000fe20000100a00 */
[----:B0-----:R-:W-:-:S04]  /*32580*/  IMAD.WIDE R14, R13, 0x2, R2 ;  /* 0x000000020d0e7825 */ /* 0x001fc800078e0202 */
[--C-:B-----5:R-:W-:Y:S02]  /*32590*/  IMAD.WIDE R12, R17, 0x2, R2.reuse ;  /* 0x00000002110c7825 */ /* 0x120fe400078e0202 */
        /* <DEDUP_REMOVED lines=36> */
[----:B------:R-:W2:Y:S01]  /*327e0*/  LDL.LU R12, [R1+0x1068] ;  /* 0x00106800010c7983 */ /* 0x000ea20000300800 */
[----:B---3--:R-:W-:-:S03]  /*327f0*/  IMAD.WIDE R8, R7, 0x2, R2 ;  /* 0x0000000207087825 */ /* 0x008fc600078e0202 */
[----:B------:R-:W3:Y:S04]  /*32800*/  LDL.LU R7, [R1+0x1078] ;  /* 0x0010780001077983 */ /* 0x000ee80000300800 */
[----:B------:R4:W-:Y:S04]  /*32810*/  STL.64 [R1+0xf88], R8 ;  /* 0x000f880801007387 */ /* 0x0009e80000100a00 */
[----:B------:R-:W3:Y:S01]  /*32820*/  LDL.LU R13, [R1+0x1088] ;  /* 0x00108800010d7983 */ /* 0x000ee20000300800 */
[----:B----4-:R-:W-:-:S03]  /*32830*/  IMAD.WIDE R8, R16, 0x2, R2 ;  /* 0x0000000210087825 */ /* 0x010fc600078e0202 */
[----:B------:R-:W4:Y:S04]  /*32840*/  LDL.LU R16, [R1+0x1090] ;  /* 0x0010900001107983 */ /* 0x000f280000300800 */
[----:B------:R5:W-:Y:S04]  /*32850*/  STL.64 [R1+0xf98], R8 ;  /* 0x000f980801007387 */ /* 0x000be80000100a00 */
[----:B------:R-:W4:Y:S04]  /*32860*/  LDL.LU R10, [R1+0x10a0] ;  /* 0x0010a000010a7983 */ /* 0x000f280000300800 */
[----:B------:R-:W4:Y:S01]  /*32870*/  LDL.LU R11, [R1+0x10a8] ;  /* 0x0010a800010b7983 */ /* 0x000f220000300800 */
[----:B-----5:R-:W-:-:S05]  /*32880*/  IMAD.WIDE R8, R17, 0x2, R2 ;  /* 0x0000000211087825 */ /* 0x020fca00078e0202 */
        /* <DEDUP_REMOVED lines=28> */
[----:B0-----:R-:W-:-:S05]  /*32a50*/  IMAD.WIDE R22, R18, 0x2, R2 ;  /* 0x0000000212167825 */ /* 0x001fca00078e0202 */
[----:B------:R-:W-:Y:S01]  /*32a60*/  STL.64 [R1+0x1030], R22 ;  /* 0x0010301601007387 */ /* 0x000fe20000100a00 */
[----:B--2---:R-:W-:-:S04]  /*32a70*/  IMAD.WIDE R18, R19, 0x2, R2 ;  /* 0x0000000213127825 */ /* 0x004fc800078e0202 */
[----:B-1----:R-:W-:-:S04]  /*32a80*/  IMAD.WIDE R20, R14, 0x2, R2 ;  /* 0x000000020e147825 */ /* 0x002fc800078e0202 */
[--C-:B------:R-:W-:Y:S01]  /*32a90*/  IMAD.WIDE R14, R15, 0x2, R2.reuse ;  /* 0x000000020f0e7825 */ /* 0x100fe200078e0202 */
[----:B------:R0:W-:Y:S04]  /*32aa0*/  STL.64 [R1+0x1038], R18 ;  /* 0x0010381201007387 */ /* 0x0001e80000100a00 */
[----:B------:R-:W-:Y:S01]  /*32ab0*/  STL.64 [R1+0x1048], R20 ;  /* 0x0010481401007387 */ /* 0x000fe20000100a00 */
[----:B0-----:R-:W-:-:S03]  /*32ac0*/  IMAD.WIDE R18, R29, 0x2, R2 ;  /* 0x000000021d127825 */ /* 0x001fc600078e0202 */
[----:B------:R-:W2:Y:S04]  /*32ad0*/  LDL.LU R29, [R1+0x1108] ;  /* 0x00110800011d7983 */ /* 0x000ea80000300800 */
[----:B------:R0:W-:Y:S04]  /*32ae0*/  STL.64 [R1+0x1050], R14 ;  /* 0x0010500e01007387 */ /* 0x0001e80000100a00 */
[----:B------:R3:W-:Y:S01]  /*32af0*/  STL.64 [R1+0x1060], R18 ;  /* 0x0010601201007387 */ /* 0x0007e20000100a00 */
[----:B0-----:R-:W-:-:S04]  /*32b00*/  IMAD.WIDE R14, R12, 0x2, R2 ;  /* 0x000000020c0e7825 */ /* 0x001fc800078e0202 */
[--C-:B---3--:R-:W-:Y:S02]  /*32b10*/  IMAD.WIDE R18, R7, 0x2, R2.reuse ;  /* 0x0000000207127825 */ /* 0x108fe400078e0202 */
[----:B------:R-:W3:Y:S04]  /*32b20*/  LDL.LU R7, [R1+0x1118] ;  /* 0x0011180001077983 */ /* 0x000ee80000300800 */
[----:B------:R0:W-:Y:S04]  /*32b30*/  STL.64 [R1+0x1068], R14 ;  /* 0x0010680e01007387 */ /* 0x0001e80000100a00 */
[----:B------:R-:W-:Y:S01]  /*32b40*/  STL.64 [R1+0x1078], R18 ;  /* 0x0010781201007387 */ /* 0x000fe20000100a00 */
[----:B0-----:R-:W-:-:S04]  /*32b50*/  IMAD.WIDE R14, R13, 0x2, R2 ;  /* 0x000000020d0e7825 */ /* 0x001fc800078e0202 */
[--C-:B----4-:R-:W-:Y:S02]  /*32b60*/  IMAD.WIDE R12, R16, 0x2, R2.reuse ;  /* 0x00000002100c7825 */ /* 0x110fe400078e0202 */
[----:B------:R-:W4:Y:S04]  /*32b70*/  LDL.LU R16, [R1+0x1120] ;  /* 0x0011200001107983 */ /* 0x000f280000300800 */
[----:B------:R0:W-:Y:S04]  /*32b80*/  STL.64 [R1+0x1088], R14 ;  /* 0x0010880e01007387 */ /* 0x0001e80000100a00 */
[----:B------:R1:W-:Y:S01]  /*32b90*/  STL.64 [R1+0x1090], R12 ;  /* 0x0010900c01007387 */ /* 0x0003e20000100a00 */
[----:B0-----:R-:W-:-:S04]  /*32ba0*/  IMAD.WIDE R14, R10, 0x2, R2 ;  /* 0x000000020a0e7825 */ /* 0x001fc800078e0202 */
[--C-:B-1----:R-:W-:Y:S01]  /*32bb0*/  IMAD.WIDE R12, R11, 0x2, R2.reuse ;  /* 0x000000020b0c7825 */ /* 0x102fe200078e0202 */
[----:B------:R-:W-:Y:S03]  /*32bc0*/  STL.64 [R1+0x10a0], R14 ;  /* 0x0010a00e01007387 */ /* 0x000fe60000100a00 */
[--C-:B-----5:R-:W-:Y:S02]  /*32bd0*/  IMAD.WIDE R10, R17, 0x2, R2.reuse ;  /* 0x00000002110a7825 */ /* 0x120fe400078e0202 */
        /* <DEDUP_REMOVED lines=30> */
[----:B--2---:R-:W-:-:S03]  /*32dc0*/  IMAD.WIDE R8, R29, 0x2, R2 ;  /* 0x000000021d087825 */ /* 0x004fc600078e0202 */
[----:B------:R-:W2:Y:S04]  /*32dd0*/  LDL.LU R29, [R1+0x11c4] ;  /* 0x0011c400011d7983 */ /* 0x000ea80000300800 */
[----:B------:R3:W-:Y:S04]  /*32de0*/  STL.64 [R1+0x1108], R8 ;  /* 0x0011080801007387 */ /* 0x0007e80000100a00 */
[----:B------:R-:W2:Y:S01]  /*32df0*/  LDL.LU R13, [R1+0x11c8] ;  /* 0x0011c800010d7983 */ /* 0x000ea20000300800 */
[----:B---3--:R-:W-:-:S03]  /*32e00*/  IMAD.WIDE R8, R7, 0x2, R2 ;  /* 0x0000000207087825 */ /* 0x008fc600078e0202 */
[----:B------:R-:W3:Y:S04]  /*32e10*/  LDL.LU R7, [R1+0x11cc] ;  /* 0x0011cc0001077983 */ /* 0x000ee80000300800 */
[----:B------:R4:W-:Y:S04]  /*32e20*/  STL.64 [R1+0x1118], R8 ;  /* 0x0011180801007387 */ /* 0x0009e80000100a00 */
[----:B------:R-:W3:Y:S04]  /*32e30*/  LDL.LU R10, [R1+0x11d0] ;  /* 0x0011d000010a7983 */ /* 0x000ee80000300800 */
[----:B------:R-:W3:Y:S01]  /*32e40*/  LDL.LU R11, [R1+0x11d4] ;  /* 0x0011d400010b7983 */ /* 0x000ee20000300800 */
[----:B----4-:R-:W-:-:S05]  /*32e50*/  IMAD.WIDE R8, R16, 0x2, R2 ;  /* 0x0000000210087825 */ /* 0x010fca00078e0202 */
[----:B------:R0:W-:Y:S04]  /*32e60*/  STL.64 [R1+0x1120], R8 ;  /* 0x0011200801007387 */ /* 0x0001e80000100a00 */
[----:B------:R-:W4:Y:S04]  /*32e70*/  LDL.LU R16, [R1+0x11d8] ;  /* 0x0011d80001107983 */ /* 0x000f280000300800 */
[----:B0-----:R-:W4:Y:S01]  /*32e80*/  LDL.LU R8, [R1+0x11dc] ;  /* 0x0011dc0001087983 */ /* 0x001f220000300800 */
[----:B-----5:R-:W-:-:S03]  /*32e90*/  IMAD.WIDE R26, R17, 0x2, R2 ;  /* 0x00000002111a7825 */ /* 0x020fc600078e0202 */
        /* <DEDUP_REMOVED lines=36> */
[--C-:B--2---:R-:W-:Y:S02]  /*330e0*/  IMAD.WIDE R18, R29, 0x2, R2.reuse ;  /* 0x000000021d127825 */ /* 0x104fe400078e0202 */
[----:B------:R-:W2:Y:S04]  /*330f0*/  LDL.LU R29, [R1+0x11f8] ;  /* 0x0011f800011d7983 */ /* 0x000ea80000300800 */
[----:B------:R0:W-:Y:S04]  /*33100*/  STL.64 [R1+0x2108], R14 ;  /* 0x0021080e01007387 */ /* 0x0001e80000100a00 */
[----:B------:R-:W-:Y:S01]  /*33110*/  STL.64 [R1+0x2118], R18 ;  /* 0x0021181201007387 */ /* 0x000fe20000100a00 */
[----:B0-----:R-:W-:-:S04]  /*33120*/  IMAD.WIDE R14, R13, 0x2, R2 ;  /* 0x000000020d0e7825 */ /* 0x001fc800078e0202 */
[--C-:B---3--:R-:W-:Y:S02]  /*33130*/  IMAD.WIDE R12, R7, 0x2, R2.reuse ;  /* 0x00000002070c7825 */ /* 0x108fe400078e0202 */
[----:B------:R-:W3:Y:S04]  /*33140*/  LDL.LU R7, [R1+0x11fc] ;  /* 0x0011fc0001077983 */ /* 0x000ee80000300800 */
[----:B------:R0:W-:Y:S04]  /*33150*/  STL.64 [R1+0x2128], R14 ;  /* 0x0021280e01007387 */ /* 0x0001e80000100a00 */
[----:B------:R1:W-:Y:S01]  /*33160*/  STL.64 [R1+0x2138], R12 ;  /* 0x0021380c01007387 */ /* 0x0003e20000100a00 */
[----:B0-----:R-:W-:-:S04]  /*33170*/  IMAD.WIDE R14, R10, 0x2, R2 ;  /* 0x000000020a0e7825 */ /* 0x001fc800078e0202 */
[--C-:B-1----:R-:W-:Y:S01]  /*33180*/  IMAD.WIDE R12, R11, 0x2, R2.reuse ;  /* 0x000000020b0c7825 */ /* 0x102fe200078e0202 */
[----:B------:R-:W-:Y:S03]  /*33190*/  STL.64 [R1+0x2148], R14 ;  /* 0x0021480e01007387 */ /* 0x000fe60000100a00 */
[--C-:B----4-:R-:W-:Y:S02]  /*331a0*/  IMAD.WIDE R10, R16, 0x2, R2.reuse ;  /* 0x00000002100a7825 */ /* 0x110fe400078e0202 */
[----:B------:R-:W4:Y:S04]  /*331b0*/  LDL.LU R16, [R1+0x1200] ;  /* 0x0012000001107983 */ /* 0x000f280000300800 */
[----:B------:R-:W-:Y:S04]  /*331c0*/  STL.64 [R1+0x2158], R12 ;  /* 0x0021580c01007387 */ /* 0x000fe80000100a00 */
[----:B------:R5:W-:Y:S02]  /*331d0*/  STL.64 [R1+0x2168], R10 ;  /* 0x0021680a01007387 */ /* 0x000be40000100a00 */
[----:B-----5:R-:W-:-:S02]  /*331e0*/  IMAD.WIDE R10, R17, 0x2, R2 ;  /* 0x00000002110a7825 */ /* 0x020fc400078e0202 */
        /* <DEDUP_REMOVED lines=56> */
[----:B-1----:R-:W-:-:S04]  /*33570*/  IMAD.WIDE R24, R20, 0x2, R2 ;  /* 0x0000000214187825 */ /* 0x002fc800078e0202 */
[--C-:B------:R-:W-:Y:S01]  /*33580*/  IMAD.WIDE R22, R4, 0x2, R2.reuse ;  /* 0x0000000204167825 */ /* 0x100fe200078e0202 */
        /* <DEDUP_REMOVED lines=51> */
[----:B0-----:R-:W5:Y:S04]  /*338c0*/  LDL.LU R9, [R1+0x129c] ;  /* 0x00129c0001097983 */ /* 0x001f680000300800 */
[----:B------:R-:W5:Y:S04]  /*338d0*/  LDL.LU R21, [R1+0x12a0] ;  /* 0x0012a00001157983 */ /* 0x000f680000300800 */
[----:B------:R-:W5:Y:S01]  /*338e0*/  LDL.LU R18, [R1+0x12a4] ;  /* 0x0012a40001127983 */ /* 0x000f620000300800 */
[----:B------:R-:W-:-:S05]  /*338f0*/  IMAD.WIDE R10, R4, 0x2, R2 ;  /* 0x00000002040a7825 */ /* 0x000fca00078e0202 */
        /* <DEDUP_REMOVED lines=13> */
[----:B0-----:R-:W5:Y:S04]  /*339d0*/  LDL.LU R10, [R1+0x12c8] ;  /* 0x0012c800010a7983 */ /* 0x001f680000300800 */
[----:B------:R-:W5:Y:S01]  /*339e0*/  LDL.LU R11, [R1+0x12cc] ;  /* 0x0012cc00010b7983 */ /* 0x000f620000300800 */
[----:B--2---:R-:W-:-:S05]  /*339f0*/  IMAD.WIDE R26, R29, 0x2, R2 ;  /* 0x000000021d1a7825 */ /* 0x004fca00078e0202 */
[----:B------:R3:W-:Y:S04]  /*33a00*/  STL.64 [R1+0x23e8], R26 ;  /* 0x0023e81a01007387 */ /* 0x0007e80000100a00 */
[----:B------:R-:W2:Y:S04]  /*33a10*/  LDL.LU R29, [R1+0x12d0] ;  /* 0x0012d000011d7983 */ /* 0x000ea80000300800 */
[----:B------:R-:W2:Y:S04]  /*33a20*/  LDL.LU R8, [R1+0x12d4] ;  /* 0x0012d40001087983 */ /* 0x000ea80000300800 */
[----:B------:R-:W2:Y:S01]  /*33a30*/  LDL.LU R6, [R1+0x12d8] ;  /* 0x0012d80001067983 */ /* 0x000ea20000300800 */
[----:B---3--:R-:W-:-:S05]  /*33a40*/  IMAD.WIDE R26, R7, 0x2, R2 ;  /* 0x00000002071a7825 */ /* 0x008fca00078e0202 */
        /* <DEDUP_REMOVED lines=16> */
[----:B------:R-:W-:-:S04]  /*33b50*/  IMAD.WIDE R22, R9, 0x2, R2 ;  /* 0x0000000209167825 */ /* 0x000fc800078e0202 */
[--C-:B------:R-:W-:Y:S01]  /*33b60*/  IMAD.WIDE R20, R21, 0x2, R2.reuse ;  /* 0x0000000215147825 */ /* 0x100fe200078e0202 */
[----:B------:R-:W-:Y:S04]  /*33b70*/  STL.64 [R1+0x2458], R26 ;  /* 0x0024581a01007387 */ /* 0x000fe80000100a00 */
[----:B------:R-:W5:Y:S04]  /*33b80*/  LDL.LU R9, [R1+0x12e8] ;  /* 0x0012e80001097983 */ /* 0x000f680000300800 */
[----:B------:R-:W-:Y:S04]  /*33b90*/  STL.64 [R1+0x2468], R24 ;  /* 0x0024681801007387 */ /* 0x000fe80000100a00 */
[----:B------:R0:W-:Y:S04]  /*33ba0*/  STL.64 [R1+0x2478], R22 ;  /* 0x0024781601007387 */ /* 0x0001e80000100a00 */
[----:B------:R1:W-:Y:S01]  /*33bb0*/  STL.64 [R1+0x2488], R20 ;  /* 0x0024881401007387 */ /* 0x0003e20000100a00 */
[----:B0-----:R-:W-:-:S05]  /*33bc0*/  IMAD.WIDE R22, R18, 0x2, R2 ;  /* 0x0000000212167825 */ /* 0x001fca00078e0202 */
[----:B------:R-:W-:Y:S01]  /*33bd0*/  STL.64 [R1+0x2498], R22 ;  /* 0x0024981601007387 */ /* 0x000fe20000100a00 */
[----:B------:R-:W-:-:S04]  /*33be0*/  IMAD.WIDE R18, R19, 0x2, R2 ;  /* 0x0000000213127825 */ /* 0x000fc800078e0202 */
[----:B-1----:R-:W-:-:S04]  /*33bf0*/  IMAD.WIDE R20, R14, 0x2, R2 ;  /* 0x000000020e147825 */ /* 0x002fc800078e0202 */
        /* <DEDUP_REMOVED lines=18> */
[--C-:B------:R-:W-:Y:S01]  /*33d20*/  IMAD.WIDE R10, R11, 0x2, R2.reuse ;  /* 0x000000020b0a7825 */ /* 0x100fe200078e0202 */
[----:B------:R-:W-:Y:S03]  /*33d30*/  STL.64 [R1+0x2528], R14 ;  /* 0x0025280e01007387 */ /* 0x000fe60000100a00 */
[--C-:B--2---:R-:W-:Y:S02]  /*33d40*/  IMAD.WIDE R12, R29, 0x2, R2.reuse ;  /* 0x000000021d0c7825 */ /* 0x104fe400078e0202 */
[----:B------:R-:W2:Y:S04]  /*33d50*/  LDL.LU R29, [R1+0x12f8] ;  /* 0x0012f800011d7983 */ /* 0x000ea80000300800 */
[----:B------:R0:W-:Y:S04]  /*33d60*/  STL.64 [R1+0x2538], R10 ;  /* 0x0025380a01007387 */ /* 0x0001e80000100a00 */
[----:B------:R1:W-:Y:S01]  /*33d70*/  STL.64 [R1+0x2548], R12 ;  /* 0x0025480c01007387 */ /* 0x0003e20000100a00 */
[----:B0-----:R-:W-:-:S04]  /*33d80*/  IMAD.WIDE R10, R8, 0x2, R2 ;  /* 0x00000002080a7825 */ /* 0x001fc800078e0202 */
[--C-:B-1----:R-:W-:Y:S02]  /*33d90*/  IMAD.WIDE R12, R6, 0x2, R2.reuse ;  /* 0x00000002060c7825 */ /* 0x102fe400078e0202 */
[----:B------:R-:W2:Y:S04]  /*33da0*/  LDL.LU R6, [R1+0x12fc] ;  /* 0x0012fc0001067983 */ /* 0x000ea80000300800 */
[----:B------:R3:W-:Y:S04]  /*33db0*/  STL.64 [R1+0x2558], R10 ;  /* 0x0025580a01007387 */ /* 0x0007e80000100a00 */
[----:B------:R4:W-:Y:S01]  /*33dc0*/  STL.64 [R1+0x2568], R12 ;  /* 0x0025680c01007387 */ /* 0x0009e20000100a00 */
[----:B---3--:R-:W-:-:S04]  /*33dd0*/  IMAD.WIDE R10, R7, 0x2, R2 ;  /* 0x00000002070a7825 */ /* 0x008fc800078e0202 */
[--C-:B----4-:R-:W-:Y:S02]  /*33de0*/  IMAD.WIDE R12, R16, 0x2, R2.reuse ;  /* 0x00000002100c7825 */ /* 0x110fe400078e0202 */
[----:B------:R-:W3:Y:S04]  /*33df0*/  LDL.LU R16, [R1+0xb3c] ;  /* 0x000b3c0001107983 */ /* 0x000ee80000300800 */
[----:B------:R5:W-:Y:S04]  /*33e00*/  STL.64 [R1+0x2578], R10 ;  /* 0x0025780a01007387 */ /* 0x000be80000100a00 */
[----:B------:R-:W-:Y:S01]  /*33e10*/  STL.64 [R1+0x2588], R12 ;  /* 0x0025880c01007387 */ /* 0x000fe20000100a00 */
[----:B-----5:R-:W-:-:S03]  /*33e20*/  IMAD.WIDE R10, R17, 0x2, R2 ;  /* 0x00000002110a7825 */ /* 0x020fc600078e0202 */
[----:B------:R-:W4:Y:S01]  /*33e30*/  LDL.LU R17, [R1+0xb38] ;  /* 0x000b380001117983 */ /* 0x000f220000300800 */
[----:B------:R-:W-:-:S03]  /*33e40*/  IMAD.WIDE R8, R9, 0x2, R2 ;  /* 0x0000000209087825 */ /* 0x000fc600078e0202 */
[----:B----4-:R-:W-:Y:S04]  /*33e50*/  STL [R1+0x3548], R17 ;  /* 0x0035481101007387 */ /* 0x010fe80000100800 */
[----:B------:R0:W-:Y:S04]  /*33e60*/  STL.64 [R1+0x2598], R10 ;  /* 0x0025980a01007387 */ /* 0x0001e80000100a00 */
[----:B------:R-:W4:Y:S04]  /*33e70*/  LDL.LU R27, [R1+0xb24] ;  /* 0x000b2400011b7983 */ /* 0x000f280000300800 */
[----:B------:R-:W5:Y:S04]  /*33e80*/  LDL.LU R24, [R1+0xb20] ;  /* 0x000b200001187983 */ /* 0x000f680000300800 */
[----:B------:R-:W5:Y:S04]  /*33e90*/  LDL.LU R25, [R1+0xafc] ;  /* 0x000afc0001197983 */ /* 0x000f680000300800 */
[----:B------:R-:W5:Y:S04]  /*33ea0*/  LDL.LU R7, [R1+0xaf8] ;  /* 0x000af80001077983 */ /* 0x000f680000300800 */
[----:B------:R-:W5:Y:S04]  /*33eb0*/  LDL.LU R22, [R1+0xad4] ;  /* 0x000ad40001167983 */ /* 0x000f680000300800 */
[----:B------:R-:W5:Y:S04]  /*33ec0*/  LDL.LU R23, [R1+0xad0] ;  /* 0x000ad00001177983 */ /* 0x000f680000300800 */
[----:B------:R1:W-:Y:S04]  /*33ed0*/  STL.64 [R1+0x25a8], R8 ;  /* 0x0025a80801007387 */ /* 0x0003e80000100a00 */
[----:B------:R-:W5:Y:S04]  /*33ee0*/  LDL.LU R20, [R1+0xaac] ;  /* 0x000aac0001147983 */ /* 0x000f680000300800 */
[----:B------:R-:W5:Y:S01]  /*33ef0*/  LDL.LU R21, [R1+0xaa8] ;  /* 0x000aa80001157983 */ /* 0x000f620000300800 */
[----:B0-----:R-:W-:-:S03]  /*33f00*/  IMAD.WIDE R10, R4, 0x2, R2 ;  /* 0x00000002040a7825 */ /* 0x001fc600078e0202 */
[----:B------:R-:W5:Y:S04]  /*33f10*/  LDL.LU R18, [R1+0xa94] ;  /* 0x000a940001127983 */ /* 0x000f680000300800 */
[----:B-1----:R-:W5:Y:S04]  /*33f20*/  LDL.LU R9, [R1+0xa90] ;  /* 0x000a900001097983 */ /* 0x002f680000300800 */
[----:B------:R-:W5:Y:S04]  /*33f30*/  LDL.LU R19, [R1+0xa6c] ;  /* 0x000a6c0001137983 */ /* 0x000f680000300800 */
        /* <DEDUP_REMOVED lines=11> */
[----:B------:R-:W5:Y:S01]  /*33ff0*/  LDL.LU R13, [R1+0xa00] ;  /* 0x000a0000010d7983 */ /* 0x000f620000300800 */
[----:B---3--:R-:W-:-:S04]  /*34000*/  IMAD.WIDE R16, R16, 0x2, R2 ;  /* 0x0000000210107825 */ /* 0x008fc800078e0202 */
[--C-:B--2---:R-:W-:Y:S02]  /*34010*/  IMAD.WIDE R10, R29, 0x2, R2.reuse ;  /* 0x000000021d0a7825 */ /* 0x104fe400078e0202 */
[----:B------:R-:W2:Y:S04]  /*34020*/  LDL.LU R29, [R1+0x9dc] ;  /* 0x0009dc00011d7983 */ /* 0x000ea80000300800 */
[----:B------:R0:W-:Y:S02]  /*34030*/  STL.64 [R1+0x25e8], R10 ;  /* 0x0025e80a01007387 */ /* 0x0001e40000100a00 */
[----:B0-----:R-:W-:-:S05]  /*34040*/  IMAD.WIDE R10, R6, 0x2, R2 ;  /* 0x00000002060a7825 */ /* 0x001fca00078e0202 */
[----:B------:R0:W-:Y:S04]  /*34050*/  STL.64 [R1+0x25f8], R10 ;  /* 0x0025f80a01007387 */ /* 0x0001e80000100a00 */
[----:B0-----:R-:W3:Y:S04]  /*34060*/  LDL.LU R10, [R1+0x9d8] ;  /* 0x0009d800010a7983 */ /* 0x001ee80000300800 */
[----:B------:R-:W3:Y:S04]  /*34070*/  LDL.LU R11, [R1+0x9b4] ;  /* 0x0009b400010b7983 */ /* 0x000ee80000300800 */
[----:B------:R0:W-:Y:S04]  /*34080*/  STL.64 [R1+0x2608], R16 ;  /* 0x0026081001007387 */ /* 0x0001e80000100a00 */
[----:B0-----:R-:W4:Y:S04]  /*34090*/  LDL.LU R17, [R1+0x3548] ;  /* 0x0035480001117983 */ /* 0x001f280000300800 */
[----:B------:R-:W3:Y:S04]  /*340a0*/  LDL.LU R8, [R1+0x9b0] ;  /* 0x0009b00001087983 */ /* 0x000ee80000300800 */
[----:B------:R-:W3:Y:S01]  /*340b0*/  LDL.LU R6, [R1+0x98c] ;  /* 0x00098c0001067983 */ /* 0x000ee20000300800 */
[----:B----4-:R-:W-:-:S05]  /*340c0*/  IMAD.WIDE R16, R17, 0x2, R2 ;  /* 0x0000000211107825 */ /* 0x010fca00078e0202 */
[----:B------:R0:W-:Y:S04]  /*340d0*/  STL.64 [R1+0xb38], R16 ;  /* 0x000b381001007387 */ /* 0x0001e80000100a00 */
[----:B0-----:R-:W4:Y:S01]  /*340e0*/  LDL.LU.64 R16, [R1+0x3540] ;  /* 0x0035400001107983 */ /* 0x001f220000300a00 */
[----:B------:R-:W-:-:S05]  /*340f0*/  IMAD.WIDE R26, R27, 0x2, R2 ;  /* 0x000000021b1a7825 */ /* 0x000fca00078e0202 */
[----:B------:R5:W-:Y:S02]  /*34100*/  STL.64 [R1+0x2628], R26 ;  /* 0x0026281a01007387 */ /* 0x000be40000100a00 */
[----:B-----5:R-:W-:-:S04]  /*34110*/  IMAD.WIDE R26, R24, 0x2, R2 ;  /* 0x00000002181a7825 */ /* 0x020fc800078e0202 */
[--C-:B------:R-:W-:Y:S01]  /*34120*/  IMAD.WIDE R24, R25, 0x2, R2.reuse ;  /* 0x0000000219187825 */ /* 0x100fe200078e0202 */
[----:B------:R0:W-:Y:S03]  /*34130*/  STL.64 [R1+0xb20], R26 ;  /* 0x000b201a01007387 */ /* 0x0001e60000100a00 */
[--C-:B0-----:R-:W-:Y:S02]  /*34140*/  IMAD.WIDE R26, R7, 0x2, R2.reuse ;  /* 0x00000002071a7825 */ /* 0x101fe400078e0202 */
[----:B------:R-:W5:Y:S04]  /*34150*/  LDL.LU R7, [R1+0x974] ;  /* 0x0009740001077983 */ /* 0x000f680000300800 */
[----:B------:R0:W-:Y:S04]  /*34160*/  STL.64 [R1+0x2648], R24 ;  /* 0x0026481801007387 */ /* 0x0001e80000100a00 */
[----:B------:R1:W-:Y:S01]  /*34170*/  STL.64 [R1+0xaf8], R26 ;  /* 0x000af81a01007387 */ /* 0x0003e20000100a00 */
[----:B0-----:R-:W-:-:S04]  /*34180*/  IMAD.WIDE R24, R22, 0x2, R2 ;  /* 0x0000000216187825 */ /* 0x001fc800078e0202 */
[----:B-1----:R-:W-:-:S04]  /*34190*/  IMAD.WIDE R26, R23, 0x2, R2 ;  /* 0x00000002171a7825 */ /* 0x002fc800078e0202 */
[--C-:B------:R-:W-:Y:S01]  /*341a0*/  IMAD.WIDE R22, R20, 0x2, R2.reuse ;  /* 0x0000000214167825 */ /* 0x100fe200078e0202 */
[----:B------:R0:W-:Y:S04]  /*341b0*/  STL.64 [R1+0x2668], R24 ;  /* 0x0026681801007387 */ /* 0x0001e80000100a00 */
[----:B------:R-:W-:Y:S04]  /*341c0*/  STL.64 [R1+0xad0], R26 ;  /* 0x000ad01a01007387 */ /* 0x000fe80000100a00 */
[----:B------:R1:W-:Y:S01]  /*341d0*/  STL.64 [R1+0x2688], R22 ;  /* 0x0026881601007387 */ /* 0x0003e20000100a00 */
[----:B0-----:R-:W-:-:S04]  /*341e0*/  IMAD.WIDE R24, R21, 0x2, R2 ;  /* 0x0000000215187825 */ /* 0x001fc800078e0202 */
[----:B------:R-:W-:-:S04]  /*341f0*/  IMAD.WIDE R20, R18, 0x2, R2 ;  /* 0x0000000212147825 */ /* 0x000fc800078e0202 */
[--C-:B-1----:R-:W-:Y:S01]  /*34200*/  IMAD.WIDE R22, R9, 0x2, R2.reuse ;  /* 0x0000000209167825 */ /* 0x102fe200078e0202 */
[----:B------:R-:W-:Y:S04]  /*34210*/  STL.64 [R1+0xaa8], R24 ;  /* 0x000aa81801007387 */ /* 0x000fe80000100a00 */
        /* <DEDUP_REMOVED lines=9> */
[--C-:B-1----:R-:W-:Y:S02]  /*342b0*/  IMAD.WIDE R18, R5, 0x2, R2.reuse ;  /* 0x0000000205127825 */ /* 0x102fe400078e0202 */
[----:B------:R-:W5:Y:S04]  /*342c0*/  LDL.LU R5, [R1+0x920] ;  /* 0x0009200001057983 */ /* 0x000f680000300800 */
[----:B------:R0:W-:Y:S04]  /*342d0*/  STL.64 [R1+0x26e8], R20 ;  /* 0x0026e81401007387 */ /* 0x0001e80000100a00 */
[----:B------:R1:W-:Y:S01]  /*342e0*/  STL.64 [R1+0xa40], R18 ;  /* 0x000a401201007387 */ /* 0x0003e20000100a00 */
[----:B0-----:R-:W-:-:S04]  /*342f0*/  IMAD.WIDE R20, R15, 0x2, R2 ;  /* 0x000000020f147825 */ /* 0x001fc800078e0202 */
[----:B------:R-:W-:-:S04]  /*34300*/  IMAD.WIDE R14, R12, 0x2, R2 ;  /* 0x000000020c0e7825 */ /* 0x000fc800078e0202 */
[--C-:B-1----:R-:W-:Y:S01]  /*34310*/  IMAD.WIDE R18, R28, 0x2, R2.reuse ;  /* 0x000000021c127825 */ /* 0x102fe200078e0202 */
[----:B------:R-:W-:Y:S04]  /*34320*/  STL.64 [R1+0x2708], R20 ;  /* 0x0027081401007387 */ /* 0x000fe80000100a00 */
[----:B------:R-:W5:Y:S04]  /*34330*/  LDL.LU R28, [R1+0x8fc] ;  /* 0x0008fc00011c7983 */ /* 0x000f680000300800 */
[----:B------:R0:W-:Y:S04]  /*34340*/  STL.64 [R1+0xa18], R14 ;  /* 0x000a180e01007387 */ /* 0x0001e80000100a00 */
[----:B------:R3:W-:Y:S01]  /*34350*/  STL.64 [R1+0x2728], R18 ;  /* 0x0027281201007387 */ /* 0x0007e20000100a00 */
[----:B0-----:R-:W-:-:S04]  /*34360*/  IMAD.WIDE R14, R13, 0x2, R2 ;  /* 0x000000020d0e7825 */ /* 0x001fc800078e0202 */
[--C-:B--2---:R-:W-:Y:S02]  /*34370*/  IMAD.WIDE R12, R29, 0x2, R2.reuse ;  /* 0x000000021d0c7825 */ /* 0x104fe400078e0202 */
[----:B------:R-:W2:Y:S04]  /*34380*/  LDL.LU R29, [R1+0x8f8] ;  /* 0x0008f800011d7983 */ /* 0x000ea80000300800 */
[----:B------:R0:W-:Y:S04]  /*34390*/  STL.64 [R1+0xa00], R14 ;  /* 0x000a000e01007387 */ /* 0x0001e80000100a00 */
[----:B------:R1:W-:Y:S01]  /*343a0*/  STL.64 [R1+0x2748], R12 ;  /* 0x0027480c01007387 */ /* 0x0003e20000100a00 */
[----:B---3--:R-:W-:-:S04]  /*343b0*/  IMAD.WIDE R18, R6, 0x2, R2 ;  /* 0x0000000206127825 */ /* 0x008fc800078e0202 */
[----:B0-----:R-:W-:-:S04]  /*343c0*/  IMAD.WIDE R14, R10, 0x2, R2 ;  /* 0x000000020a0e7825 */ /* 0x001fc800078e0202 */
[--C-:B------:R-:W-:Y:S01]  /*343d0*/  IMAD.WIDE R10, R11, 0x2, R2.reuse ;  /* 0x000000020b0a7825 */ /* 0x100fe200078e0202 */
[----:B-1----:R-:W3:Y:S04]  /*343e0*/  LDL.LU R13, [R1+0x8e4] ;  /* 0x0008e400010d7983 */ /* 0x002ee80000300800 */
[----:B------:R0:W-:Y:S04]  /*343f0*/  STL.64 [R1+0x9d8], R14 ;  /* 0x0009d80e01007387 */ /* 0x0001e80000100a00 */
[----:B------:R1:W-:Y:S01]  /*34400*/  STL.64 [R1+0x2768], R10 ;  /* 0x0027680a01007387 */ /* 0x0003e20000100a00 */
[----:B0-----:R-:W-:-:S03]  /*34410*/  IMAD.WIDE R14, R8, 0x2, R2 ;  /* 0x00000002080e7825 */ /* 0x001fc600078e0202 */
[----:B-1----:R-:W3:Y:S04]  /*34420*/  LDL.LU R10, [R1+0x8e0] ;  /* 0x0008e000010a7983 */ /* 0x002ee80000300800 */
[----:B------:R4:W-:Y:S04]  /*34430*/  STL.64 [R1+0x9b0], R14 ;  /* 0x0009b00e01007387 */ /* 0x0009e80000100a00 */
[----:B------:R-:W-:Y:S01]  /*34440*/  STL.64 [R1+0x2788], R18 ;  /* 0x0027881201007387 */ /* 0x000fe20000100a00 */
[----:B----4-:R-:W-:-:S03]  /*34450*/  IMAD.WIDE R14, R16, 0x2, R2 ;  /* 0x00000002100e7825 */ /* 0x010fc600078e0202 */
[----:B------:R-:W4:Y:S04]  /*34460*/  LDL.LU R16, [R1+0x3538] ;  /* 0x0035380001107983 */ /* 0x000f280000300800 */
[----:B------:R-:W3:Y:S04]  /*34470*/  LDL.LU R25, [R1+0x8bc] ;  /* 0x0008bc0001197983 */ /* 0x000ee80000300800 */
[----:B------:R-:W3:Y:S04]  /*34480*/  LDL.LU R22, [R1+0x8b8] ;  /* 0x0008b80001167983 */ /* 0x000ee80000300800 */
[----:B------:R0:W-:Y:S04]  /*34490*/  STL.64 [R1+0x988], R14 ;  /* 0x0009880e01007387 */ /* 0x0001e80000100a00 */
[----:B------:R-:W3:Y:S04]  /*344a0*/  LDL.LU R11, [R1+0x894] ;  /* 0x00089400010b7983 */ /* 0x000ee80000300800 */
[----:B------:R-:W3:Y:S01]  /*344b0*/  LDL.LU R6, [R1+0x890] ;  /* 0x0008900001067983 */ /* 0x000ee20000300800 */
[----:B0-----:R-:W-:-:S04]  /*344c0*/  IMAD.WIDE R14, R17, 0x2, R2 ;  /* 0x00000002110e7825 */ /* 0x001fc800078e0202 */
[----:B-----5:R-:W-:-:S05]  /*344d0*/  IMAD.WIDE R18, R7, 0x2, R2 ;  /* 0x0000000207127825 */ /* 0x020fca00078e0202 */
[----:B------:R-:W-:Y:S04]  /*344e0*/  STL.64 [R1+0x970], R18 ;  /* 0x0009701201007387 */ /* 0x000fe80000100a00 */
[----:B------:R-:W5:Y:S04]  /*344f0*/  LDL.LU R23, [R1+0x86c] ;  /* 0x00086c0001177983 */ /* 0x000f680000300800 */
[----:B------:R-:W5:Y:S04]  /*34500*/  LDL.LU R7, [R1+0x868] ;  /* 0x0008680001077983 */ /* 0x000f680000300800 */
[----:B------:R0:W-:Y:S04]  /*34510*/  STL.64 [R1+0x27b8], R14 ;  /* 0x0027b80e01007387 */ /* 0x0001e80000100a00 */
[----:B------:R-:W5:Y:S01]  /*34520*/  LDL.LU R8, [R1+0x844] ;  /* 0x0008440001087983 */ /* 0x000f620000300800 */
[----:B0-----:R-:W-:-:S03]  /*34530*/  IMAD.WIDE R14, R9, 0x2, R2 ;  /* 0x00000002090e7825 */ /* 0x001fc600078e0202 */
[----:B----4-:R-:W-:Y:S04]  /*34540*/  STL [R1+0x34bc], R16 ;  /* 0x0034bc1001007387 */ /* 0x010fe80000100800 */
[----:B------:R-:W4:Y:S04]  /*34550*/  LDL.LU R20, [R1+0x840] ;  /* 0x0008400001147983 */ /* 0x000f280000300800 */
[----:B------:R-:W4:Y:S04]  /*34560*/  LDL.LU R9, [R1+0x82c] ;  /* 0x00082c0001097983 */ /* 0x000f280000300800 */
[----:B------:R0:W-:Y:S04]  /*34570*/  STL.64 [R1+0x27c8], R14 ;  /* 0x0027c80e01007387 */ /* 0x0001e80000100a00 */
[----:B------:R-:W4:Y:S01]  /*34580*/  LDL.LU R21, [R1+0x828] ;  /* 0x0008280001157983 */ /* 0x000f220000300800 */
[----:B0-----:R-:W-:-:S03]  /*34590*/  IMAD.WIDE R14, R4, 0x2, R2 ;  /* 0x00000002040e7825 */ /* 0x001fc600078e0202 */
[----:B------:R-:W4:Y:S04]  /*345a0*/  LDL.LU R4, [R1+0x804] ;  /* 0x0008040001047983 */ /* 0x000f280000300800 */
[----:B------:R0:W-:Y:S04]  /*345b0*/  STL.64 [R1+0x27d8], R14 ;  /* 0x0027d80e01007387 */ /* 0x0001e80000100a00 */
[----:B------:R-:W4:Y:S04]  /*345c0*/  LDL.LU R18, [R1+0x800] ;  /* 0x0008000001127983 */ /* 0x000f280000300800 */
[----:B------:R-:W4:Y:S01]  /*345d0*/  LDL.LU R19, [R1+0x7dc] ;  /* 0x0007dc0001137983 */ /* 0x000f220000300800 */
[----:B0-----:R-:W-:-:S05]  /*345e0*/  IMAD.WIDE R14, R5, 0x2, R2 ;  /* 0x00000002050e7825 */ /* 0x001fca00078e0202 */
[----:B------:R0:W-:Y:S04]  /*345f0*/  STL.64 [R1+0x920], R14 ;  /* 0x0009200e01007387 */ /* 0x0001e80000100a00 */
[----:B------:R-:W4:Y:S01]  /*34600*/  LDL.LU R5, [R1+0x7d8] ;  /* 0x0007d80001057983 */ /* 0x000f220000300800 */
[----:B------:R-:W-:-:S03]  /*34610*/  IMAD.WIDE R16, R28, 0x2, R2 ;  /* 0x000000021c107825 */ /* 0x000fc600078e0202 */
[----:B0-----:R-:W4:Y:S04]  /*34620*/  LDL.LU R14, [R1+0x7b4] ;  /* 0x0007b400010e7983 */ /* 0x001f280000300800 */
[----:B------:R-:W4:Y:S04]  /*34630*/  LDL.LU R28, [R1+0x7b0] ;  /* 0x0007b000011c7983 */ /* 0x000f280000300800 */
[----:B------:R2:W-:Y:S04]  /*34640*/  STL.64 [R1+0x27f8], R16 ;  /* 0x0027f81001007387 */ /* 0x0005e80000100a00 */
[----:B------:R-:W4:Y:S01]  /*34650*/  LDL.LU R15, [R1+0x79c] ;  /* 0x00079c00010f7983 */ /* 0x000f220000300800 */
[----:B--2---:R-:W-:-:S03]  /*34660*/  IMAD.WIDE R16, R29, 0x2, R2 ;  /* 0x000000021d107825 */ /* 0x004fc600078e0202 */
[----:B------:R-:W2:Y:S04]  /*34670*/  LDL.LU R29, [R1+0x798] ;  /* 0x00079800011d7983 */ /* 0x000ea80000300800 */
[----:B------:R3:W-:Y:S04]  /*34680*/  STL.64 [R1+0x8f8], R16 ;  /* 0x0008f81001007387 */ /* 0x0007e80000100a00 */
[----:B------:R-:W2:Y:S01]  /*34690*/  LDL.LU R12, [R1+0x774] ;  /* 0x00077400010c7983 */ /* 0x000ea20000300800 */
[----:B---3--:R-:W-:-:S03]  /*346a0*/  IMAD.WIDE R16, R13, 0x2, R2 ;  /* 0x000000020d107825 */ /* 0x008fc600078e0202 */
[----:B------:R-:W3:Y:S04]  /*346b0*/  LDL.LU R13, [R1+0x770] ;  /* 0x00077000010d7983 */ /* 0x000ee80000300800 */
[----:B------:R0:W-:Y:S01]  /*346c0*/  STL.64 [R1+0x2818], R16 ;  /* 0x0028181001007387 */ /* 0x0001e20000100a00 */
[----:B------:R-:W-:-:S04]  /*346d0*/  IMAD.WIDE R26, R25, 0x2, R2 ;  /* 0x00000002191a7825 */ /* 0x000fc800078e0202 */
[--C-:B0-----:R-:W-:Y:S02]  /*346e0*/  IMAD.WIDE R16, R10, 0x2, R2.reuse ;  /* 0x000000020a107825 */ /* 0x101fe400078e0202 */
[----:B------:R-:W3:Y:S04]  /*346f0*/  LDL.LU R10, [R1+0x74c] ;  /* 0x00074c00010a7983 */ /* 0x000ee80000300800 */
[----:B------:R0:W-:Y:S04]  /*34700*/  STL.64 [R1+0x8e0], R16 ;  /* 0x0008e01001007387 */ /* 0x0001e80000100a00 */
[----:B------:R-:W-:Y:S01]  /*34710*/  STL.64 [R1+0x2838], R26 ;  /* 0x0028381a01007387 */ /* 0x000fe20000100a00 */
[----:B0-----:R-:W-:-:S03]  /*34720*/  IMAD.WIDE R16, R11, 0x2, R2 ;  /* 0x000000020b107825 */ /* 0x001fc600078e0202 */
[----:B------:R-:W3:Y:S01]  /*34730*/  LDL.LU R11, [R1+0x748] ;  /* 0x00074800010b7983 */ /* 0x000ee20000300800 */
[----:B------:R-:W-:-:S05]  /*34740*/  IMAD.WIDE R24, R22, 0x2, R2 ;  /* 0x0000000216187825 */ /* 0x000fca00078e0202 */
[----:B------:R0:W-:Y:S04]  /*34750*/  STL.64 [R1+0x8b8], R24 ;  /* 0x0008b81801007387 */ /* 0x0001e80000100a00 */
[----:B------:R5:W-:Y:S01]  /*34760*/  STL.64 [R1+0x2858], R16 ;  /* 0x0028581001007387 */ /* 0x000be20000100a00 */
[----:B0-----:R-:W-:-:S03]  /*34770*/  IMAD.WIDE R24, R6, 0x2, R2 ;  /* 0x0000000206187825 */ /* 0x001fc600078e0202 */
[----:B------:R-:W3:Y:S01]  /*34780*/  LDL.LU R6, [R1+0x724] ;  /* 0x0007240001067983 */ /* 0x000ee20000300800 */
[----:B-----5:R-:W-:-:S03]  /*34790*/  IMAD.WIDE R16, R23, 0x2, R2 ;  /* 0x0000000217107825 */ /* 0x020fc600078e0202 */
[----:B------:R-:W-:Y:S01]  /*347a0*/  STL.64 [R1+0x890], R24 ;  /* 0x0008901801007387 */ /* 0x000fe20000100a00 */
[----:B------:R-:W-:-:S03]  /*347b0*/  IMAD.WIDE R22, R7, 0x2, R2 ;  /* 0x0000000207167825 */ /* 0x000fc600078e0202 */
[----:B------:R-:W5:Y:S04]  /*347c0*/  LDL.LU R7, [R1+0x720] ;  /* 0x0007200001077983 */ /* 0x000f680000300800 */
[----:B------:R0:W-:Y:S04]  /*347d0*/  STL.64 [R1+0x2878], R16 ;  /* 0x0028781001007387 */ /* 0x0001e80000100a00 */
[----:B------:R4:W-:Y:S01]  /*347e0*/  STL.64 [R1+0x868], R22 ;  /* 0x0008681601007387 */ /* 0x0009e20000100a00 */
[----:B0-----:R-:W-:-:S03]  /*347f0*/  IMAD.WIDE R16, R8, 0x2, R2 ;  /* 0x0000000208107825 */ /* 0x001fc600078e0202 */
[----:B------:R-:W5:Y:S04]  /*34800*/  LDL.LU R8, [R1+0x70c] ;  /* 0x00070c0001087983 */ /* 0x000f680000300800 */
[----:B------:R0:W-:Y:S01]  /*34810*/  STL.64 [R1+0x2898], R16 ;  /* 0x0028981001007387 */ /* 0x0001e20000100a00 */
[----:B----4-:R-:W-:-:S04]  /*34820*/  IMAD.WIDE R22, R20, 0x2, R2 ;  /* 0x0000000214167825 */ /* 0x010fc800078e0202 */
[--C-:B0-----:R-:W-:Y:S02]  /*34830*/  IMAD.WIDE R16, R9, 0x2, R2.reuse ;  /* 0x0000000209107825 */ /* 0x101fe400078e0202 */
[----:B------:R-:W4:Y:S04]  /*34840*/  LDL.LU R9, [R1+0x708] ;  /* 0x0007080001097983 */ /* 0x000f280000300800 */
[----:B------:R-:W-:Y:S04]  /*34850*/  STL.64 [R1+0x840], R22 ;  /* 0x0008401601007387 */ /* 0x000fe80000100a00 */
[----:B------:R0:W-:Y:S01]  /*34860*/  STL.64 [R1+0x28b8], R16 ;  /* 0x0028b81001007387 */ /* 0x0001e20000100a00 */
[----:B------:R-:W-:-:S04]  /*34870*/  IMAD.WIDE R20, R21, 0x2, R2 ;  /* 0x0000000215147825 */ /* 0x000fc800078e0202 */
[--C-:B0-----:R-:W-:Y:S02]  /*34880*/  IMAD.WIDE R16, R4, 0x2, R2.reuse ;  /* 0x0000000204107825 */ /* 0x101fe400078e0202 */
[----:B------:R-:W4:Y:S04]  /*34890*/  LDL.LU R4, [R1+0x6e4] ;  /* 0x0006e40001047983 */ /* 0x000f280000300800 */
[----:B------:R0:W-:Y:S04]  /*348a0*/  STL.64 [R1+0x828], R20 ;  /* 0x0008281401007387 */ /* 0x0001e80000100a00 */
[----:B------:R1:W-:Y:S01]  /*348b0*/  STL.64 [R1+0x28d8], R16 ;  /* 0x0028d81001007387 */ /* 0x0003e20000100a00 */
[----:B0-----:R-:W-:-:S04]  /*348c0*/  IMAD.WIDE R20, R18, 0x2, R2 ;  /* 0x0000000212147825 */ /* 0x001fc800078e0202 */
[----:B------:R-:W-:-:S04]  /*348d0*/  IMAD.WIDE R18, R19, 0x2, R2 ;  /* 0x0000000213127825 */ /* 0x000fc800078e0202 */
[--C-:B-1----:R-:W-:Y:S01]  /*348e0*/  IMAD.WIDE R16, R5, 0x2, R2.reuse ;  /* 0x0000000205107825 */ /* 0x102fe200078e0202 */
[----:B------:R-:W-:Y:S04]  /*348f0*/  STL.64 [R1+0x800], R20 ;  /* 0x0008001401007387 */ /* 0x000fe80000100a00 */
[----:B------:R-:W4:Y:S04]  /*34900*/  LDL.LU R5, [R1+0x6e0] ;  /* 0x0006e00001057983 */ /* 0x000f280000300800 */
[----:B------:R0:W-:Y:S04]  /*34910*/  STL.64 [R1+0x28f8], R18 ;  /* 0x0028f81201007387 */ /* 0x0001e80000100a00 */
[----:B------:R1:W-:Y:S01]  /*34920*/  STL.64 [R1+0x7d8], R16 ;  /* 0x0007d81001007387 */ /* 0x0003e20000100a00 */
[----:B0-----:R-:W-:-:S04]  /*34930*/  IMAD.WIDE R18, R14, 0x2, R2 ;  /* 0x000000020e127825 */ /* 0x001fc800078e0202 */
[--C-:B-1----:R-:W-:Y:S02]  /*34940*/  IMAD.WIDE R16, R28, 0x2, R2.reuse ;  /* 0x000000021c107825 */ /* 0x102fe400078e0202 */
[----:B------:R-:W4:Y:S04]  /*34950*/  LDL.LU R28, [R1+0x6bc] ;  /* 0x0006bc00011c7983 */ /* 0x000f280000300800 */
[----:B------:R-:W-:Y:S04]  /*34960*/  STL.64 [R1+0x2918], R18 ;  /* 0x0029181201007387 */ /* 0x000fe80000100a00 */
[----:B------:R2:W-:Y:S01]  /*34970*/  STL.64 [R1+0x7b0], R16 ;  /* 0x0007b01001007387 */ /* 0x0005e20000100a00 */
[----:B------:R-:W-:-:S04]  /*34980*/  IMAD.WIDE R14, R15, 0x2, R2 ;  /* 0x000000020f0e7825 */ /* 0x000fc800078e0202 */
[--C-:B--2---:R-:W-:Y:S02]  /*34990*/  IMAD.WIDE R16, R29, 0x2, R2.reuse ;  /* 0x000000021d107825 */ /* 0x104fe400078e0202 */
[----:B------:R-:W2:Y:S04]  /*349a0*/  LDL.LU R29, [R1+0x6b8] ;  /* 0x0006b800011d7983 */ /* 0x000ea80000300800 */
[----:B------:R0:W-:Y:S04]  /*349b0*/  STL.64 [R1+0x2938], R14 ;  /* 0x0029380e01007387 */ /* 0x0001e80000100a00 */
[----:B------:R3:W-:Y:S01]  /*349c0*/  STL.64 [R1+0x798], R16 ;  /* 0x0007981001007387 */ /* 0x0007e20000100a00 */
[----:B0-----:R-:W-:-:S04]  /*349d0*/  IMAD.WIDE R14, R12, 0x2, R2 ;  /* 0x000000020c0e7825 */ /* 0x001fc800078e0202 */
[--C-:B---3--:R-:W-:Y:S02]  /*349e0*/  IMAD.WIDE R16, R13, 0x2, R2.reuse ;  /* 0x000000020d107825 */ /* 0x108fe400078e0202 */
[----:B------:R-:W3:Y:S04]  /*349f0*/  LDL.LU R13, [R1+0x694] ;  /* 0x00069400010d7983 */ /* 0x000ee80000300800 */
[----:B------:R0:W-:Y:S04]  /*34a00*/  STL.64 [R1+0x2958], R14 ;  /* 0x0029580e01007387 */ /* 0x0001e80000100a00 */
[----:B------:R1:W-:Y:S04]  /*34a10*/  STL.64 [R1+0x770], R16 ;  /* 0x0007701001007387 */ /* 0x0003e80000100a00 */
[----:B------:R-:W3:Y:S04]  /*34a20*/  LDL.LU R25, [R1+0x690] ;  /* 0x0006900001197983 */ /* 0x000ee80000300800 */
[----:B------:R-:W3:Y:S01]  /*34a30*/  LDL.LU R22, [R1+0x67c] ;  /* 0x00067c0001167983 */ /* 0x000ee20000300800 */
[----:B0-----:R-:W-:-:S05]  /*34a40*/  IMAD.WIDE R14, R10, 0x2, R2 ;  /* 0x000000020a0e7825 */ /* 0x001fca00078e0202 */
[----:B------:R0:W-:Y:S04]  /*34a50*/  STL.64 [R1+0x2978], R14 ;  /* 0x0029780e01007387 */ /* 0x0001e80000100a00 */
[----:B------:R-:W3:Y:S01]  /*34a60*/  LDL.LU R10, [R1+0x678] ;  /* 0x00067800010a7983 */ /* 0x000ee20000300800 */
[----:B-1----:R-:W-:-:S03]  /*34a70*/  IMAD.WIDE R16, R11, 0x2, R2 ;  /* 0x000000020b107825 */ /* 0x002fc600078e0202 */
[----:B------:R-:W3:Y:S04]  /*34a80*/  LDL.LU R11, [R1+0x654] ;  /* 0x00065400010b7983 */ /* 0x000ee80000300800 */
[----:B------:R5:W-:Y:S04]  /*34a90*/  STL.64 [R1+0x748], R16 ;  /* 0x0007481001007387 */ /* 0x000be80000100a00 */
[----:B------:R-:W3:Y:S01]  /*34aa0*/  LDL.LU R23, [R1+0x650] ;  /* 0x0006500001177983 */ /* 0x000ee20000300800 */
[----:B0-----:R-:W-:-:S03]  /*34ab0*/  IMAD.WIDE R14, R6, 0x2, R2 ;  /* 0x00000002060e7825 */ /* 0x001fc600078e0202 */
[----:B------:R-:W3:Y:S04]  /*34ac0*/  LDL.LU R6, [R1+0x634] ;  /* 0x0006340001067983 */ /* 0x000ee80000300800 */
[----:B------:R0:W-:Y:S01]  /*34ad0*/  STL.64 [R1+0x2998], R14 ;  /* 0x0029980e01007387 */ /* 0x0001e20000100a00 */
[----:B-----5:R-:W-:-:S03]  /*34ae0*/  IMAD.WIDE R16, R7, 0x2, R2 ;  /* 0x0000000207107825 */ /* 0x020fc600078e0202 */
[----:B------:R-:W5:Y:S04]  /*34af0*/  LDL.LU R7, [R1+0x614] ;  /* 0x0006140001077983 */ /* 0x000f680000300800 */
[----:B------:R-:W-:Y:S04]  /*34b00*/  STL.64 [R1+0x720], R16 ;  /* 0x0007201001007387 */ /* 0x000fe80000100a00 */
[----:B------:R-:W5:Y:S01]  /*34b10*/  LDL.LU R20, [R1+0x610] ;  /* 0x0006100001147983 */ /* 0x000f620000300800 */
[----:B0-----:R-:W-:-:S03]  /*34b20*/  IMAD.WIDE R14, R8, 0x2, R2 ;  /* 0x00000002080e7825 */ /* 0x001fc600078e0202 */
[----:B------:R-:W5:Y:S04]  /*34b30*/  LDL.LU R8, [R1+0x5ec] ;  /* 0x0005ec0001087983 */ /* 0x000f680000300800 */
[----:B------:R4:W-:Y:S04]  /*34b40*/  STL.64 [R1+0x29b8], R14 ;  /* 0x0029b80e01007387 */ /* 0x0009e80000100a00 */
[----:B------:R-:W5:Y:S01]  /*34b50*/  LDL.LU R21, [R1+0x5e8] ;  /* 0x0005e80001157983 */ /* 0x000f620000300800 */
[----:B----4-:R-:W-:-:S03]  /*34b60*/  IMAD.WIDE R14, R9, 0x2, R2 ;  /* 0x00000002090e7825 */ /* 0x010fc600078e0202 */
[----:B------:R-:W4:Y:S04]  /*34b70*/  LDL.LU R9, [R1+0x5c4] ;  /* 0x0005c40001097983 */ /* 0x000f280000300800 */
[----:B------:R0:W-:Y:S04]  /*34b80*/  STL.64 [R1+0x708], R14 ;  /* 0x0007080e01007387 */ /* 0x0001e80000100a00 */
[----:B------:R-:W4:Y:S04]  /*34b90*/  LDL.LU R18, [R1+0x5c0] ;  /* 0x0005c00001127983 */ /* 0x000f280000300800 */
[----:B------:R-:W4:Y:S01]  /*34ba0*/  LDL.LU R19, [R1+0x5ac] ;  /* 0x0005ac0001137983 */ /* 0x000f220000300800 */
[----:B0-----:R-:W-:-:S05]  /*34bb0*/  IMAD.WIDE R14, R4, 0x2, R2 ;  /* 0x00000002040e7825 */ /* 0x001fca00078e0202 */
[----:B------:R0:W-:Y:S04]  /*34bc0*/  STL.64 [R1+0x29d8], R14 ;  /* 0x0029d80e01007387 */ /* 0x0001e80000100a00 */
[----:B------:R-:W4:Y:S04]  /*34bd0*/  LDL.LU R4, [R1+0x5a8] ;  /* 0x0005a80001047983 */ /* 0x000f280000300800 */
[----:B0-----:R-:W4:Y:S01]  /*34be0*/  LDL.LU R14, [R1+0x584] ;  /* 0x00058400010e7983 */ /* 0x001f220000300800 */
[----:B------:R-:W-:-:S03]  /*34bf0*/  IMAD.WIDE R16, R5, 0x2, R2 ;  /* 0x0000000205107825 */ /* 0x000fc600078e0202 */
[----:B------:R-:W4:Y:S04]  /*34c00*/  LDL.LU R5, [R1+0x580] ;  /* 0x0005800001057983 */ /* 0x000f280000300800 */
[----:B------:R0:W-:Y:S04]  /*34c10*/  STL.64 [R1+0x6e0], R16 ;  /* 0x0006e01001007387 */ /* 0x0001e80000100a00 */
[----:B------:R-:W4:Y:S01]  /*34c20*/  LDL.LU R15, [R1+0x55c] ;  /* 0x00055c00010f7983 */ /* 0x000f220000300800 */
[----:B0-----:R-:W-:-:S03]  /*34c30*/  IMAD.WIDE R16, R28, 0x2, R2 ;  /* 0x000000021c107825 */ /* 0x001fc600078e0202 */
[----:B------:R-:W4:Y:S04]  /*34c40*/  LDL.LU R28, [R1+0x558] ;  /* 0x00055800011c7983 */ /* 0x000f280000300800 */
[----:B------:R2:W-:Y:S04]  /*34c50*/  STL.64 [R1+0x29f8], R16 ;  /* 0x0029f81001007387 */ /* 0x0005e80000100a00 */
[----:B------:R-:W4:Y:S01]  /*34c60*/  LDL.LU R12, [R1+0x534] ;  /* 0x00053400010c7983 */ /* 0x000f220000300800 */
[----:B--2---:R-:W-:-:S03]  /*34c70*/  IMAD.WIDE R16, R29, 0x2, R2 ;  /* 0x000000021d107825 */ /* 0x004fc600078e0202 */
[----:B------:R-:W2:Y:S04]  /*34c80*/  LDL.LU R29, [R1+0x530] ;  /* 0x00053000011d7983 */ /* 0x000ea80000300800 */
[----:B------:R3:W-:Y:S02]  /*34c90*/  STL.64 [R1+0x6b8], R16 ;  /* 0x0006b81001007387 */ /* 0x0007e40000100a00 */
[--C-:B---3--:R-:W-:Y:S02]  /*34ca0*/  IMAD.WIDE R16, R13, 0x2, R2.reuse ;  /* 0x000000020d107825 */ /* 0x108fe400078e0202 */
[----:B------:R-:W3:Y:S02]  /*34cb0*/  LDL.LU R13, [R1+0x51c] ;  /* 0x00051c00010d7983 */ /* 0x000ee40000300800 */
[----:B------:R-:W-:-:S02]  /*34cc0*/  IMAD.WIDE R26, R25, 0x2, R2 ;  /* 0x00000002191a7825 */ /* 0x000fc400078e0202 */
[----:B------:R0:W-:Y:S02]  /*34cd0*/  STL.64 [R1+0x2a18], R16 ;  /* 0x002a181001007387 */ /* 0x0001e40000100a00 */
[--C-:B------:R-:W-:Y:S02]  /*34ce0*/  IMAD.WIDE R24, R22, 0x2, R2.reuse ;  /* 0x0000000216187825 */ /* 0x100fe400078e0202 */
[----:B------:R-:W-:Y:S02]  /*34cf0*/  STL.64 [R1+0x690], R26 ;  /* 0x0006901a01007387 */ /* 0x000fe40000100a00 */
[--C-:B0-----:R-:W-:Y:S02]  /*34d00*/  IMAD.WIDE R16, R10, 0x2, R2.reuse ;  /* 0x000000020a107825 */ /* 0x101fe400078e0202 */
[----:B------:R-:W3:Y:S04]  /*34d10*/  LDL.LU R10, [R1+0x518] ;  /* 0x00051800010a7983 */ /* 0x000ee80000300800 */
[----:B------:R0:W-:Y:S04]  /*34d20*/  STL.64 [R1+0x2a38], R24 ;  /* 0x002a381801007387 */ /* 0x0001e80000100a00 */
[----:B------:R1:W-:Y:S01]  /*34d30*/  STL.64 [R1+0x678], R16 ;  /* 0x0006781001007387 */ /* 0x0003e20000100a00 */
[----:B0-----:R-:W-:-:S03]  /*34d40*/  IMAD.WIDE R24, R11, 0x2, R2 ;  /* 0x000000020b187825 */ /* 0x001fc600078e0202 */
[----:B------:R-:W3:Y:S01]  /*34d50*/  LDL.LU R11, [R1+0x4f4] ;  /* 0x0004f400010b7983 */ /* 0x000ee20000300800 */
[----:B-1----:R-:W-:-:S03]  /*34d60*/  IMAD.WIDE R16, R23, 0x2, R2 ;  /* 0x0000000217107825 */ /* 0x002fc600078e0202 */
[----:B------:R-:W-:Y:S01]  /*34d70*/  STL.64 [R1+0x2a58], R24 ;  /* 0x002a581801007387 */ /* 0x000fe20000100a00 */
[----:B------:R-:W-:-:S03]  /*34d80*/  IMAD.WIDE R22, R6, 0x2, R2 ;  /* 0x0000000206167825 */ /* 0x000fc600078e0202 */
[----:B------:R-:W3:Y:S04]  /*34d90*/  LDL.LU R6, [R1+0x4f0] ;  /* 0x0004f00001067983 */ /* 0x000ee80000300800 */
[----:B------:R5:W-:Y:S04]  /*34da0*/  STL.64 [R1+0x650], R16 ;  /* 0x0006501001007387 */ /* 0x000be80000100a00 */
[----:B------:R0:W-:Y:S01]  /*34db0*/  STL.64 [R1+0x2a78], R22 ;  /* 0x002a781601007387 */ /* 0x0001e20000100a00 */
[----:B-----5:R-:W-:-:S03]  /*34dc0*/  IMAD.WIDE R16, R7, 0x2, R2 ;  /* 0x0000000207107825 */ /* 0x020fc600078e0202 */
[----:B------:R-:W5:Y:S01]  /*34dd0*/  LDL.LU R7, [R1+0x4cc] ;  /* 0x0004cc0001077983 */ /* 0x000f620000300800 */
[----:B0-----:R-:W-:-:S03]  /*34de0*/  IMAD.WIDE R22, R20, 0x2, R2 ;  /* 0x0000000214167825 */ /* 0x001fc600078e0202 */
[----:B------:R0:W-:Y:S01]  /*34df0*/  STL.64 [R1+0x2a88], R16 ;  /* 0x002a881001007387 */ /* 0x0001e20000100a00 */
[----:B------:R-:W-:-:S04]  /*34e00*/  IMAD.WIDE R20, R21, 0x2, R2 ;  /* 0x0000000215147825 */ /* 0x000fc800078e0202 */
[--C-:B0-----:R-:W-:Y:S02]  /*34e10*/  IMAD.WIDE R16, R8, 0x2, R2.reuse ;  /* 0x0000000208107825 */ /* 0x101fe400078e0202 */
[----:B------:R-:W5:Y:S04]  /*34e20*/  LDL.LU R8, [R1+0x4c8] ;  /* 0x0004c80001087983 */ /* 0x000f680000300800 */
[----:B------:R-:W-:Y:S04]  /*34e30*/  STL.64 [R1+0x610], R22 ;  /* 0x0006101601007387 */ /* 0x000fe80000100a00 */
[----:B------:R4:W-:Y:S02]  /*34e40*/  STL.64 [R1+0x2aa8], R16 ;  /* 0x002aa81001007387 */ /* 0x0009e40000100a00 */
[----:B----4-:R-:W-:-:S02]  /*34e50*/  IMAD.WIDE R16, R9, 0x2, R2 ;  /* 0x0000000209107825 */ /* 0x010fc400078e0202 */
[----:B------:R-:W4:Y:S04]  /*34e60*/  LDL.LU R9, [R1+0x4a4] ;  /* 0x0004a40001097983 */ /* 0x000f280000300800 */
[----:B------:R0:W-:Y:S04]  /*34e70*/  STL.64 [R1+0x5e8], R20 ;  /* 0x0005e81401007387 */ /* 0x0001e80000100a00 */
[----:B------:R1:W-:Y:S01]  /*34e80*/  STL.64 [R1+0x2ac8], R16 ;  /* 0x002ac81001007387 */ /* 0x0003e20000100a00 */
[----:B0-----:R-:W-:-:S04]  /*34e90*/  IMAD.WIDE R20, R18, 0x2, R2 ;  /* 0x0000000212147825 */ /* 0x001fc800078e0202 */
[----:B-1----:R-:W-:-:S04]  /*34ea0*/  IMAD.WIDE R16, R19, 0x2, R2 ;  /* 0x0000000213107825 */ /* 0x002fc800078e0202 */
[--C-:B------:R-:W-:Y:S01]  /*34eb0*/  IMAD.WIDE R18, R4, 0x2, R2.reuse ;  /* 0x0000000204127825 */ /* 0x100fe200078e0202 */
[----:B------:R-:W-:Y:S04]  /*34ec0*/  STL.64 [R1+0x5c0], R20 ;  /* 0x0005c01401007387 */ /* 0x000fe80000100a00 */
[----:B------:R-:W4:Y:S04]  /*34ed0*/  LDL.LU R4, [R1+0x4a0] ;  /* 0x0004a00001047983 */ /* 0x000f280000300800 */
[----:B------:R0:W-:Y:S04]  /*34ee0*/  STL.64 [R1+0x2ae8], R16 ;  /* 0x002ae81001007387 */ /* 0x0001e80000100a00 */
[----:B------:R1:W-:Y:S01]  /*34ef0*/  STL.64 [R1+0x5a8], R18 ;  /* 0x0005a81201007387 */ /* 0x0003e20000100a00 */
[----:B0-----:R-:W-:-:S04]  /*34f00*/  IMAD.WIDE R16, R14, 0x2, R2 ;  /* 0x000000020e107825 */ /* 0x001fc800078e0202 */
[--C-:B-1----:R-:W-:Y:S02]  /*34f10*/  IMAD.WIDE R18, R5, 0x2, R2.reuse ;  /* 0x0000000205127825 */ /* 0x102fe400078e0202 */
[----:B------:R-:W4:Y:S04]  /*34f20*/  LDL.LU R5, [R1+0x48c] ;  /* 0x00048c0001057983 */ /* 0x000f280000300800 */
[----:B------:R0:W-:Y:S04]  /*34f30*/  STL.64 [R1+0x2b08], R16 ;  /* 0x002b081001007387 */ /* 0x0001e80000100a00 */
[----:B------:R-:W-:Y:S01]  /*34f40*/  STL.64 [R1+0x580], R18 ;  /* 0x0005801201007387 */ /* 0x000fe20000100a00 */
[----:B0-----:R-:W-:-:S04]  /*34f50*/  IMAD.WIDE R16, R15, 0x2, R2 ;  /* 0x000000020f107825 */ /* 0x001fc800078e0202 */
[--C-:B------:R-:W-:Y:S02]  /*34f60*/  IMAD.WIDE R14, R28, 0x2, R2.reuse ;  /* 0x000000021c0e7825 */ /* 0x100fe400078e0202 */
[----:B------:R-:W4:Y:S04]  /*34f70*/  LDL.LU R28, [R1+0x488] ;  /* 0x00048800011c7983 */ /* 0x000f280000300800 */
[----:B------:R0:W-:Y:S04]  /*34f80*/  STL.64 [R1+0x2b28], R16 ;  /* 0x002b281001007387 */ /* 0x0001e80000100a00 */
[----:B------:R2:W-:Y:S01]  /*34f90*/  STL.64 [R1+0x558], R14 ;  /* 0x0005580e01007387 */ /* 0x0005e20000100a00 */
[----:B0-----:R-:W-:-:S04]  /*34fa0*/  IMAD.WIDE R16, R12, 0x2, R2 ;  /* 0x000000020c107825 */ /* 0x001fc800078e0202 */
[--C-:B--2---:R-:W-:Y:S02]  /*34fb0*/  IMAD.WIDE R14, R29, 0x2, R2.reuse ;  /* 0x000000021d0e7825 */ /* 0x104fe400078e0202 */
[----:B------:R-:W2:Y:S04]  /*34fc0*/  LDL.LU R29, [R1+0x464] ;  /* 0x00046400011d7983 */ /* 0x000ea80000300800 */
[----:B------:R-:W-:Y:S04]  /*34fd0*/  STL.64 [R1+0x2b48], R16 ;  /* 0x002b481001007387 */ /* 0x000fe80000100a00 */
[----:B------:R-:W-:Y:S04]  /*34fe0*/  STL.64 [R1+0x530], R14 ;  /* 0x0005300e01007387 */ /* 0x000fe80000100a00 */
[----:B------:R-:W2:Y:S04]  /*34ff0*/  LDL.LU R25, [R1+0x460] ;  /* 0x0004600001197983 */ /* 0x000ea80000300800 */
[----:B------:R-:W2:Y:S01]  /*35000*/  LDL.LU R22, [R1+0x43c] ;  /* 0x00043c0001167983 */ /* 0x000ea20000300800 */
[----:B---3--:R-:W-:-:S05]  /*35010*/  IMAD.WIDE R12, R13, 0x2, R2 ;  /* 0x000000020d0c7825 */ /* 0x008fca00078e0202 */
[----:B------:R0:W-:Y:S04]  /*35020*/  STL.64 [R1+0x2b68], R12 ;  /* 0x002b680c01007387 */ /* 0x0001e80000100a00 */
[----:B0-----:R-:W3:Y:S01]  /*35030*/  LDL.LU R13, [R1+0x438] ;  /* 0x00043800010d7983 */ /* 0x001ee20000300800 */
[----:B------:R-:W-:-:S03]  /*35040*/  IMAD.WIDE R16, R10, 0x2, R2 ;  /* 0x000000020a107825 */ /* 0x000fc600078e0202 */
[----:B------:R-:W3:Y:S04]  /*35050*/  LDL.LU R10, [R1+0x414] ;  /* 0x00041400010a7983 */ /* 0x000ee80000300800 */
[----:B------:R0:W-:Y:S04]  /*35060*/  STL.64 [R1+0x518], R16 ;  /* 0x0005181001007387 */ /* 0x0001e80000100a00 */
[----:B------:R-:W3:Y:S01]  /*35070*/  LDL.LU R23, [R1+0x410] ;  /* 0x0004100001177983 */ /* 0x000ee20000300800 */
[----:B------:R-:W-:-:S03]  /*35080*/  IMAD.WIDE R14, R11, 0x2, R2 ;  /* 0x000000020b0e7825 */ /* 0x000fc600078e0202 */
[----:B------:R-:W3:Y:S04]  /*35090*/  LDL.LU R11, [R1+0x3ec] ;  /* 0x0003ec00010b7983 */ /* 0x000ee80000300800 */
[----:B------:R5:W-:Y:S01]  /*350a0*/  STL.64 [R1+0x2b88], R14 ;  /* 0x002b880e01007387 */ /* 0x000be20000100a00 */
[----:B0-----:R-:W-:-:S03]  /*350b0*/  IMAD.WIDE R16, R6, 0x2, R2 ;  /* 0x0000000206107825 */ /* 0x001fc600078e0202 */
[----:B------:R-:W3:Y:S04]  /*350c0*/  LDL.LU R6, [R1+0x3e8] ;  /* 0x0003e80001067983 */ /* 0x000ee80000300800 */
[----:B------:R-:W-:Y:S04]  /*350d0*/  STL.64 [R1+0x4f0], R16 ;  /* 0x0004f01001007387 */ /* 0x000fe80000100a00 */
[----:B------:R-:W3:Y:S01]  /*350e0*/  LDL.LU R20, [R1+0x3d4] ;  /* 0x0003d40001147983 */ /* 0x000ee20000300800 */
        /* <DEDUP_REMOVED lines=9> */
[----:B----4-:R-:W-:-:S05]  /*35180*/  IMAD.WIDE R14, R9, 0x2, R2 ;  /* 0x00000002090e7825 */ /* 0x010fca00078e0202 */
        /* <DEDUP_REMOVED lines=11> */
[----:B0-----:R-:W-:-:S03]  /*35240*/  IMAD.WIDE R16, R28, 0x2, R2 ;  /* 0x000000021c107825 */ /* 0x001fc600078e0202 */
[----:B------:R-:W4:Y:S04]  /*35250*/  LDL.LU R28, [R1+0x2f4] ;  /* 0x0002f400011c7983 */ /* 0x000f280000300800 */
[----:B------:R2:W-:Y:S02]  /*35260*/  STL.64 [R1+0x488], R16 ;  /* 0x0004881001007387 */ /* 0x0005e40000100a00 */
[--C-:B--2---:R-:W-:Y:S02]  /*35270*/  IMAD.WIDE R16, R29, 0x2, R2.reuse ;  /* 0x000000021d107825 */ /* 0x104fe400078e0202 */
[----:B------:R-:W2:Y:S02]  /*35280*/  LDL.LU R29, [R1+0x2f0] ;  /* 0x0002f000011d7983 */ /* 0x000ea40000300800 */
[----:B------:R-:W-:-:S02]  /*35290*/  IMAD.WIDE R26, R25, 0x2, R2 ;  /* 0x00000002191a7825 */ /* 0x000fc400078e0202 */
[----:B------:R3:W-:Y:S02]  /*352a0*/  STL.64 [R1+0x2c08], R16 ;  /* 0x002c081001007387 */ /* 0x0007e40000100a00 */
[--C-:B------:R-:W-:Y:S02]  /*352b0*/  IMAD.WIDE R24, R22, 0x2, R2.reuse ;  /* 0x0000000216187825 */ /* 0x100fe400078e0202 */
[----:B------:R-:W-:Y:S02]  /*352c0*/  STL.64 [R1+0x460], R26 ;  /* 0x0004601a01007387 */ /* 0x000fe40000100a00 */
[--C-:B---3--:R-:W-:Y:S02]  /*352d0*/  IMAD.WIDE R16, R13, 0x2, R2.reuse ;  /* 0x000000020d107825 */ /* 0x108fe400078e0202 */
        /* <DEDUP_REMOVED lines=11> */
[----:B0-----:R-:W-:-:S03]  /*35390*/  IMAD.WIDE R16, R6, 0x2, R2 ;  /* 0x0000000206107825 */ /* 0x001fc600078e0202 */
[----:B------:R-:W3:Y:S04]  /*353a0*/  LDL.LU R6, [R1+0x2b0] ;  /* 0x0002b00001067983 */ /* 0x000ee80000300800 */
[----:B------:R0:W-:Y:S01]  /*353b0*/  STL.64 [R1+0x3e8], R16 ;  /* 0x0003e81001007387 */ /* 0x0001e20000100a00 */
[----:B-1----:R-:W-:-:S04]  /*353c0*/  IMAD.WIDE R22, R20, 0x2, R2 ;  /* 0x0000000214167825 */ /* 0x002fc800078e0202 */
[----:B-----5:R-:W-:-:S04]  /*353d0*/  IMAD.WIDE R20, R21, 0x2, R2 ;  /* 0x0000000215147825 */ /* 0x020fc800078e0202 */
[--C-:B0-----:R-:W-:Y:S02]  /*353e0*/  IMAD.WIDE R16, R7, 0x2, R2.reuse ;  /* 0x0000000207107825 */ /* 0x101fe400078e0202 */
[----:B------:R-:W5:Y:S04]  /*353f0*/  LDL.LU R7, [R1+0x28c] ;  /* 0x00028c0001077983 */ /* 0x000f680000300800 */
[----:B------:R-:W-:Y:S04]  /*35400*/  STL.64 [R1+0x2c88], R22 ;  /* 0x002c881601007387 */ /* 0x000fe80000100a00 */
[----:B------:R0:W-:Y:S02]  /*35410*/  STL.64 [R1+0x3d0], R16 ;  /* 0x0003d01001007387 */ /* 0x0001e40000100a00 */
[----:B0-----:R-:W-:-:S02]  /*35420*/  IMAD.WIDE R16, R8, 0x2, R2 ;  /* 0x0000000208107825 */ /* 0x001fc400078e0202 */
[----:B------:R-:W5:Y:S04]  /*35430*/  LDL.LU R8, [R1+0x288] ;  /* 0x0002880001087983 */ /* 0x000f680000300800 */
[----:B------:R0:W-:Y:S04]  /*35440*/  STL.64 [R1+0x2ca8], R20 ;  /* 0x002ca81401007387 */ /* 0x0001e80000100a00 */
[----:B------:R4:W-:Y:S01]  /*35450*/  STL.64 [R1+0x3a8], R16 ;  /* 0x0003a81001007387 */ /* 0x0009e20000100a00 */
[----:B0-----:R-:W-:-:S04]  /*35460*/  IMAD.WIDE R20, R18, 0x2, R2 ;  /* 0x0000000212147825 */ /* 0x001fc800078e0202 */
[--C-:B------:R-:W-:Y:S01]  /*35470*/  IMAD.WIDE R18, R19, 0x2, R2.reuse ;  /* 0x0000000213127825 */ /* 0x100fe200078e0202 */
[----:B------:R-:W-:Y:S03]  /*35480*/  STL.64 [R1+0x2cc8], R20 ;  /* 0x002cc81401007387 */ /* 0x000fe60000100a00 */
[--C-:B----4-:R-:W-:Y:S02]  /*35490*/  IMAD.WIDE R16, R9, 0x2, R2.reuse ;  /* 0x0000000209107825 */ /* 0x110fe400078e0202 */
[----:B------:R-:W4:Y:S04]  /*354a0*/  LDL.LU R9, [R1+0x264] ;  /* 0x0002640001097983 */ /* 0x000f280000300800 */
[----:B------:R0:W-:Y:S04]  /*354b0*/  STL.64 [R1+0x380], R18 ;  /* 0x0003801201007387 */ /* 0x0001e80000100a00 */
[----:B------:R1:W-:Y:S01]  /*354c0*/  STL.64 [R1+0x2ce8], R16 ;  /* 0x002ce81001007387 */ /* 0x0003e20000100a00 */
[----:B0-----:R-:W-:-:S04]  /*354d0*/  IMAD.WIDE R18, R14, 0x2, R2 ;  /* 0x000000020e127825 */ /* 0x001fc800078e0202 */
[--C-:B-1----:R-:W-:Y:S02]  /*354e0*/  IMAD.WIDE R16, R4, 0x2, R2.reuse ;  /* 0x0000000204107825 */ /* 0x102fe400078e0202 */
[----:B------:R-:W4:Y:S04]  /*354f0*/  LDL.LU R4, [R1+0x260] ;  /* 0x0002600001047983 */ /* 0x000f280000300800 */
[----:B------:R-:W-:Y:S01]  /*35500*/  STL.64 [R1+0x358], R18 ;  /* 0x0003581201007387 */ /* 0x000fe20000100a00 */
[----:B------:R-:W-:-:S03]  /*35510*/  IMAD.WIDE R14, R15, 0x2, R2 ;  /* 0x000000020f0e7825 */ /* 0x000fc600078e0202 */
[----:B------:R0:W-:Y:S02]  /*35520*/  STL.64 [R1+0x2d08], R16 ;  /* 0x002d081001007387 */ /* 0x0001e40000100a00 */
[--C-:B0-----:R-:W-:Y:S02]  /*35530*/  IMAD.WIDE R16, R5, 0x2, R2.reuse ;  /* 0x0000000205107825 */ /* 0x101fe400078e0202 */
[----:B------:R-:W4:Y:S04]  /*35540*/  LDL.LU R5, [R1+0x23c] ;  /* 0x00023c0001057983 */ /* 0x000f280000300800 */
[----:B------:R0:W-:Y:S04]  /*35550*/  STL.64 [R1+0x340], R14 ;  /* 0x0003400e01007387 */ /* 0x0001e80000100a00 */
[----:B------:R1:W-:Y:S01]  /*35560*/  STL.64 [R1+0x2d28], R16 ;  /* 0x002d281001007387 */ /* 0x0003e20000100a00 */
[----:B0-----:R-:W-:-:S04]  /*35570*/  IMAD.WIDE R14, R12, 0x2, R2 ;  /* 0x000000020c0e7825 */ /* 0x001fc800078e0202 */
[--C-:B-1----:R-:W-:Y:S02]  /*35580*/  IMAD.WIDE R16, R28, 0x2, R2.reuse ;  /* 0x000000021c107825 */ /* 0x102fe400078e0202 */
[----:B------:R-:W4:Y:S04]  /*35590*/  LDL.LU R28, [R1+0x238] ;  /* 0x00023800011c7983 */ /* 0x000f280000300800 */
[----:B------:R2:W-:Y:S04]  /*355a0*/  STL.64 [R1+0x318], R14 ;  /* 0x0003180e01007387 */ /* 0x0005e80000100a00 */
[----:B------:R-:W-:Y:S04]  /*355b0*/  STL.64 [R1+0x2d48], R16 ;  /* 0x002d481001007387 */ /* 0x000fe80000100a00 */
[----:B------:R-:W4:Y:S04]  /*355c0*/  LDL.LU R25, [R1+0x22c] ;  /* 0x00022c0001197983 */ /* 0x000f280000300800 */
[----:B------:R-:W4:Y:S01]  /*355d0*/  LDL.LU R22, [R1+0x228] ;  /* 0x0002280001167983 */ /* 0x000f220000300800 */
[----:B--2---:R-:W-:-:S05]  /*355e0*/  IMAD.WIDE R14, R29, 0x2, R2 ;  /* 0x000000021d0e7825 */ /* 0x004fca00078e0202 */
[----:B------:R3:W-:Y:S04]  /*355f0*/  STL.64 [R1+0x2f0], R14 ;  /* 0x0002f00e01007387 */ /* 0x0007e80000100a00 */
[----:B------:R-:W2:Y:S04]  /*35600*/  LDL.LU R29, [R1+0x224] ;  /* 0x00022400011d7983 */ /* 0x000ea80000300800 */
[----:B------:R-:W2:Y:S01]  /*35610*/  LDL.LU R21, [R1+0x220] ;  /* 0x0002200001157983 */ /* 0x000ea20000300800 */
[----:B---3--:R-:W-:-:S05]  /*35620*/  IMAD.WIDE R14, R13, 0x2, R2 ;  /* 0x000000020d0e7825 */ /* 0x008fca00078e0202 */
[----:B------:R-:W-:Y:S04]  /*35630*/  STL.64 [R1+0x2d68], R14 ;  /* 0x002d680e01007387 */ /* 0x000fe80000100a00 */
[----:B------:R-:W3:Y:S04]  /*35640*/  LDL.LU R18, [R1+0x21c] ;  /* 0x00021c0001127983 */ /* 0x000ee80000300800 */
[----:B------:R-:W3:Y:S01]  /*35650*/  LDL.LU R19, [R1+0x218] ;  /* 0x0002180001137983 */ /* 0x000ee20000300800 */
[----:B------:R-:W-:-:S05]  /*35660*/  IMAD.WIDE R12, R10, 0x2, R2 ;  /* 0x000000020a0c7825 */ /* 0x000fca00078e0202 */
[----:B------:R0:W-:Y:S04]  /*35670*/  STL.64 [R1+0x2c8], R12 ;  /* 0x0002c80c01007387 */ /* 0x0001e80000100a00 */
[----:B------:R-:W3:Y:S01]  /*35680*/  LDL.LU R23, [R1+0x214] ;  /* 0x0002140001177983 */ /* 0x000ee20000300800 */
[----:B0-----:R-:W-:-:S05]  /*35690*/  IMAD.WIDE R12, R11, 0x2, R2 ;  /* 0x000000020b0c7825 */ /* 0x001fca00078e0202 */
[----:B------:R-:W-:Y:S04]  /*356a0*/  STL.64 [R1+0x2d88], R12 ;  /* 0x002d880c01007387 */ /* 0x000fe80000100a00 */
[----:B------:R-:W3:Y:S04]  /*356b0*/  LDL.LU R14, [R1+0x210] ;  /* 0x00021000010e7983 */ /* 0x000ee80000300800 */
[----:B------:R-:W3:Y:S01]  /*356c0*/  LDL.LU R15, [R1+0x20c] ;  /* 0x00020c00010f7983 */ /* 0x000ee20000300800 */
[----:B------:R-:W-:-:S05]  /*356d0*/  IMAD.WIDE R10, R6, 0x2, R2 ;  /* 0x00000002060a7825 */ /* 0x000fca00078e0202 */
[----:B------:R5:W-:Y:S04]  /*356e0*/  STL.64 [R1+0x2b0], R10 ;  /* 0x0002b00a01007387 */ /* 0x000be80000100a00 */
[----:B------:R-:W3:Y:S01]  /*356f0*/  LDL.LU R6, [R1+0x208] ;  /* 0x0002080001067983 */ /* 0x000ee20000300800 */
        /* <DEDUP_REMOVED lines=9> */
[----:B----4-:R-:W-:-:S03]  /*35790*/  IMAD.WIDE R10, R9, 0x2, R2 ;  /* 0x00000002090a7825 */ /* 0x010fc600078e0202 */
[----:B------:R-:W4:Y:S04]  /*357a0*/  LDL.LU R9, [R1+0x1ec] ;  /* 0x0001ec0001097983 */ /* 0x000f280000300800 */
[----:B------:R0:W-:Y:S04]  /*357b0*/  STL.64 [R1+0x2dc8], R10 ;  /* 0x002dc80a01007387 */ /* 0x0001e80000100a00 */
[----:B0-----:R-:W4:Y:S01]  /*357c0*/  LDL.LU R10, [R1+0x1e8] ;  /* 0x0001e800010a7983 */ /* 0x001f220000300800 */
[----:B------:R-:W-:-:S03]  /*357d0*/  IMAD.WIDE R16, R4, 0x2, R2 ;  /* 0x0000000204107825 */ /* 0x000fc600078e0202 */
[----:B------:R-:W4:Y:S04]  /*357e0*/  LDL.LU R11, [R1+0x1e4] ;  /* 0x0001e400010b7983 */ /* 0x000f280000300800 */
[----:B------:R0:W-:Y:S04]  /*357f0*/  STL.64 [R1+0x260], R16 ;  /* 0x0002601001007387 */ /* 0x0001e80000100a00 */
[----:B------:R-:W4:Y:S01]  /*35800*/  LDL.LU R4, [R1+0x1e0] ;  /* 0x0001e00001047983 */ /* 0x000f220000300800 */
[----:B0-----:R-:W-:-:S03]  /*35810*/  IMAD.WIDE R16, R5, 0x2, R2 ;  /* 0x0000000205107825 */ /* 0x001fc600078e0202 */
[----:B------:R-:W4:Y:S04]  /*35820*/  LDL.LU R5, [R1+0x1dc] ;  /* 0x0001dc0001057983 */ /* 0x000f280000300800 */
[----:B------:R0:W-:Y:S02]  /*35830*/  STL.64 [R1+0x2de8], R16 ;  /* 0x002de81001007387 */ /* 0x0001e40000100a00 */
[----:B0-----:R-:W-:-:S04]  /*35840*/  IMAD.WIDE R16, R28, 0x2, R2 ;  /* 0x000000021c107825 */ /* 0x001fc800078e0202 */
[--C-:B------:R-:W-:Y:S01]  /*35850*/  IMAD.WIDE R26, R25, 0x2, R2.reuse ;  /* 0x00000002191a7825 */ /* 0x100fe200078e0202 */
[----:B------:R-:W4:Y:S04]  /*35860*/  LDL.LU R28, [R1+0x1d8] ;  /* 0x0001d800011c7983 */ /* 0x000f280000300800 */
[----:B------:R2:W-:Y:S01]  /*35870*/  STL.64 [R1+0x238], R16 ;  /* 0x0002381001007387 */ /* 0x0005e20000100a00 */
[----:B------:R-:W-:-:S03]  /*35880*/  IMAD.WIDE R24, R22, 0x2, R2 ;  /* 0x0000000216187825 */ /* 0x000fc600078e0202 */
[----:B------:R-:W-:Y:S01]  /*35890*/  STL.64 [R1+0x2e08], R26 ;  /* 0x002e081a01007387 */ /* 0x000fe20000100a00 */
[----:B--2---:R-:W-:-:S03]  /*358a0*/  IMAD.WIDE R16, R29, 0x2, R2 ;  /* 0x000000021d107825 */ /* 0x004fc600078e0202 */
[----:B------:R-:W2:Y:S04]  /*358b0*/  LDL.LU R29, [R1+0x94c] ;  /* 0x00094c00011d7983 */ /* 0x000ea80000300800 */
[----:B------:R0:W-:Y:S04]  /*358c0*/  STL.64 [R1+0x228], R24 ;  /* 0x0002281801007387 */ /* 0x0001e80000100a00 */
[----:B------:R3:W-:Y:S01]  /*358d0*/  STL.64 [R1+0x2e28], R16 ;  /* 0x002e281001007387 */ /* 0x0007e20000100a00 */
[----:B0-----:R-:W-:-:S03]  /*358e0*/  IMAD.WIDE R24, R21, 0x2, R2 ;  /* 0x0000000215187825 */ /* 0x001fc600078e0202 */
[----:B------:R-:W2:Y:S04]  /*358f0*/  LDL.LU R21, [R1+0x204] ;  /* 0x0002040001157983 */ /* 0x000ea80000300800 */
[----:B------:R0:W-:Y:S01]  /*35900*/  STL.64 [R1+0x220], R24 ;  /* 0x0002201801007387 */ /* 0x0001e20000100a00 */
[----:B---3--:R-:W-:-:S04]  /*35910*/  IMAD.WIDE R16, R18, 0x2, R2 ;  /* 0x0000000212107825 */ /* 0x008fc800078e0202 */
[--C-:B0-----:R-:W-:Y:S02]  /*35920*/  IMAD.WIDE R24, R19, 0x2, R2.reuse ;  /* 0x0000000213187825 */ /* 0x101fe400078e0202 */
[----:B------:R-:W3:Y:S04]  /*35930*/  LDL.LU.64 R18, [R1+0x1d0] ;  /* 0x0001d00001127983 */ /* 0x000ee80000300a00 */
[----:B------:R0:W-:Y:S04]  /*35940*/  STL.64 [R1+0x2e48], R16 ;  /* 0x002e481001007387 */ /* 0x0001e80000100a00 */
[----:B------:R1:W-:Y:S01]  /*35950*/  STL.64 [R1+0x218], R24 ;  /* 0x0002181801007387 */ /* 0x0003e20000100a00 */
[----:B0-----:R-:W-:-:S03]  /*35960*/  IMAD.WIDE R16, R23, 0x2, R2 ;  /* 0x0000000217107825 */ /* 0x001fc600078e0202 */
[----:B-1----:R-:W3:Y:S04]  /*35970*/  LDL.LU.64 R24, [R1+0xb0] ;  /* 0x0000b00001187983 */ /* 0x002ee80000300a00 */
[----:B------:R0:W-:Y:S01]  /*35980*/  STL.64 [R1+0x2e68], R16 ;  /* 0x002e681001007387 */ /* 0x0001e20000100a00 */
[----:B------:R-:W-:-:S04]  /*35990*/  IMAD.WIDE R22, R14, 0x2, R2 ;  /* 0x000000020e167825 */ /* 0x000fc800078e0202 */
[--C-:B0-----:R-:W-:Y:S02]  /*359a0*/  IMAD.WIDE R16, R15, 0x2, R2.reuse ;  /* 0x000000020f107825 */ /* 0x101fe400078e0202 */
[----:B------:R-:W3:Y:S04]  /*359b0*/  LDL.LU.64 R14, [R1+0x1c8] ;  /* 0x0001c800010e7983 */ /* 0x000ee80000300a00 */
[----:B------:R0:W-:Y:S04]  /*359c0*/  STL.64 [R1+0x210], R22 ;  /* 0x0002101601007387 */ /* 0x0001e80000100a00 */
[----:B------:R5:W-:Y:S01]  /*359d0*/  STL.64 [R1+0x2e88], R16 ;  /* 0x002e881001007387 */ /* 0x000be20000100a00 */
[----:B0-----:R-:W-:-:S04]  /*359e0*/  IMAD.WIDE R22, R6, 0x2, R2 ;  /* 0x0000000206167825 */ /* 0x001fc800078e0202 */
[--C-:B-----5:R-:W-:Y:S02]  /*359f0*/  IMAD.WIDE R16, R7, 0x2, R2.reuse ;  /* 0x0000000207107825 */ /* 0x120fe400078e0202 */
[----:B------:R-:W5:Y:S02]  /*35a00*/  LDL.LU.64 R6, [R1+0xa8] ;  /* 0x0000a80001067983 */ /* 0x000f640000300a00 */
[--C-:B------:R-:W-:Y:S02]  /*35a10*/  IMAD.WIDE R26, R20, 0x2, R2.reuse ;  /* 0x00000002141a7825 */ /* 0x100fe400078e0202 */
[----:B------:R-:W-:Y:S04]  /*35a20*/  STL.64 [R1+0x208], R22 ;  /* 0x0002081601007387 */ /* 0x000fe80000100a00 */
[----:B------:R0:W-:Y:S04]  /*35a30*/  STL.64 [R1+0x2eb0], R16 ;  /* 0x002eb01001007387 */ /* 0x0001e80000100a00 */
[----:B------:R-:W-:Y:S01]  /*35a40*/  STL.64 [R1+0x2ec0], R26 ;  /* 0x002ec01a01007387 */ /* 0x000fe20000100a00 */
[----:B0-----:R-:W-:-:S04]  /*35a50*/  IMAD.WIDE R16, R12, 0x2, R2 ;  /* 0x000000020c107825 */ /* 0x001fc800078e0202 */
[--C-:B------:R-:W-:Y:S02]  /*35a60*/  IMAD.WIDE R22, R13, 0x2, R2.reuse ;  /* 0x000000020d167825 */ /* 0x100fe400078e0202 */
[----:B------:R-:W5:Y:S04]  /*35a70*/  LDL.LU.64 R12, [R1+0x1c0] ;  /* 0x0001c000010c7983 */ /* 0x000f680000300a00 */
[----:B------:R0:W-:Y:S04]  /*35a80*/  STL.64 [R1+0x1f8], R16 ;  /* 0x0001f81001007387 */ /* 0x0001e80000100a00 */
[----:B------:R4:W-:Y:S01]  /*35a90*/  STL.64 [R1+0x2ee0], R22 ;  /* 0x002ee01601007387 */ /* 0x0009e20000100a00 */
[----:B0-----:R-:W-:-:S04]  /*35aa0*/  IMAD.WIDE R16, R8, 0x2, R2 ;  /* 0x0000000208107825 */ /* 0x001fc800078e0202 */
[----:B------:R-:W-:-:S04]  /*35ab0*/  IMAD.WIDE R26, R0, 0x2, R2 ;  /* 0x00000002001a7825 */ /* 0x000fc800078e0202 */
[--C-:B----4-:R-:W-:Y:S02]  /*35ac0*/  IMAD.WIDE R22, R9, 0x2, R2.reuse ;  /* 0x0000000209167825 */ /* 0x110fe400078e0202 */
[----:B------:R-:W4:Y:S04]  /*35ad0*/  LDL.LU.64 R8, [R1+0xa0] ;  /* 0x0000a00001087983 */ /* 0x000f280000300a00 */
[----:B------:R0:W-:Y:S04]  /*35ae0*/  STL.64 [R1+0x1f0], R16 ;  /* 0x0001f01001007387 */ /* 0x0001e80000100a00 */
[----:B------:R1:W-:Y:S01]  /*35af0*/  STL.64 [R1+0x2f00], R22 ;  /* 0x002f001601007387 */ /* 0x0003e20000100a00 */
[----:B0-----:R-:W-:-:S04]  /*35b00*/  IMAD.WIDE R16, R10, 0x2, R2 ;  /* 0x000000020a107825 */ /* 0x001fc800078e0202 */
[--C-:B-1----:R-:W-:Y:S02]  /*35b10*/  IMAD.WIDE R22, R11, 0x2, R2.reuse ;  /* 0x000000020b167825 */ /* 0x102fe400078e0202 */
[----:B------:R-:W4:Y:S04]  /*35b20*/  LDL.LU.64 R10, [R1+0x1b8] ;  /* 0x0001b800010a7983 */ /* 0x000f280000300a00 */
[----:B------:R0:W-:Y:S04]  /*35b30*/  STL.64 [R1+0x1e8], R16 ;  /* 0x0001e81001007387 */ /* 0x0001e80000100a00 */
[----:B------:R1:W-:Y:S01]  /*35b40*/  STL.64 [R1+0x2f20], R22 ;  /* 0x002f201601007387 */ /* 0x0003e20000100a00 */
[----:B0-----:R-:W-:-:S04]  /*35b50*/  IMAD.WIDE R16, R4, 0x2, R2 ;  /* 0x0000000204107825 */ /* 0x001fc800078e0202 */
[--C-:B------:R-:W-:Y:S01]  /*35b60*/  IMAD.WIDE R4, R5, 0x2, R2.reuse ;  /* 0x0000000205047825 */ /* 0x100fe200078e0202 */
[----:B-1----:R-:W4:Y:S04]  /*35b70*/  LDL.LU.64 R22, [R1+0x98] ;  /* 0x0000980001167983 */ /* 0x002f280000300a00 */
[----:B------:R0:W-:Y:S04]  /*35b80*/  STL.64 [R1+0x1e0], R16 ;  /* 0x0001e01001007387 */ /* 0x0001e80000100a00 */
[----:B------:R1:W-:Y:S01]  /*35b90*/  STL.64 [R1+0x2f40], R4 ;  /* 0x002f400401007387 */ /* 0x0003e20000100a00 */
[----:B0-----:R-:W-:-:S03]  /*35ba0*/  IMAD.WIDE R16, R28, 0x2, R2 ;  /* 0x000000021c107825 */ /* 0x001fc600078e0202 */
[----:B-1----:R-:W4:Y:S04]  /*35bb0*/  LDL.LU.64 R4, [R1+0x1b0] ;  /* 0x0001b00001047983 */ /* 0x002f280000300a00 */
[----:B------:R2:W-:Y:S02]  /*35bc0*/  STL.64 [R1+0x34c0], R16 ;  /* 0x0034c01001007387 */ /* 0x0005e40000100a00 */
[--C-:B--2---:R-:W-:Y:S02]  /*35bd0*/  IMAD.WIDE R16, R29, 0x2, R2.reuse ;  /* 0x000000021d107825 */ /* 0x104fe400078e0202 */
[----:B------:R-:W2:Y:S04]  /*35be0*/  LDL.LU.64 R28, [R1+0x90] ;  /* 0x00009000011c7983 */ /* 0x000ea80000300a00 */
[----:B------:R-:W-:Y:S04]  /*35bf0*/  STL.64 [R1+0x2f60], R26 ;  /* 0x002f601a01007387 */ /* 0x000fe80000100a00 */
[----:B------:R-:W-:Y:S01]  /*35c00*/  STL.64 [R1+0x948], R16 ;  /* 0x0009481001007387 */ /* 0x000fe20000100a00 */
[----:B------:R-:W-:-:S03]  /*35c10*/  IMAD.WIDE R2, R21, 0x2, R2 ;  /* 0x0000000215027825 */ /* 0x000fc600078e0202 */
[----:B------:R-:W2:Y:S04]  /*35c20*/  LDL.LU.64 R20, [R1+0x1a8] ;  /* 0x0001a80001147983 */ /* 0x000ea80000300a00 */
[----:B------:R-:W-:Y:S01]  /*35c30*/  STL.64 [R1+0x34c8], R2 ;  /* 0x0034c80201007387 */ /* 0x000fe20000100a00 */
[----:B---3--:R-:W-:-:S03]  /*35c40*/  IMAD.MOV.U32 R0, RZ, RZ, R19 ;  /* 0x000000ffff007224 */ /* 0x008fc600078e0013 */
[----:B------:R0:W-:Y:S04]  /*35c50*/  STL [R1+0x31ac], R18 ;  /* 0x0031ac1201007387 */ /* 0x0001e80000100800 */
[----:B------:R-:W-:Y:S04]  /*35c60*/  STL [R1+0x31a8], R24 ;  /* 0x0031a81801007387 */ /* 0x000fe80000100800 */
[----:B------:R1:W-:Y:S04]  /*35c70*/  STL [R1+0x31a4], R0 ;  /* 0x0031a40001007387 */ /* 0x0003e80000100800 */
[----:B0-----:R-:W3:Y:S01]  /*35c80*/  LDL.LU.64 R18, [R1+0x88] ;  /* 0x0000880001127983 */ /* 0x001ee20000300a00 */
[----:B-1----:R-:W-:-:S03]  /*35c90*/  IMAD.MOV.U32 R0, RZ, RZ, R25 ;  /* 0x000000ffff007224 */ /* 0x002fc600078e0019 */
[----:B------:R-:W-:Y:S04]  /*35ca0*/  STL [R1+0x31a0], R14 ;  /* 0x0031a00e01007387 */ /* 0x000fe80000100800 */
[----:B------:R0:W-:Y:S04]  /*35cb0*/  STL [R1+0x319c], R0 ;  /* 0x00319c0001007387 */ /* 0x0001e80000100800 */
[----:B------:R-:W3:Y:S01]  /*35cc0*/  LDL.LU.64 R16, [R1+0x1a0] ;  /* 0x0001a00001107983 */ /* 0x000ee20000300a00 */
[----:B0-----:R-:W-:-:S03]  /*35cd0*/  IMAD.MOV.U32 R0, RZ, RZ, R15 ;  /* 0x000000ffff007224 */ /* 0x001fc600078e000f */
[----:B-----5:R-:W-:Y:S04]  /*35ce0*/  STL [R1+0x3198], R6 ;  /* 0x0031980601007387 */ /* 0x020fe80000100800 */
[----:B------:R0:W-:Y:S04]  /*35cf0*/  STL [R1+0x3194], R0 ;  /* 0x0031940001007387 */ /* 0x0001e80000100800 */
[----:B------:R-:W5:Y:S01]  /*35d00*/  LDL.LU.64 R26, [R1+0x80] ;  /* 0x00008000011a7983 */ /* 0x000f620000300a00 */
[----:B0-----:R-:W-:-:S03]  /*35d10*/  IMAD.MOV.U32 R0, RZ, RZ, R7 ;  /* 0x000000ffff007224 */ /* 0x001fc600078e0007 */
[----:B------:R-:W5:Y:S04]  /*35d20*/  LDL.LU.64 R6, [R1+0x198] ;  /* 0x0001980001067983 */ /* 0x000f680000300a00 */
[----:B------:R0:W-:Y:S04]  /*35d30*/  STL [R1+0x318c], R0 ;  /* 0x00318c0001007387 */ /* 0x0001e80000100800 */
[----:B------:R-:W-:Y:S04]  /*35d40*/  STL [R1+0x3190], R12 ;  /* 0x0031900c01007387 */ /* 0x000fe80000100800 */
[----:B------:R-:W5:Y:S01]  /*35d50*/  LDL.LU.64 R14, [R1+0x78] ;  /* 0x00007800010e7983 */ /* 0x000f620000300a00 */
[----:B0-----:R-:W-:-:S05]  /*35d60*/  IMAD.MOV.U32 R0, RZ, RZ, R13 ;  /* 0x000000ffff007224 */ /* 0x001fca00078e000d */
[----:B------:R4:W-:Y:S02]  /*35d70*/  STL [R1+0x3184], R0 ;  /* 0x0031840001007387 */ /* 0x0009e40000100800 */
[----:B----4-:R-:W-:Y:S02]  /*35d80*/  IMAD.MOV.U32 R0, RZ, RZ, R9 ;  /* 0x000000ffff007224 */ /* 0x010fe400078e0009 */
[----:B------:R0:W-:Y:S04]  /*35d90*/  STL [R1+0x3188], R8 ;  /* 0x0031880801007387 */ /* 0x0001e80000100800 */
[----:B0-----:R-:W4:Y:S04]  /*35da0*/  LDL.LU.64 R8, [R1+0x190] ;  /* 0x0001900001087983 */ /* 0x001f280000300a00 */
[----:B------:R0:W-:Y:S04]  /*35db0*/  STL [R1+0x317c], R0 ;  /* 0x00317c0001007387 */ /* 0x0001e80000100800 */
[----:B------:R1:W-:Y:S04]  /*35dc0*/  STL [R1+0x3180], R10 ;  /* 0x0031800a01007387 */ /* 0x0003e80000100800 */
[----:B------:R-:W4:Y:S01]  /*35dd0*/  LDL.LU.64 R12, [R1+0x70] ;  /* 0x00007000010c7983 */ /* 0x000f220000300a00 */
[----:B0-----:R-:W-:-:S03]  /*35de0*/  IMAD.MOV.U32 R0, RZ, RZ, R11 ;  /* 0x000000ffff007224 */ /* 0x001fc600078e000b */
[----:B------:R-:W-:Y:S04]  /*35df0*/  STL [R1+0x3178], R22 ;  /* 0x0031781601007387 */ /* 0x000fe80000100800 */
[----:B------:R0:W-:Y:S04]  /*35e00*/  STL [R1+0x3174], R0 ;  /* 0x0031740001007387 */ /* 0x0001e80000100800 */
[----:B-1----:R-:W4:Y:S01]  /*35e10*/  LDL.LU.64 R10, [R1+0x188] ;  /* 0x00018800010a7983 */ /* 0x002f220000300a00 */
[----:B0-----:R-:W-:-:S03]  /*35e20*/  IMAD.MOV.U32 R0, RZ, RZ, R23 ;  /* 0x000000ffff007224 */ /* 0x001fc600078e0017 */
[----:B------:R-:W-:Y:S04]  /*35e30*/  STL [R1+0x3170], R4 ;  /* 0x0031700401007387 */ /* 0x000fe80000100800 */
[----:B------:R0:W-:Y:S04]  /*35e40*/  STL [R1+0x316c], R0 ;  /* 0x00316c0001007387 */ /* 0x0001e80000100800 */
[----:B------:R-:W4:Y:S01]  /*35e50*/  LDL.LU.64 R24, [R1+0x68] ;  /* 0x0000680001187983 */ /* 0x000f220000300a00 */
[----:B0-----:R-:W-:-:S03]  /*35e60*/  IMAD.MOV.U32 R0, RZ, RZ, R5 ;  /* 0x000000ffff007224 */ /* 0x001fc600078e0005 */
[----:B--2---:R-:W-:Y:S04]  /*35e70*/  STL [R1+0x3168], R28 ;  /* 0x0031681c01007387 */ /* 0x004fe80000100800 */
[----:B------:R0:W-:Y:S04]  /*35e80*/  STL [R1+0x3164], R0 ;  /* 0x0031640001007387 */ /* 0x0001e80000100800 */
[----:B------:R-:W2:Y:S01]  /*35e90*/  LDL.LU.64 R4, [R1+0x180] ;  /* 0x0001800001047983 */ /* 0x000ea20000300a00 */
[----:B0-----:R-:W-:-:S03]  /*35ea0*/  IMAD.MOV.U32 R0, RZ, RZ, R29 ;  /* 0x000000ffff007224 */ /* 0x001fc600078e001d */
[----:B------:R-:W-:Y:S04]  /*35eb0*/  STL [R1+0x3160], R20 ;  /* 0x0031601401007387 */ /* 0x000fe80000100800 */
[----:B------:R0:W-:Y:S04]  /*35ec0*/  STL [R1+0x315c], R0 ;  /* 0x00315c0001007387 */ /* 0x0001e80000100800 */
[----:B------:R-:W2:Y:S04]  /*35ed0*/  LDL.LU.64 R28, [R1+0x60] ;  /* 0x00006000011c7983 */ /* 0x000ea80000300a00 */
[----:B------:R-:W2:Y:S01]  /*35ee0*/  LDL.LU.64 R22, [R1+0x178] ;  /* 0x0001780001167983 */ /* 0x000ea20000300a00 */
[----:B0-----:R-:W-:-:S05]  /*35ef0*/  IMAD.MOV.U32 R0, RZ, RZ, R21 ;  /* 0x000000ffff007224 */ /* 0x001fca00078e0015 */
[----:B------:R0:W-:Y:S04]  /*35f00*/  STL [R1+0x3154], R0 ;  /* 0x0031540001007387 */ /* 0x0001e80000100800 */
[----:B---3--:R1:W-:Y:S01]  /*35f10*/  STL [R1+0x3158], R18 ;  /* 0x0031581201007387 */ /* 0x0083e20000100800 */
[----:B0-----:R-:W-:-:S03]  /*35f20*/  IMAD.MOV.U32 R0, RZ, RZ, R19 ;  /* 0x000000ffff007224 */ /* 0x001fc600078e0013 */
[----:B------:R-:W3:Y:S04]  /*35f30*/  LDL.LU.64 R20, [R1+0x58] ;  /* 0x0000580001147983 */ /* 0x000ee80000300a00 */
[----:B------:R0:W-:Y:S04]  /*35f40*/  STL [R1+0x314c], R0 ;  /* 0x00314c0001007387 */ /* 0x0001e80000100800 */
[----:B------:R-:W-:Y:S04]  /*35f50*/  STL [R1+0x3150], R16 ;  /* 0x0031501001007387 */ /* 0x000fe80000100800 */
[----:B-1----:R-:W3:Y:S01]  /*35f60*/  LDL.LU.64 R18, [R1+0x170] ;  /* 0x0001700001127983 */ /* 0x002ee20000300a00 */
[----:B0-----:R-:W-:-:S03]  /*35f70*/  IMAD.MOV.U32 R0, RZ, RZ, R17 ;  /* 0x000000ffff007224 */ /* 0x001fc600078e0011 */
[----:B-----5:R-:W-:Y:S04]  /*35f80*/  STL [R1+0x3148], R26 ;  /* 0x0031481a01007387 */ /* 0x020fe80000100800 */
[----:B------:R0:W-:Y:S02]  /*35f90*/  STL [R1+0x3144], R0 ;  /* 0x0031440001007387 */ /* 0x0001e40000100800 */
[----:B0-----:R-:W-:Y:S02]  /*35fa0*/  IMAD.MOV.U32 R0, RZ, RZ, R27 ;  /* 0x000000ffff007224 */ /* 0x001fe400078e001b */
[----:B------:R-:W-:Y:S04]  /*35fb0*/  STL [R1+0x3140], R6 ;  /* 0x0031400601007387 */ /* 0x000fe80000100800 */
[----:B------:R0:W-:Y:S02]  /*35fc0*/  STL [R1+0x313c], R0 ;  /* 0x00313c0001007387 */ /* 0x0001e40000100800 */
[----:B0-----:R-:W-:-:S02]  /*35fd0*/  IMAD.MOV.U32 R0, RZ, RZ, R7 ;  /* 0x000000ffff007224 */ /* 0x001fc400078e0007 */
[----:B------:R-:W5:Y:S04]  /*35fe0*/  LDL.LU.64 R6, [R1+0x50] ;  /* 0x0000500001067983 */ /* 0x000f680000300a00 */
[----:B------:R0:W-:Y:S04]  /*35ff0*/  STL [R1+0x3134], R0 ;  /* 0x0031340001007387 */ /* 0x0001e80000100800 */
[----:B------:R1:W-:Y:S01]  /*36000*/  STL [R1+0x3138], R14 ;  /* 0x0031380e01007387 */ /* 0x0003e20000100800 */
[----:B0-----:R-:W-:-:S03]  /*36010*/  IMAD.MOV.U32 R0, RZ, RZ, R15 ;  /* 0x000000ffff007224 */ /* 0x001fc600078e000f */
[----:B-1----:R-:W5:Y:S04]  /*36020*/  LDL.LU.64 R14, [R1+0x168] ;  /* 0x00016800010e7983 */ /* 0x002f680000300a00 */
[----:B------:R4:W-:Y:S02]  /*36030*/  STL [R1+0x312c], R0 ;  /* 0x00312c0001007387 */ /* 0x0009e40000100800 */
[----:B----4-:R-:W-:Y:S02]  /*36040*/  IMAD.MOV.U32 R0, RZ, RZ, R9 ;  /* 0x000000ffff007224 */ /* 0x010fe400078e0009 */
[----:B------:R0:W-:Y:S04]  /*36050*/  STL [R1+0x3130], R8 ;  /* 0x0031300801007387 */ /* 0x0001e80000100800 */
[----:B------:R-:W-:Y:S04]  /*36060*/  STL [R1+0x3128], R12 ;  /* 0x0031280c01007387 */ /* 0x000fe80000100800 */
[----:B------:R1:W-:Y:S04]  /*36070*/  STL [R1+0x3124], R0 ;  /* 0x0031240001007387 */ /* 0x0003e80000100800 */
[----:B0-----:R-:W4:Y:S01]  /*36080*/  LDL.LU.64 R8, [R1+0x48] ;  /* 0x0000480001087983 */ /* 0x001f220000300a00 */
[----:B-1----:R-:W-:-:S03]  /*36090*/  IMAD.MOV.U32 R0, RZ, RZ, R13 ;  /* 0x000000ffff007224 */ /* 0x002fc600078e000d */
[----:B------:R-:W-:Y:S04]  /*360a0*/  STL [R1+0x3120], R10 ;  /* 0x0031200a01007387 */ /* 0x000fe80000100800 */
[----:B------:R0:W-:Y:S04]  /*360b0*/  STL [R1+0x311c], R0 ;  /* 0x00311c0001007387 */ /* 0x0001e80000100800 */
[----:B------:R-:W4:Y:S01]  /*360c0*/  LDL.LU.64 R12, [R1+0x160] ;  /* 0x00016000010c7983 */ /* 0x000f220000300a00 */
[----:B0-----:R-:W-:-:S03]  /*360d0*/  IMAD.MOV.U32 R0, RZ, RZ, R11 ;  /* 0x000000ffff007224 */ /* 0x001fc600078e000b */
[----:B------:R-:W-:Y:S04]  /*360e0*/  STL [R1+0x3118], R24 ;  /* 0x0031181801007387 */ /* 0x000fe80000100800 */
[----:B------:R0:W-:Y:S04]  /*360f0*/  STL [R1+0x3114], R0 ;  /* 0x0031140001007387 */ /* 0x0001e80000100800 */
[----:B------:R-:W4:Y:S01]  /*36100*/  LDL.LU.64 R10, [R1+0x40] ;  /* 0x00004000010a7983 */ /* 0x000f220000300a00 */
[----:B0-----:R-:W-:-:S03]  /*36110*/  IMAD.MOV.U32 R0, RZ, RZ, R25 ;  /* 0x000000ffff007224 */ /* 0x001fc600078e0019 */
[----:B--2---:R-:W-:Y:S04]  /*36120*/  STL [R1+0x3110], R4 ;  /* 0x0031100401007387 */ /* 0x004fe80000100800 */
[----:B------:R0:W-:Y:S02]  /*36130*/  STL [R1+0x310c], R0 ;  /* 0x00310c0001007387 */ /* 0x0001e40000100800 */
[----:B0-----:R-:W-:Y:S02]  /*36140*/  IMAD.MOV.U32 R0, RZ, RZ, R5 ;  /* 0x000000ffff007224 */ /* 0x001fe400078e0005 */
[----:B------:R-:W2:Y:S04]  /*36150*/  LDL.LU.64 R4, [R1+0x158] ;  /* 0x0001580001047983 */ /* 0x000ea80000300a00 */
[----:B------:R0:W-:Y:S04]  /*36160*/  STL [R1+0x3104], R0 ;  /* 0x0031040001007387 */ /* 0x0001e80000100800 */
[----:B------:R1:W-:Y:S04]  /*36170*/  STL [R1+0x3108], R28 ;  /* 0x0031081c01007387 */ /* 0x0003e80000100800 */
[----:B------:R-:W-:Y:S01]  /*36180*/  STL [R1+0x3100], R22 ;  /* 0x0031001601007387 */ /* 0x000fe20000100800 */
[----:B0-----:R-:W-:-:S05]  /*36190*/  IMAD.MOV.U32 R0, RZ, RZ, R29 ;  /* 0x000000ffff007224 */ /* 0x001fca00078e001d */
[----:B------:R0:W-:Y:S04]  /*361a0*/  STL [R1+0x30fc], R0 ;  /* 0x0030fc0001007387 */ /* 0x0001e80000100800 */
[----:B-1----:R-:W2:Y:S01]  /*361b0*/  LDL.LU.64 R28, [R1+0x38] ;  /* 0x00003800011c7983 */ /* 0x002ea20000300a00 */
[----:B0-----:R-:W-:-:S03]  /*361c0*/  IMAD.MOV.U32 R0, RZ, RZ, R23 ;  /* 0x000000ffff007224 */ /* 0x001fc600078e0017 */
[----:B---3--:R-:W-:Y:S04]  /*361d0*/  STL [R1+0x30f8], R20 ;  /* 0x0030f81401007387 */ /* 0x008fe80000100800 */
[----:B------:R0:W-:Y:S02]  /*361e0*/  STL [R1+0x30f4], R0 ;  /* 0x0030f40001007387 */ /* 0x0001e40000100800 */
[----:B0-----:R-:W-:Y:S02]  /*361f0*/  IMAD.MOV.U32 R0, RZ, RZ, R21 ;  /* 0x000000ffff007224 */ /* 0x001fe400078e0015 */
[----:B------:R-:W-:Y:S04]  /*36200*/  STL [R1+0x30f0], R18 ;  /* 0x0030f01201007387 */ /* 0x000fe80000100800 */
[----:B------:R0:W-:Y:S04]  /*36210*/  STL [R1+0x30ec], R0 ;  /* 0x0030ec0001007387 */ /* 0x0001e80000100800 */
[----:B------:R-:W3:Y:S01]  /*36220*/  LDL.LU.64 R26, [R1+0x30] ;  /* 0x00003000011a7983 */ /* 0x000ee20000300a00 */
[----:B0-----:R-:W-:-:S03]  /*36230*/  IMAD.MOV.U32 R0, RZ, RZ, R19 ;  /* 0x000000ffff007224 */ /* 0x001fc600078e0013 */
[----:B---3--:R0:W-:Y:S04]  /*36240*/  STL.64 [R1+0x3530], R26 ;  /* 0x0035301a01007387 */ /* 0x0081e80000100a00 */
[----:B0-----:R-:W3:Y:S04]  /*36250*/  LDL.LU.64 R26, [R1+0x150] ;  /* 0x00015000011a7983 */ /* 0x001ee80000300a00 */
[----:B------:R-:W3:Y:S04]  /*36260*/  LDL.LU.64 R16, [R1+0x148] ;  /* 0x0001480001107983 */ /* 0x000ee80000300a00 */
[----:B------:R0:W-:Y:S04]  /*36270*/  STL [R1+0x30e4], R0 ;  /* 0x0030e40001007387 */ /* 0x0001e80000100800 */
[----:B-----5:R1:W-:Y:S04]  /*36280*/  STL [R1+0x30e8], R6 ;  /* 0x0030e80601007387 */ /* 0x0203e80000100800 */
[----:B------:R-:W5:Y:S01]  /*36290*/  LDL.LU.64 R24, [R1+0x28] ;  /* 0x0000280001187983 */ /* 0x000f620000300a00 */
[----:B0-----:R-:W-:-:S05]  /*362a0*/  IMAD.MOV.U32 R0, RZ, RZ, R7 ;  /* 0x000000ffff007224 */ /* 0x001fca00078e0007 */
[----:B------:R0:W-:Y:S04]  /*362b0*/  STL [R1+0x30dc], R0 ;  /* 0x0030dc0001007387 */ /* 0x0001e80000100800 */
[----:B------:R-:W-:Y:S04]  /*362c0*/  STL [R1+0x30e0], R14 ;  /* 0x0030e00e01007387 */ /* 0x000fe80000100800 */
[----:B-1----:R-:W5:Y:S04]  /*362d0*/  LDL.LU.64 R6, [R1+0x140] ;  /* 0x0001400001067983 */ /* 0x002f680000300a00 */
[----:B------:R-:W5:Y:S01]  /*362e0*/  LDL.LU.64 R22, [R1+0x20] ;  /* 0x0000200001167983 */ /* 0x000f620000300a00 */
[----:B0-----:R-:W-:-:S05]  /*362f0*/  IMAD.MOV.U32 R0, RZ, RZ, R15 ;  /* 0x000000ffff007224 */ /* 0x001fca00078e000f */
[----:B------:R0:W-:Y:S04]  /*36300*/  STL [R1+0x30d4], R0 ;  /* 0x0030d40001007387 */ /* 0x0001e80000100800 */
[----:B----4-:R1:W-:Y:S01]  /*36310*/  STL [R1+0x30d8], R8 ;  /* 0x0030d80801007387 */ /* 0x0103e20000100800 */
[----:B0-----:R-:W-:-:S03]  /*36320*/  IMAD.MOV.U32 R0, RZ, RZ, R9 ;  /* 0x000000ffff007224 */ /* 0x001fc600078e0009 */
[----:B-1----:R-:W4:Y:S04]  /*36330*/  LDL.LU.64 R8, [R1+0x138] ;  /* 0x0001380001087983 */ /* 0x002f280000300a00 */
[----:B------:R0:W-:Y:S04]  /*36340*/  STL [R1+0x30cc], R0 ;  /* 0x0030cc0001007387 */ /* 0x0001e80000100800 */
[----:B------:R-:W-:Y:S04]  /*36350*/  STL [R1+0x30d0], R12 ;  /* 0x0030d00c01007387 */ /* 0x000fe80000100800 */
[----:B------:R-:W4:Y:S04]  /*36360*/  LDL.LU.64 R20, [R1+0x18] ;  /* 0x0000180001147983 */ /* 0x000f280000300a00 */
[----:B------:R-:W-:Y:S01]  /*36370*/  STL [R1+0x30c8], R10 ;  /* 0x0030c80a01007387 */ /* 0x000fe20000100800 */
[----:B0-----:R-:W-:-:S05]  /*36380*/  IMAD.MOV.U32 R0, RZ, RZ, R13 ;  /* 0x000000ffff007224 */ /* 0x001fca00078e000d */
[----:B------:R0:W-:Y:S04]  /*36390*/  STL [R1+0x30c4], R0 ;  /* 0x0030c40001007387 */ /* 0x0001e80000100800 */
[----:B------:R-:W4:Y:S04]  /*363a0*/  LDL.LU.64 R18, [R1+0x130] ;  /* 0x0001300001127983 */ /* 0x000f280000300a00 */
[----:B------:R-:W4:Y:S01]  /*363b0*/  LDL.LU.64 R14, [R1+0x10] ;  /* 0x00001000010e7983 */ /* 0x000f220000300a00 */
[----:B0-----:R-:W-:-:S05]  /*363c0*/  IMAD.MOV.U32 R0, RZ, RZ, R11 ;  /* 0x000000ffff007224 */ /* 0x001fca00078e000b */
[----:B------:R0:W-:Y:S04]  /*363d0*/  STL [R1+0x30bc], R0 ;  /* 0x0030bc0001007387 */ /* 0x0001e80000100800 */
[----:B--2---:R1:W-:Y:S04]  /*363e0*/  STL [R1+0x30c0], R4 ;  /* 0x0030c00401007387 */ /* 0x0043e80000100800 */
[----:B------:R-:W2:Y:S04]  /*363f0*/  LDL.LU.64 R12, [R1+0x128] ;  /* 0x00012800010c7983 */ /* 0x000ea80000300a00 */
[----:B------:R-:W2:Y:S01]  /*36400*/  LDL.LU.64 R10, [R1+0x8] ;  /* 0x00000800010a7983 */ /* 0x000ea20000300a00 */
[----:B0-----:R-:W-:-:S05]  /*36410*/  IMAD.MOV.U32 R0, RZ, RZ, R5 ;  /* 0x000000ffff007224 */ /* 0x001fca00078e0005 */
[----:B------:R0:W-:Y:S04]  /*36420*/  STL [R1+0x30b4], R0 ;  /* 0x0030b40001007387 */ /* 0x0001e80000100800 */
[----:B------:R0:W-:Y:S04]  /*36430*/  STL [R1+0x30b8], R28 ;  /* 0x0030b81c01007387 */ /* 0x0001e80000100800 */
[----:B-1----:R-:W2:Y:S01]  /*36440*/  LDL.LU.64 R4, [R1+0x120] ;  /* 0x0001200001047983 */ /* 0x002ea20000300a00 */
[----:B0-----:R-:W-:-:S03]  /*36450*/  IMAD.MOV.U32 R0, RZ, RZ, R29 ;  /* 0x000000ffff007224 */ /* 0x001fc600078e001d */
[----:B------:R-:W2:Y:S04]  /*36460*/  LDL.LU.64 R28, [R1] ;  /* 0x00000000011c7983 */ /* 0x000ea80000300a00 */
[----:B------:R0:W-:Y:S04]  /*36470*/  STL [R1+0x30ac], R0 ;  /* 0x0030ac0001007387 */ /* 0x0001e80000100800 */
[----:B---3--:R1:W-:Y:S04]  /*36480*/  STL [R1+0x30b0], R26 ;  /* 0x0030b01a01007387 */ /* 0x0083e80000100800 */
[----:B------:R-:W3:Y:S01]  /*36490*/  LDL.LU.64 R2, [R1+0x118] ;  /* 0x0001180001027983 */ /* 0x000ee20000300a00 */
[----:B0-----:R-:W-:-:S03]  /*364a0*/  IMAD.MOV.U32 R0, RZ, RZ, R27 ;  /* 0x000000ffff007224 */ /* 0x001fc600078e001b */
[----:B-1----:R-:W5:Y:S04]  /*364b0*/  LDL.LU.64 R26, [R1+0x3530] ;  /* 0x00353000011a7983 */ /* 0x002f680000300a00 */
[----:B-----5:R-:W-:Y:S04]  /*364c0*/  STL [R1+0x30a8], R26 ;  /* 0x0030a81a01007387 */ /* 0x020fe80000100800 */
[----:B------:R0:W-:Y:S02]  /*364d0*/  STL [R1+0x30a4], R0 ;  /* 0x0030a40001007387 */ /* 0x0001e40000100800 */
[----:B0-----:R-:W-:-:S02]  /*364e0*/  IMAD.MOV.U32 R0, RZ, RZ, R27 ;  /* 0x000000ffff007224 */ /* 0x001fc400078e001b */
[----:B------:R-:W5:Y:S04]  /*364f0*/  LDL.LU.64 R26, [R1+0x3528] ;  /* 0x00352800011a7983 */ /* 0x000f680000300a00 */
        /* <DEDUP_REMOVED lines=8> */
[----:B------:R-:W-:Y:S04]  /*36580*/  STL [R1+0x3090], R6 ;  /* 0x0030900601007387 */ /* 0x000fe80000100800 */
[----:B------:R0:W-:Y:S04]  /*36590*/  STL [R1+0x308c], R0 ;  /* 0x00308c0001007387 */ /* 0x0001e80000100800 */
[----:B------:R-:W-:Y:S01]  /*365a0*/  STL [R1+0x3088], R22 ;  /* 0x0030881601007387 */ /* 0x000fe20000100800 */
[----:B0-----:R-:W-:-:S05]  /*365b0*/  IMAD.MOV.U32 R0, RZ, RZ, R7 ;  /* 0x000000ffff007224 */ /* 0x001fca00078e0007 */
[----:B------:R0:W-:Y:S04]  /*365c0*/  STL [R1+0x3084], R0 ;  /* 0x0030840001007387 */ /* 0x0001e80000100800 */
[----:B------:R-:W5:Y:S01]  /*365d0*/  LDL.LU.64 R6, [R1+0x108] ;  /* 0x0001080001067983 */ /* 0x000f620000300a00 */
[----:B0-----:R-:W-:-:S03]  /*365e0*/  IMAD.MOV.U32 R0, RZ, RZ, R23 ;  /* 0x000000ffff007224 */ /* 0x001fc600078e0017 */
[----:B------:R-:W5:Y:S04]  /*365f0*/  LDL.LU.64 R22, [R1+0x3518] ;  /* 0x0035180001167983 */ /* 0x000f680000300a00 */
[----:B----4-:R-:W-:Y:S04]  /*36600*/  STL [R1+0x3080], R8 ;  /* 0x0030800801007387 */ /* 0x010fe80000100800 */
[----:B------:R0:W-:Y:S04]  /*36610*/  STL [R1+0x307c], R0 ;  /* 0x00307c0001007387 */ /* 0x0001e80000100800 */
[----:B------:R-:W-:Y:S01]  /*36620*/  STL [R1+0x3078], R20 ;  /* 0x0030781401007387 */ /* 0x000fe20000100800 */
[----:B0-----:R-:W-:-:S05]  /*36630*/  IMAD.MOV.U32 R0, RZ, RZ, R9 ;  /* 0x000000ffff007224 */ /* 0x001fca00078e0009 */
[----:B------:R0:W-:Y:S04]  /*36640*/  STL [R1+0x3074], R0 ;  /* 0x0030740001007387 */ /* 0x0001e80000100800 */
[----:B------:R-:W4:Y:S01]  /*36650*/  LDL.LU.64 R8, [R1+0x100] ;  /* 0x0001000001087983 */ /* 0x000f220000300a00 */
[----:B0-----:R-:W-:-:S03]  /*36660*/  IMAD.MOV.U32 R0, RZ, RZ, R21 ;  /* 0x000000ffff007224 */ /* 0x001fc600078e0015 */
[----:B------:R-:W4:Y:S04]  /*36670*/  LDL.LU.64 R20, [R1+0x3510] ;  /* 0x0035100001147983 */ /* 0x000f280000300a00 */
[----:B------:R-:W-:Y:S04]  /*36680*/  STL [R1+0x3070], R18 ;  /* 0x0030701201007387 */ /* 0x000fe80000100800 */
[----:B------:R0:W-:Y:S02]  /*36690*/  STL [R1+0x306c], R0 ;  /* 0x00306c0001007387 */ /* 0x0001e40000100800 */
[----:B0-----:R-:W-:-:S02]  /*366a0*/  IMAD.MOV.U32 R0, RZ, RZ, R19 ;  /* 0x000000ffff007224 */ /* 0x001fc400078e0013 */
[----:B------:R-:W4:Y:S04]  /*366b0*/  LDL.LU.64 R18, [R1+0x3508] ;  /* 0x0035080001127983 */ /* 0x000f280000300a00 */
[----:B------:R-:W-:Y:S04]  /*366c0*/  STL [R1+0x3068], R14 ;  /* 0x0030680e01007387 */ /* 0x000fe80000100800 */
[----:B------:R0:W-:Y:S02]  /*366d0*/  STL [R1+0x3064], R0 ;  /* 0x0030640001007387 */ /* 0x0001e40000100800 */
[----:B0-----:R-:W-:-:S02]  /*366e0*/  IMAD.MOV.U32 R0, RZ, RZ, R15 ;  /* 0x000000ffff007224 */ /* 0x001fc400078e000f */
[----:B------:R-:W4:Y:S04]  /*366f0*/  LDL.LU.64 R14, [R1+0x3500] ;  /* 0x00350000010e7983 */ /* 0x000f280000300a00 */
[----:B--2---:R-:W-:Y:S04]  /*36700*/  STL [R1+0x3060], R12 ;  /* 0x0030600c01007387 */ /* 0x004fe80000100800 */
[----:B------:R0:W-:Y:S02]  /*36710*/  STL [R1+0x305c], R0 ;  /* 0x00305c0001007387 */ /* 0x0001e40000100800 */
[----:B0-----:R-:W-:-:S02]  /*36720*/  IMAD.MOV.U32 R0, RZ, RZ, R13 ;  /* 0x000000ffff007224 */ /* 0x001fc400078e000d */
[----:B------:R-:W2:Y:S04]  /*36730*/  LDL.LU.64 R12, [R1+0x34f8] ;  /* 0x0034f800010c7983 */ /* 0x000ea80000300a00 */
[----:B------:R-:W-:Y:S04]  /*36740*/  STL [R1+0x3058], R10 ;  /* 0x0030580a01007387 */ /* 0x000fe80000100800 */
[----:B------:R0:W-:Y:S02]  /*36750*/  STL [R1+0x3054], R0 ;  /* 0x0030540001007387 */ /* 0x0001e40000100800 */
[----:B0-----:R-:W-:-:S02]  /*36760*/  IMAD.MOV.U32 R0, RZ, RZ, R11 ;  /* 0x000000ffff007224 */ /* 0x001fc400078e000b */
[----:B------:R-:W2:Y:S04]  /*36770*/  LDL.LU.64 R10, [R1+0x34f0] ;  /* 0x0034f000010a7983 */ /* 0x000ea80000300a00 */
[----:B------:R-:W-:Y:S04]  /*36780*/  STL [R1+0x3050], R4 ;  /* 0x0030500401007387 */ /* 0x000fe80000100800 */
[----:B------:R0:W-:Y:S02]  /*36790*/  STL [R1+0x304c], R0 ;  /* 0x00304c0001007387 */ /* 0x0001e40000100800 */
[----:B0-----:R-:W-:-:S02]  /*367a0*/  IMAD.MOV.U32 R0, RZ, RZ, R5 ;  /* 0x000000ffff007224 */ /* 0x001fc400078e0005 */
[----:B------:R-:W4:Y:S04]  /*367b0*/  LDL.LU.64 R4, [R1+0x34e8] ;  /* 0x0034e80001047983 */ /* 0x000f280000300a00 */
[----:B------:R-:W-:Y:S04]  /*367c0*/  STL [R1+0x3048], R28 ;  /* 0x0030481c01007387 */ /* 0x000fe80000100800 */
[----:B------:R0:W-:Y:S02]  /*367d0*/  STL [R1+0x3044], R0 ;  /* 0x0030440001007387 */ /* 0x0001e40000100800 */
[----:B0-----:R-:W-:-:S02]  /*367e0*/  IMAD.MOV.U32 R0, RZ, RZ, R29 ;  /* 0x000000ffff007224 */ /* 0x001fc400078e001d */
[----:B------:R-:W5:Y:S04]  /*367f0*/  LDL.LU.64 R28, [R1+0x34e0] ;  /* 0x0034e000011c7983 */ /* 0x000f680000300a00 */
[----:B---3--:R-:W-:Y:S04]  /*36800*/  STL [R1+0x3040], R2 ;  /* 0x0030400201007387 */ /* 0x008fe80000100800 */
[----:B------:R0:W-:Y:S02]  /*36810*/  STL [R1+0x303c], R0 ;  /* 0x00303c0001007387 */ /* 0x0001e40000100800 */
[----:B0-----:R-:W-:-:S02]  /*36820*/  IMAD.MOV.U32 R0, RZ, RZ, R3 ;  /* 0x000000ffff007224 */ /* 0x001fc400078e0003 */
[----:B-----5:R-:W-:Y:S04]  /*36830*/  STL [R1+0x3038], R28 ;  /* 0x0030381c01007387 */ /* 0x020fe80000100800 */
[----:B------:R0:W-:Y:S04]  /*36840*/  STL [R1+0x3034], R0 ;  /* 0x0030340001007387 */ /* 0x0001e80000100800 */
[----:B------:R-:W3:Y:S04]  /*36850*/  LDL.LU.64 R2, [R1+0xe0] ;  /* 0x0000e00001027983 */ /* 0x000ee80000300a00 */
[----:B------:R1:W-:Y:S01]  /*36860*/  STL [R1+0x302c], R29 ;  /* 0x00302c1d01007387 */ /* 0x0003e20000100800 */
[----:B0-----:R-:W-:-:S03]  /*36870*/  IMAD.MOV.U32 R0, RZ, RZ, R17 ;  /* 0x000000ffff007224 */ /* 0x001fc600078e0011 */
[----:B-1----:R-:W5:Y:S04]  /*36880*/  LDL.LU.64 R28, [R1+0xe8] ;  /* 0x0000e800011c7983 */ /* 0x002f680000300a00 */
[----:B------:R-:W-:Y:S04]  /*36890*/  STL [R1+0x3030], R16 ;  /* 0x0030301001007387 */ /* 0x000fe80000100800 */
[----:B----4-:R-:W-:Y:S04]  /*368a0*/  STL [R1+0x3028], R4 ;  /* 0x0030280401007387 */ /* 0x010fe80000100800 */
[----:B------:R-:W-:Y:S04]  /*368b0*/  STL [R1+0x3024], R0 ;  /* 0x0030240001007387 */ /* 0x000fe80000100800 */
[----:B------:R0:W-:Y:S04]  /*368c0*/  STL [R1+0x301c], R5 ;  /* 0x00301c0501007387 */ /* 0x0001e80000100800 */
[----:B0-----:R-:W4:Y:S04]  /*368d0*/  LDL.LU.64 R4, [R1+0xf0] ;  /* 0x0000f00001047983 */ /* 0x001f280000300a00 */
[----:B------:R-:W3:Y:S04]  /*368e0*/  LDL.LU.64 R16, [R1+0xd8] ;  /* 0x0000d80001107983 */ /* 0x000ee80000300a00 */
[----:B------:R0:W-:Y:S01]  /*368f0*/  STL [R1+0x3020], R6 ;  /* 0x0030200601007387 */ /* 0x0001e20000100800 */
[----:B------:R-:W-:-:S03]  /*36900*/  IMAD.MOV.U32 R0, RZ, RZ, R7 ;  /* 0x000000ffff007224 */ /* 0x000fc600078e0007 */
[----:B0-----:R-:W2:Y:S04]  /*36910*/  LDL.LU.64 R6, [R1+0x34d8] ;  /* 0x0034d80001067983 */ /* 0x001ea80000300a00 */
[----:B--2---:R-:W-:Y:S04]  /*36920*/  STL [R1+0x3018], R6 ;  /* 0x0030180601007387 */ /* 0x004fe80000100800 */
[----:B------:R0:W-:Y:S04]  /*36930*/  STL [R1+0x3014], R0 ;  /* 0x0030140001007387 */ /* 0x0001e80000100800 */
[----:B------:R1:W-:Y:S01]  /*36940*/  STL [R1+0x300c], R7 ;  /* 0x00300c0701007387 */ /* 0x0003e20000100800 */
[----:B0-----:R-:W-:-:S03]  /*36950*/  IMAD.MOV.U32 R0, RZ, RZ, R9 ;  /* 0x000000ffff007224 */ /* 0x001fc600078e0009 */
[----:B-1----:R-:W2:Y:S04]  /*36960*/  LDL.LU.64 R6, [R1+0xf8] ;  /* 0x0000f80001067983 */ /* 0x002ea80000300a00 */
[----:B------:R0:W-:Y:S04]  /*36970*/  STL [R1+0x3010], R8 ;  /* 0x0030100801007387 */ /* 0x0001e80000100800 */
[----:B0-----:R-:W5:Y:S04]  /*36980*/  LDL.LU.64 R8, [R1+0x34d0] ;  /* 0x0034d00001087983 */ /* 0x001f680000300a00 */
[----:B-----5:R-:W-:Y:S04]  /*36990*/  STL [R1+0x3008], R8 ;  /* 0x0030080801007387 */ /* 0x020fe80000100800 */
[----:B------:R0:W-:Y:S04]  /*369a0*/  STL [R1+0x3004], R0 ;  /* 0x0030040001007387 */ /* 0x0001e80000100800 */
[----:B------:R1:W-:Y:S04]  /*369b0*/  STL [R1+0x2ffc], R9 ;  /* 0x002ffc0901007387 */ /* 0x0003e80000100800 */
[----:B--2---:R-:W-:Y:S01]  /*369c0*/  STL [R1+0x3000], R6 ;  /* 0x0030000601007387 */ /* 0x004fe20000100800 */
[----:B0-----:R-:W-:-:S03]  /*369d0*/  IMAD.MOV.U32 R0, RZ, RZ, R7 ;  /* 0x000000ffff007224 */ /* 0x001fc600078e0007 */
[----:B-1----:R-:W2:Y:S04]  /*369e0*/  LDL.LU.64 R8, [R1+0xc8] ;  /* 0x0000c80001087983 */ /* 0x002ea80000300a00 */
[----:B------:R-:W-:Y:S04]  /*369f0*/  STL [R1+0x2ff4], R0 ;  /* 0x002ff40001007387 */ /* 0x000fe80000100800 */
[----:B------:R-:W-:Y:S04]  /*36a00*/  STL [R1+0x2ff8], R10 ;  /* 0x002ff80a01007387 */ /* 0x000fe80000100800 */
[----:B------:R0:W-:Y:S04]  /*36a10*/  STL [R1+0x2fec], R11 ;  /* 0x002fec0b01007387 */ /* 0x0001e80000100800 */
[----:B0-----:R-:W5:Y:S01]  /*36a20*/  LDL.LU.64 R10, [R1+0xd0] ;  /* 0x0000d000010a7983 */ /* 0x001f620000300a00 */
[----:B----4-:R-:W-:-:S03]  /*36a30*/  IMAD.MOV.U32 R0, RZ, RZ, R5 ;  /* 0x000000ffff007224 */ /* 0x010fc600078e0005 */
[----:B------:R-:W-:Y:S04]  /*36a40*/  STL [R1+0x2ff0], R4 ;  /* 0x002ff00401007387 */ /* 0x000fe80000100800 */
[----:B------:R-:W-:Y:S04]  /*36a50*/  STL [R1+0x2fe8], R12 ;  /* 0x002fe80c01007387 */ /* 0x000fe80000100800 */
[----:B------:R0:W-:Y:S04]  /*36a60*/  STL [R1+0x2fe4], R0 ;  /* 0x002fe40001007387 */ /* 0x0001e80000100800 */
[----:B------:R-:W4:Y:S04]  /*36a70*/  LDL.LU.64 R6, [R1+0xc0] ;  /* 0x0000c00001067983 */ /* 0x000f280000300a00 */
[----:B------:R-:W-:Y:S04]  /*36a80*/  STL [R1+0x2fdc], R13 ;  /* 0x002fdc0d01007387 */ /* 0x000fe80000100800 */
[----:B------:R1:W-:Y:S04]  /*36a90*/  STL [R1+0x2fe0], R28 ;  /* 0x002fe01c01007387 */ /* 0x0003e80000100800 */
[----:B------:R-:W-:Y:S01]  /*36aa0*/  STL [R1+0x2fd8], R14 ;  /* 0x002fd80e01007387 */ /* 0x000fe20000100800 */
[----:B0-----:R-:W-:-:S05]  /*36ab0*/  IMAD.MOV.U32 R0, RZ, RZ, R29 ;  /* 0x000000ffff007224 */ /* 0x001fca00078e001d */
[----:B------:R0:W-:Y:S04]  /*36ac0*/  STL [R1+0x2fd4], R0 ;  /* 0x002fd40001007387 */ /* 0x0001e80000100800 */
[----:B------:R-:W-:Y:S04]  /*36ad0*/  STL [R1+0x2fcc], R15 ;  /* 0x002fcc0f01007387 */ /* 0x000fe80000100800 */
[----:B------:R-:W4:Y:S04]  /*36ae0*/  LDL.LU.64 R4, [R1+0xb8] ;  /* 0x0000b80001047983 */ /* 0x000f280000300a00 */
[----:B---3--:R3:W-:Y:S04]  /*36af0*/  STL [R1+0x2fd0], R2 ;  /* 0x002fd00201007387 */ /* 0x0087e80000100800 */
[----:B-1----:R-:W4:Y:S01]  /*36b00*/  LDL.LU.64 R28, [R1+0x230] ;  /* 0x00023000011c7983 */ /* 0x002f220000300a00 */
[----:B0-----:R-:W-:-:S05]  /*36b10*/  IMAD.MOV.U32 R0, RZ, RZ, R3 ;  /* 0x000000ffff007224 */ /* 0x001fca00078e0003 */
[----:B------:R0:W-:Y:S04]  /*36b20*/  STL [R1+0x2fc4], R0 ;  /* 0x002fc40001007387 */ /* 0x0001e80000100800 */
[----:B------:R-:W-:Y:S04]  /*36b30*/  STL [R1+0x2fc8], R18 ;  /* 0x002fc81201007387 */ /* 0x000fe80000100800 */
[----:B------:R-:W-:Y:S04]  /*36b40*/  STL [R1+0x2fbc], R19 ;  /* 0x002fbc1301007387 */ /* 0x000fe80000100800 */
[----:B---3--:R-:W3:Y:S04]  /*36b50*/  LDL.LU.64 R2, [R1+0x240] ;  /* 0x0002400001027983 */ /* 0x008ee80000300a00 */
[----:B------:R1:W-:Y:S01]  /*36b60*/  STL [R1+0x2fc0], R16 ;  /* 0x002fc01001007387 */ /* 0x0003e20000100800 */
[----:B0-----:R-:W-:-:S03]  /*36b70*/  IMAD.MOV.U32 R0, RZ, RZ, R17 ;  /* 0x000000ffff007224 */ /* 0x001fc600078e0011 */
[----:B-1----:R-:W3:Y:S04]  /*36b80*/  LDL.LU.64 R16, [R1+0x248] ;  /* 0x0002480001107983 */ /* 0x002ee80000300a00 */
[----:B------:R-:W-:Y:S04]  /*36b90*/  STL [R1+0x2fb4], R0 ;  /* 0x002fb40001007387 */ /* 0x000fe80000100800 */
[----:B------:R-:W-:Y:S04]  /*36ba0*/  STL [R1+0x2fb8], R20 ;  /* 0x002fb81401007387 */ /* 0x000fe80000100800 */
[----:B------:R0:W-:Y:S04]  /*36bb0*/  STL [R1+0x2fac], R21 ;  /* 0x002fac1501007387 */ /* 0x0001e80000100800 */
[----:B0-----:R-:W3:Y:S04]  /*36bc0*/  LDL.LU.64 R20, [R1+0x250] ;  /* 0x0002500001147983 */ /* 0x001ee80000300a00 */
[----:B-----5:R-:W-:Y:S04]  /*36bd0*/  STL [R1+0x2fb0], R10 ;  /* 0x002fb00a01007387 */ /* 0x020fe80000100800 */
[----:B------:R-:W5:Y:S01]  /*36be0*/  LDL.LU.64 R18, [R1+0x258] ;  /* 0x0002580001127983 */ /* 0x000f620000300a00 */
[----:B------:R-:W-:-:S05]  /*36bf0*/  IMAD.MOV.U32 R0, RZ, RZ, R11 ;  /* 0x000000ffff007224 */ /* 0x000fca00078e000b */
[----:B------:R0:W-:Y:S04]  /*36c00*/  STL [R1+0x2fa4], R0 ;  /* 0x002fa40001007387 */ /* 0x0001e80000100800 */
[----:B------:R-:W-:Y:S04]  /*36c10*/  STL [R1+0x2fa8], R22 ;  /* 0x002fa81601007387 */ /* 0x000fe80000100800 */
[----:B------:R-:W-:Y:S04]  /*36c20*/  STL [R1+0x2f9c], R23 ;  /* 0x002f9c1701007387 */ /* 0x000fe80000100800 */
[----:B------:R-:W5:Y:S04]  /*36c30*/  LDL.LU.64 R14, [R1+0x268] ;  /* 0x00026800010e7983 */ /* 0x000f680000300a00 */
[----:B--2---:R1:W-:Y:S04]  /*36c40*/  STL [R1+0x2fa0], R8 ;  /* 0x002fa00801007387 */ /* 0x0043e80000100800 */
[----:B------:R-:W2:Y:S01]  /*36c50*/  LDL.LU.64 R12, [R1+0x270] ;  /* 0x00027000010c7983 */ /* 0x000ea20000300a00 */
[----:B0-----:R-:W-:-:S05]  /*36c60*/  IMAD.MOV.U32 R0, RZ, RZ, R9 ;  /* 0x000000ffff007224 */ /* 0x001fca00078e0009 */
[----:B------:R0:W-:Y:S04]  /*36c70*/  STL [R1+0x2f94], R0 ;  /* 0x002f940001007387 */ /* 0x0001e80000100800 */
[----:B------:R-:W-:Y:S04]  /*36c80*/  STL [R1+0x2f98], R24 ;  /* 0x002f981801007387 */ /* 0x000fe80000100800 */
[----:B------:R-:W-:Y:S04]  /*36c90*/  STL [R1+0x2f8c], R25 ;  /* 0x002f8c1901007387 */ /* 0x000fe80000100800 */
[----:B------:R-:W2:Y:S04]  /*36ca0*/  LDL.LU.64 R10, [R1+0x278] ;  /* 0x00027800010a7983 */ /* 0x000ea80000300a00 */
[----:B----4-:R4:W-:Y:S04]  /*36cb0*/  STL [R1+0x2f90], R6 ;  /* 0x002f900601007387 */ /* 0x0109e80000100800 */
[----:B-1----:R-:W2:Y:S01]  /*36cc0*/  LDL.LU.64 R8, [R1+0x280] ;  /* 0x0002800001087983 */ /* 0x002ea20000300a00 */
[----:B0-----:R-:W-:-:S05]  /*36cd0*/  IMAD.MOV.U32 R0, RZ, RZ, R7 ;  /* 0x000000ffff007224 */ /* 0x001fca00078e0007 */
[----:B------:R0:W-:Y:S04]  /*36ce0*/  STL [R1+0x2f84], R0 ;  /* 0x002f840001007387 */ /* 0x0001e80000100800 */
[----:B------:R-:W-:Y:S04]  /*36cf0*/  STL [R1+0x2f88], R26 ;  /* 0x002f881a01007387 */ /* 0x000fe80000100800 */
[----:B------:R-:W-:Y:S04]  /*36d00*/  STL [R1+0x2f7c], R27 ;  /* 0x002f7c1b01007387 */ /* 0x000fe80000100800 */
[----:B----4-:R-:W4:Y:S04]  /*36d10*/  LDL.LU.64 R6, [R1+0x290] ;  /* 0x0002900001067983 */ /* 0x010f280000300a00 */
[----:B------:R1:W-:Y:S01]  /*36d20*/  STL [R1+0x2f80], R4 ;  /* 0x002f800401007387 */ /* 0x0003e20000100800 */
[----:B0-----:R-:W-:-:S03]  /*36d30*/  IMAD.MOV.U32 R0, RZ, RZ, R5 ;  /* 0x000000ffff007224 */ /* 0x001fc600078e0005 */
[----:B-1----:R-:W4:Y:S04]  /*36d40*/  LDL.LU.64 R4, [R1+0x298] ;  /* 0x0002980001047983 */ /* 0x002f280000300a00 */
[----:B------:R0:W-:Y:S04]  /*36d50*/  STL [R1+0x11b0], R0 ;  /* 0x0011b00001007387 */ /* 0x0001e80000100800 */
[----:B------:R1:W-:Y:S01]  /*36d60*/  STL [R1+0x11b8], R28 ;  /* 0x0011b81c01007387 */ /* 0x0003e20000100800 */
[----:B0-----:R-:W-:-:S03]  /*36d70*/  IMAD.MOV.U32 R0, RZ, RZ, R29 ;  /* 0x000000ffff007224 */ /* 0x001fc600078e001d */
[----:B-1----:R-:W4:Y:S04]  /*36d80*/  LDL.LU.64 R28, [R1+0x2a0] ;  /* 0x0002a000011c7983 */ /* 0x002f280000300a00 */
[----:B------:R0:W-:Y:S04]  /*36d90*/  STL [R1+0x11b4], R0 ;  /* 0x0011b40001007387 */ /* 0x0001e80000100800 */
[----:B---3--:R1:W-:Y:S01]  /*36da0*/  STL [R1+0x11c0], R2 ;  /* 0x0011c00201007387 */ /* 0x0083e20000100800 */
[----:B0-----:R-:W-:-:S03]  /*36db0*/  IMAD.MOV.U32 R0, RZ, RZ, R3 ;  /* 0x000000ffff007224 */ /* 0x001fc600078e0003 */
[----:B-1----:R-:W3:Y:S04]  /*36dc0*/  LDL.LU.64 R2, [R1+0x2a8] ;  /* 0x0002a80001027983 */ /* 0x002ee80000300a00 */
[----:B------:R0:W-:Y:S04]  /*36dd0*/  STL [R1+0x11bc], R0 ;  /* 0x0011bc0001007387 */ /* 0x0001e80000100800 */
[----:B------:R1:W-:Y:S01]  /*36de0*/  STL [R1+0x11c8], R16 ;  /* 0x0011c81001007387 */ /* 0x0003e20000100800 */
[----:B0-----:R-:W-:-:S03]  /*36df0*/  IMAD.MOV.U32 R0, RZ, RZ, R17 ;  /* 0x000000ffff007224 */ /* 0x001fc600078e0011 */
[----:B-1----:R-:W3:Y:S04]  /*36e00*/  LDL.LU.64 R16, [R1+0x2b8] ;  /* 0x0002b80001107983 */ /* 0x002ee80000300a00 */
[----:B------:R0:W-:Y:S04]  /*36e10*/  STL [R1+0x11c4], R0 ;  /* 0x0011c40001007387 */ /* 0x0001e80000100800 */
[----:B------:R1:W-:Y:S01]  /*36e20*/  STL [R1+0x11d0], R20 ;  /* 0x0011d01401007387 */ /* 0x0003e20000100800 */
[----:B0-----:R-:W-:-:S03]  /*36e30*/  IMAD.MOV.U32 R0, RZ, RZ, R21 ;  /* 0x000000ffff007224 */ /* 0x001fc600078e0015 */
[----:B-1----:R-:W3:Y:S04]  /*36e40*/  LDL.LU.64 R20, [R1+0x2c0] ;  /* 0x0002c00001147983 */ /* 0x002ee80000300a00 */
[----:B------:R0:W-:Y:S04]  /*36e50*/  STL [R1+0x11cc], R0 ;  /* 0x0011cc0001007387 */ /* 0x0001e80000100800 */
[----:B-----5:R1:W-:Y:S01]  /*36e60*/  STL [R1+0x11d8], R18 ;  /* 0x0011d81201007387 */ /* 0x0203e20000100800 */
[----:B0-----:R-:W-:-:S03]  /*36e70*/  IMAD.MOV.U32 R0, RZ, RZ, R19 ;  /* 0x000000ffff007224 */ /* 0x001fc600078e0013 */
[----:B-1----:R-:W5:Y:S04]  /*36e80*/  LDL.LU.64 R18, [R1+0x2d0] ;  /* 0x0002d00001127983 */ /* 0x002f680000300a00 */
[----:B------:R0:W-:Y:S04]  /*36e90*/  STL [R1+0x11d4], R0 ;  /* 0x0011d40001007387 */ /* 0x0001e80000100800 */
[----:B------:R1:W-:Y:S01]  /*36ea0*/  STL [R1+0x11e0], R14 ;  /* 0x0011e00e01007387 */ /* 0x0003e20000100800 */
[----:B0-----:R-:W-:-:S03]  /*36eb0*/  IMAD.MOV.U32 R0, RZ, RZ, R15 ;  /* 0x000000ffff007224 */ /* 0x001fc600078e000f */
[----:B-1----:R-:W5:Y:S04]  /*36ec0*/  LDL.LU.64 R14, [R1+0x2d8] ;  /* 0x0002d800010e7983 */ /* 0x002f680000300a00 */
[----:B------:R0:W-:Y:S04]  /*36ed0*/  STL [R1+0x11dc], R0 ;  /* 0x0011dc0001007387 */ /* 0x0001e80000100800 */
[----:B--2---:R1:W-:Y:S01]  /*36ee0*/  STL [R1+0x11e8], R12 ;  /* 0x0011e80c01007387 */ /* 0x0043e20000100800 */
[----:B0-----:R-:W-:-:S03]  /*36ef0*/  IMAD.MOV.U32 R0, RZ, RZ, R13 ;  /* 0x000000ffff007224 */ /* 0x001fc600078e000d */
[----:B-1----:R-:W2:Y:S04]  /*36f00*/  LDL.LU.64 R12, [R1+0x2e0] ;  /* 0x0002e000010c7983 */ /* 0x002ea80000300a00 */
[----:B------:R0:W-:Y:S04]  /*36f10*/  STL [R1+0x11e4], R0 ;  /* 0x0011e40001007387 */ /* 0x0001e80000100800 */
[----:B------:R1:W-:Y:S01]  /*36f20*/  STL [R1+0x11f0], R10 ;  /* 0x0011f00a01007387 */ /* 0x0003e20000100800 */
[----:B0-----:R-:W-:-:S03]  /*36f30*/  IMAD.MOV.U32 R0, RZ, RZ, R11 ;  /* 0x000000ffff007224 */ /* 0x001fc600078e000b */
[----:B-1----:R-:W2:Y:S04]  /*36f40*/  LDL.LU.64 R10, [R1+0x2e8] ;  /* 0x0002e800010a7983 */ /* 0x002ea80000300a00 */
[----:B------:R0:W-:Y:S04]  /*36f50*/  STL [R1+0x11ec], R0 ;  /* 0x0011ec0001007387 */ /* 0x0001e80000100800 */
[----:B------:R1:W-:Y:S01]  /*36f60*/  STL [R1+0x11f8], R8 ;  /* 0x0011f80801007387 */ /* 0x0003e20000100800 */
[----:B0-----:R-:W-:-:S03]  /*36f70*/  IMAD.MOV.U32 R0, RZ, RZ, R9 ;  /* 0x000000ffff007224 */ /* 0x001fc600078e0009 */
[----:B-1----:R-:W2:Y:S04]  /*36f80*/  LDL.LU.64 R8, [R1+0x2f8] ;  /* 0x0002f80001087983 */ /* 0x002ea80000300a00 */
[----:B------:R0:W-:Y:S04]  /*36f90*/  STL [R1+0x11f4], R0 ;  /* 0x0011f40001007387 */ /* 0x0001e80000100800 */
[----:B----4-:R1:W-:Y:S01]  /*36fa0*/  STL [R1+0x1200], R6 ;  /* 0x0012000601007387 */ /* 0x0103e20000100800 */
[----:B0-----:R-:W-:-:S03]  /*36fb0*/  IMAD.MOV.U32 R0, RZ, RZ, R7 ;  /* 0x000000ffff007224 */ /* 0x001fc600078e0007 */
[----:B-1----:R-:W4:Y:S04]  /*36fc0*/  LDL.LU.64 R6, [R1+0x300] ;  /* 0x0003000001067983 */ /* 0x002f280000300a00 */
[----:B------:R0:W-:Y:S04]  /*36fd0*/  STL [R1+0x11fc], R0 ;  /* 0x0011fc0001007387 */ /* 0x0001e80000100800 */
        /* <DEDUP_REMOVED lines=3492> */
[----:B------:R-:W-:Y:S04]  /*44a20*/  STL [R1+0x2d50], R20 ;  /* 0x002d501401007387 */ /* 0x000fe80000100800 */
[----:B------:R-:W3:Y:S01]  /*44a30*/  LDL.LU.64 R22, [R1+0x2da8] ;  /* 0x002da80001167983 */ /* 0x000ee20000300a00 */
[----:B0-----:R-:W-:-:S05]  /*44a40*/  IMAD.MOV.U32 R0, RZ, RZ, R21 ;  /* 0x000000ffff007224 */ /* 0x001fca00078e0015 */
[----:B------:R0:W-:Y:S04]  /*44a50*/  STL [R1+0x2d4c], R0 ;  /* 0x002d4c0001007387 */ /* 0x0001e80000100800 */
[----:B-----5:R1:W-:Y:S01]  /*44a60*/  STL [R1+0x2d58], R18 ;  /* 0x002d581201007387 */ /* 0x0203e20000100800 */
[----:B0-----:R-:W-:-:S03]  /*44a70*/  IMAD.MOV.U32 R0, RZ, RZ, R19 ;  /* 0x000000ffff007224 */ /* 0x001fc600078e0013 */
[----:B-1----:R-:W5:Y:S04]  /*44a80*/  LDL.LU.64 R18, [R1+0x2db0] ;  /* 0x002db00001127983 */ /* 0x002f680000300a00 */
[----:B------:R0:W-:Y:S04]  /*44a90*/  STL [R1+0x2d54], R0 ;  /* 0x002d540001007387 */ /* 0x0001e80000100800 */
[----:B------:R1:W-:Y:S04]  /*44aa0*/  STL [R1+0x2d60], R14 ;  /* 0x002d600e01007387 */ /* 0x0003e80000100800 */
[----:B------:R-:W5:Y:S01]  /*44ab0*/  LDL.LU.64 R20, [R1+0x288] ;  /* 0x0002880001147983 */ /* 0x000f620000300a00 */
[----:B0-----:R-:W-:-:S05]  /*44ac0*/  IMAD.MOV.U32 R0, RZ, RZ, R15 ;  /* 0x000000ffff007224 */ /* 0x001fca00078e000f */
[----:B------:R0:W-:Y:S04]  /*44ad0*/  STL [R1+0x2d5c], R0 ;  /* 0x002d5c0001007387 */ /* 0x0001e80000100800 */
[----:B--2---:R2:W-:Y:S04]  /*44ae0*/  STL [R1+0x2d68], R12 ;  /* 0x002d680c01007387 */ /* 0x0045e80000100800 */
[----:B-1----:R-:W5:Y:S01]  /*44af0*/  LDL.LU.64 R14, [R1+0x2dc0] ;  /* 0x002dc000010e7983 */ /* 0x002f620000300a00 */
[----:B0-----:R-:W-:-:S05]  /*44b00*/  IMAD.MOV.U32 R0, RZ, RZ, R13 ;  /* 0x000000ffff007224 */ /* 0x001fca00078e000d */
[----:B------:R0:W-:Y:S04]  /*44b10*/  STL [R1+0x2d64], R0 ;  /* 0x002d640001007387 */ /* 0x0001e80000100800 */
[----:B------:R1:W-:Y:S04]  /*44b20*/  STL [R1+0x2d70], R10 ;  /* 0x002d700a01007387 */ /* 0x0003e80000100800 */
[----:B--2---:R-:W2:Y:S01]  /*44b30*/  LDL.LU.64 R12, [R1+0x2dc8] ;  /* 0x002dc800010c7983 */ /* 0x004ea20000300a00 */
[----:B0-----:R-:W-:-:S05]  /*44b40*/  IMAD.MOV.U32 R0, RZ, RZ, R11 ;  /* 0x000000ffff007224 */ /* 0x001fca00078e000b */
[----:B------:R0:W-:Y:S04]  /*44b50*/  STL [R1+0x2d6c], R0 ;  /* 0x002d6c0001007387 */ /* 0x0001e80000100800 */
[----:B------:R4:W-:Y:S04]  /*44b60*/  STL [R1+0x2d78], R8 ;  /* 0x002d780801007387 */ /* 0x0009e80000100800 */
[----:B-1----:R-:W2:Y:S01]  /*44b70*/  LDL.LU.64 R10, [R1+0x2dd0] ;  /* 0x002dd000010a7983 */ /* 0x002ea20000300a00 */
[----:B0-----:R-:W-:-:S05]  /*44b80*/  IMAD.MOV.U32 R0, RZ, RZ, R9 ;  /* 0x000000ffff007224 */ /* 0x001fca00078e0009 */
[----:B------:R0:W-:Y:S04]  /*44b90*/  STL [R1+0x2d74], R0 ;  /* 0x002d740001007387 */ /* 0x0001e80000100800 */
[----:B----4-:R1:W-:Y:S04]  /*44ba0*/  STL [R1+0x2d80], R6 ;  /* 0x002d800601007387 */ /* 0x0103e80000100800 */
[----:B------:R-:W4:Y:S01]  /*44bb0*/  LDL.LU.64 R8, [R1+0x260] ;  /* 0x0002600001087983 */ /* 0x000f220000300a00 */
[----:B0-----:R-:W-:-:S05]  /*44bc0*/  IMAD.MOV.U32 R0, RZ, RZ, R7 ;  /* 0x000000ffff007224 */ /* 0x001fca00078e0007 */
[----:B------:R0:W-:Y:S04]  /*44bd0*/  STL [R1+0x2d7c], R0 ;  /* 0x002d7c0001007387 */ /* 0x0001e80000100800 */
[----:B------:R0:W-:Y:S04]  /*44be0*/  STL [R1+0x2d88], R4 ;  /* 0x002d880401007387 */ /* 0x0001e80000100800 */
[----:B-1----:R-:W4:Y:S01]  /*44bf0*/  LDL.LU.64 R6, [R1+0x2de0] ;  /* 0x002de00001067983 */ /* 0x002f220000300a00 */
[----:B0-----:R-:W-:-:S05]  /*44c00*/  IMAD.MOV.U32 R0, RZ, RZ, R5 ;  /* 0x000000ffff007224 */ /* 0x001fca00078e0005 */
[----:B------:R0:W-:Y:S04]  /*44c10*/  STL [R1+0x2d84], R0 ;  /* 0x002d840001007387 */ /* 0x0001e80000100800 */
[----:B------:R1:W-:Y:S04]  /*44c20*/  STL [R1+0x2d90], R28 ;  /* 0x002d901c01007387 */ /* 0x0003e80000100800 */
[----:B------:R-:W4:Y:S01]  /*44c30*/  LDL.LU.64 R4, [R1+0x2de8] ;  /* 0x002de80001047983 */ /* 0x000f220000300a00 */
[----:B0-----:R-:W-:-:S05]  /*44c40*/  IMAD.MOV.U32 R0, RZ, RZ, R29 ;  /* 0x000000ffff007224 */ /* 0x001fca00078e001d */
[----:B------:R0:W-:Y:S04]  /*44c50*/  STL [R1+0x2d8c], R0 ;  /* 0x002d8c0001007387 */ /* 0x0001e80000100800 */
[----:B---3--:R3:W-:Y:S04]  /*44c60*/  STL [R1+0x2d98], R2 ;  /* 0x002d980201007387 */ /* 0x0087e80000100800 */
[----:B-1----:R-:W4:Y:S01]  /*44c70*/  LDL.LU.64 R28, [R1+0x2df0] ;  /* 0x002df000011c7983 */ /* 0x002f220000300a00 */
[----:B0-----:R-:W-:-:S03]  /*44c80*/  IMAD.MOV.U32 R0, RZ, RZ, R3 ;  /* 0x000000ffff007224 */ /* 0x001fc600078e0003 */
[----:B------:R-:W-:Y:S04]  /*44c90*/  STL [R1+0x2da0], R16 ;  /* 0x002da01001007387 */ /* 0x000fe80000100800 */
[----:B------:R0:W-:Y:S04]  /*44ca0*/  STL [R1+0x2d94], R0 ;  /* 0x002d940001007387 */ /* 0x0001e80000100800 */
[----:B---3--:R-:W3:Y:S01]  /*44cb0*/  LDL.LU.64 R2, [R1+0x238] ;  /* 0x0002380001027983 */ /* 0x008ee20000300a00 */
[----:B0-----:R-:W-:-:S05]  /*44cc0*/  IMAD.MOV.U32 R0, RZ, RZ, R17 ;  /* 0x000000ffff007224 */ /* 0x001fca00078e0011 */
[----:B------:R0:W-:Y:S04]  /*44cd0*/  STL [R1+0x2d9c], R0 ;  /* 0x002d9c0001007387 */ /* 0x0001e80000100800 */
[----:B------:R-:W-:Y:S04]  /*44ce0*/  STL [R1+0x2da8], R22 ;  /* 0x002da81601007387 */ /* 0x000fe80000100800 */
[----:B------:R-:W3:Y:S01]  /*44cf0*/  LDL.LU.64 R16, [R1+0x2e00] ;  /* 0x002e000001107983 */ /* 0x000ee20000300a00 */
[----:B0-----:R-:W-:-:S03]  /*44d00*/  IMAD.MOV.U32 R0, RZ, RZ, R23 ;  /* 0x000000ffff007224 */ /* 0x001fc600078e0017 */
[----:B-----5:R-:W-:Y:S04]  /*44d10*/  STL [R1+0x2db0], R18 ;  /* 0x002db01201007387 */ /* 0x020fe80000100800 */
[----:B------:R0:W-:Y:S02]  /*44d20*/  STL [R1+0x2da4], R0 ;  /* 0x002da40001007387 */ /* 0x0001e40000100800 */
[----:B0-----:R-:W-:Y:S02]  /*44d30*/  IMAD.MOV.U32 R0, RZ, RZ, R19 ;  /* 0x000000ffff007224 */ /* 0x001fe400078e0013 */
[----:B------:R-:W5:Y:S04]  /*44d40*/  LDL.LU.64 R18, [R1+0x2e08] ;  /* 0x002e080001127983 */ /* 0x000f680000300a00 */
[----:B------:R0:W-:Y:S04]  /*44d50*/  STL [R1+0x2dac], R0 ;  /* 0x002dac0001007387 */ /* 0x0001e80000100800 */
[----:B------:R1:W-:Y:S01]  /*44d60*/  STL [R1+0x2db8], R20 ;  /* 0x002db81401007387 */ /* 0x0003e20000100800 */
        /* <DEDUP_REMOVED lines=25> */
[----:B------:R-:W-:Y:S04]  /*44f00*/  STL [R1+0x2df0], R28 ;  /* 0x002df01c01007387 */ /* 0x000fe80000100800 */
[----:B------:R0:W-:Y:S04]  /*44f10*/  STL [R1+0x2de4], R0 ;  /* 0x002de40001007387 */ /* 0x0001e80000100800 */
[----:B-1----:R-:W4:Y:S01]  /*44f20*/  LDL.LU.64 R4, [R1+0x2e40] ;  /* 0x002e400001047983 */ /* 0x002f220000300a00 */
[----:B0-----:R-:W-:-:S03]  /*44f30*/  IMAD.MOV.U32 R0, RZ, RZ, R29 ;  /* 0x000000ffff007224 */ /* 0x001fc600078e001d */
[----:B------:R-:W4:Y:S04]  /*44f40*/  LDL.LU.64 R28, [R1+0x2e48] ;  /* 0x002e4800011c7983 */ /* 0x000f280000300a00 */
[----:B------:R0:W-:Y:S04]  /*44f50*/  STL [R1+0x2dec], R0 ;  /* 0x002dec0001007387 */ /* 0x0001e80000100800 */
[----:B---3--:R1:W-:Y:S01]  /*44f60*/  STL [R1+0x2df8], R2 ;  /* 0x002df80201007387 */ /* 0x0083e20000100800 */
[----:B0-----:R-:W-:-:S03]  /*44f70*/  IMAD.MOV.U32 R0, RZ, RZ, R3 ;  /* 0x000000ffff007224 */ /* 0x001fc600078e0003 */
[----:B------:R-:W-:Y:S04]  /*44f80*/  STL [R1+0x2e00], R16 ;  /* 0x002e001001007387 */ /* 0x000fe80000100800 */
[----:B------:R0:W-:Y:S04]  /*44f90*/  STL [R1+0x2df4], R0 ;  /* 0x002df40001007387 */ /* 0x0001e80000100800 */
[----:B-1----:R-:W3:Y:S01]  /*44fa0*/  LDL.LU.64 R2, [R1+0x2e50] ;  /* 0x002e500001027983 */ /* 0x002ee20000300a00 */
[----:B0-----:R-:W-:-:S03]  /*44fb0*/  IMAD.MOV.U32 R0, RZ, RZ, R17 ;  /* 0x000000ffff007224 */ /* 0x001fc600078e0011 */
[----:B------:R-:W3:Y:S04]  /*44fc0*/  LDL.LU.64 R16, [R1+0x218] ;  /* 0x0002180001107983 */ /* 0x000ee80000300a00 */
[----:B------:R0:W-:Y:S04]  /*44fd0*/  STL [R1+0x2dfc], R0 ;  /* 0x002dfc0001007387 */ /* 0x0001e80000100800 */
[----:B-----5:R1:W-:Y:S01]  /*44fe0*/  STL [R1+0x2e08], R18 ;  /* 0x002e081201007387 */ /* 0x0203e20000100800 */
[----:B0-----:R-:W-:-:S03]  /*44ff0*/  IMAD.MOV.U32 R0, RZ, RZ, R19 ;  /* 0x000000ffff007224 */ /* 0x001fc600078e0013 */
[----:B-1----:R-:W5:Y:S04]  /*45000*/  LDL.LU.64 R18, [R1+0x2e60] ;  /* 0x002e600001127983 */ /* 0x002f680000300a00 */
[----:B------:R0:W-:Y:S04]  /*45010*/  STL [R1+0x2e04], R0 ;  /* 0x002e040001007387 */ /* 0x0001e80000100800 */
[----:B------:R-:W-:Y:S04]  /*45020*/  STL [R1+0x2e10], R20 ;  /* 0x002e101401007387 */ /* 0x000fe80000100800 */
[----:B------:R-:W5:Y:S01]  /*45030*/  LDL.LU.64 R22, [R1+0x2e68] ;  /* 0x002e680001167983 */ /* 0x000f620000300a00 */
[----:B0-----:R-:W-:-:S05]  /*45040*/  IMAD.MOV.U32 R0, RZ, RZ, R21 ;  /* 0x000000ffff007224 */ /* 0x001fca00078e0015 */
        /* <DEDUP_REMOVED lines=9> */
[----:B------:R1:W-:Y:S04]  /*450e0*/  STL [R1+0x2e28], R10 ;  /* 0x002e280a01007387 */ /* 0x0003e80000100800 */
[----:B------:R-:W2:Y:S01]  /*450f0*/  LDL.LU.64 R20, [R1+0x2e80] ;  /* 0x002e800001147983 */ /* 0x000ea20000300a00 */
[----:B0-----:R-:W-:-:S03]  /*45100*/  IMAD.MOV.U32 R0, RZ, RZ, R11 ;  /* 0x000000ffff007224 */ /* 0x001fc600078e000b */
[----:B----4-:R-:W-:Y:S04]  /*45110*/  STL [R1+0x2e30], R8 ;  /* 0x002e300801007387 */ /* 0x010fe80000100800 */
[----:B------:R0:W-:Y:S04]  /*45120*/  STL [R1+0x2e24], R0 ;  /* 0x002e240001007387 */ /* 0x0001e80000100800 */
[----:B-1----:R-:W4:Y:S01]  /*45130*/  LDL.LU.64 R10, [R1+0x2e88] ;  /* 0x002e8800010a7983 */ /* 0x002f220000300a00 */
[----:B0-----:R-:W-:-:S03]  /*45140*/  IMAD.MOV.U32 R0, RZ, RZ, R9 ;  /* 0x000000ffff007224 */ /* 0x001fc600078e0009 */
[----:B------:R-:W-:Y:S04]  /*45150*/  STL [R1+0x2e38], R6 ;  /* 0x002e380601007387 */ /* 0x000fe80000100800 */
[----:B------:R0:W-:Y:S04]  /*45160*/  STL [R1+0x2e2c], R0 ;  /* 0x002e2c0001007387 */ /* 0x0001e80000100800 */
[----:B------:R-:W4:Y:S01]  /*45170*/  LDL.LU.64 R8, [R1+0x2e90] ;  /* 0x002e900001087983 */ /* 0x000f220000300a00 */
[----:B0-----:R-:W-:-:S03]  /*45180*/  IMAD.MOV.U32 R0, RZ, RZ, R7 ;  /* 0x000000ffff007224 */ /* 0x001fc600078e0007 */
[----:B------:R-:W4:Y:S04]  /*45190*/  LDL.LU.64 R6, [R1+0x208] ;  /* 0x0002080001067983 */ /* 0x000f280000300a00 */
        /* <DEDUP_REMOVED lines=15> */
[----:B-----5:R-:W-:Y:S04]  /*45290*/  STL [R1+0x2e60], R18 ;  /* 0x002e601201007387 */ /* 0x020fe80000100800 */
[----:B------:R0:W-:Y:S04]  /*452a0*/  STL [R1+0x2e54], R0 ;  /* 0x002e540001007387 */ /* 0x0001e80000100800 */
[----:B------:R-:W5:Y:S04]  /*452b0*/  LDL.LU.64 R16, [R1+0x2eb8] ;  /* 0x002eb80001107983 */ /* 0x000f680000300a00 */
[----:B------:R-:W-:Y:S01]  /*452c0*/  STL [R1+0x2e68], R22 ;  /* 0x002e681601007387 */ /* 0x000fe20000100800 */
[----:B0-----:R-:W-:-:S05]  /*452d0*/  IMAD.MOV.U32 R0, RZ, RZ, R19 ;  /* 0x000000ffff007224 */ /* 0x001fca00078e0013 */
[----:B------:R0:W-:Y:S04]  /*452e0*/  STL [R1+0x2e5c], R0 ;  /* 0x002e5c0001007387 */ /* 0x0001e80000100800 */
[----:B------:R-:W5:Y:S01]  /*452f0*/  LDL.LU.64 R18, [R1+0x2ec0] ;  /* 0x002ec00001127983 */ /* 0x000f620000300a00 */
[----:B0-----:R-:W-:-:S03]  /*45300*/  IMAD.MOV.U32 R0, RZ, RZ, R23 ;  /* 0x000000ffff007224 */ /* 0x001fc600078e0017 */
[----:B------:R-:W-:Y:S04]  /*45310*/  STL [R1+0x2e70], R14 ;  /* 0x002e700e01007387 */ /* 0x000fe80000100800 */
[----:B------:R0:W-:Y:S02]  /*45320*/  STL [R1+0x2e64], R0 ;  /* 0x002e640001007387 */ /* 0x0001e40000100800 */
[----:B0-----:R-:W-:Y:S02]  /*45330*/  IMAD.MOV.U32 R0, RZ, RZ, R15 ;  /* 0x000000ffff007224 */ /* 0x001fe400078e000f */
[----:B------:R-:W5:Y:S04]  /*45340*/  LDL.LU.64 R14, [R1+0x2ec8] ;  /* 0x002ec800010e7983 */ /* 0x000f680000300a00 */
[----:B------:R0:W-:Y:S04]  /*45350*/  STL [R1+0x2e6c], R0 ;  /* 0x002e6c0001007387 */ /* 0x0001e80000100800 */
[----:B--2---:R1:W-:Y:S04]  /*45360*/  STL [R1+0x2e78], R12 ;  /* 0x002e780c01007387 */ /* 0x0043e80000100800 */
[----:B------:R-:W-:Y:S01]  /*45370*/  STL [R1+0x2e80], R20 ;  /* 0x002e801401007387 */ /* 0x000fe20000100800 */
[----:B0-----:R-:W-:-:S05]  /*45380*/  IMAD.MOV.U32 R0, RZ, RZ, R13 ;  /* 0x000000ffff007224 */ /* 0x001fca00078e000d */
[----:B------:R0:W-:Y:S04]  /*45390*/  STL [R1+0x2e74], R0 ;  /* 0x002e740001007387 */ /* 0x0001e80000100800 */
[----:B-1----:R-:W2:Y:S04]  /*453a0*/  LDL.LU.64 R12, [R1+0x1f8] ;  /* 0x0001f800010c7983 */ /* 0x002ea80000300a00 */
[----:B----4-:R-:W-:Y:S01]  /*453b0*/  STL [R1+0x2e88], R10 ;  /* 0x002e880a01007387 */ /* 0x010fe20000100800 */
[----:B0-----:R-:W-:-:S05]  /*453c0*/  IMAD.MOV.U32 R0, RZ, RZ, R21 ;  /* 0x000000ffff007224 */ /* 0x001fca00078e0015 */
[----:B------:R0:W-:Y:S02]  /*453d0*/  STL [R1+0x2e7c], R0 ;  /* 0x002e7c0001007387 */ /* 0x0001e40000100800 */
[----:B0-----:R-:W-:Y:S02]  /*453e0*/  IMAD.MOV.U32 R0, RZ, RZ, R11 ;  /* 0x000000ffff007224 */ /* 0x001fe400078e000b */
[----:B------:R-:W4:Y:S04]  /*453f0*/  LDL.LU.64 R10, [R1+0x2ed8] ;  /* 0x002ed800010a7983 */ /* 0x000f280000300a00 */
[----:B------:R0:W-:Y:S04]  /*45400*/  STL [R1+0x2e84], R0 ;  /* 0x002e840001007387 */ /* 0x0001e80000100800 */
[----:B------:R1:W-:Y:S04]  /*45410*/  STL [R1+0x2e90], R8 ;  /* 0x002e900801007387 */ /* 0x0003e80000100800 */
[----:B------:R-:W-:Y:S01]  /*45420*/  STL [R1+0x2e98], R6 ;  /* 0x002e980601007387 */ /* 0x000fe20000100800 */
[----:B0-----:R-:W-:-:S05]  /*45430*/  IMAD.MOV.U32 R0, RZ, RZ, R9 ;  /* 0x000000ffff007224 */ /* 0x001fca00078e0009 */
[----:B------:R0:W-:Y:S04]  /*45440*/  STL [R1+0x2e8c], R0 ;  /* 0x002e8c0001007387 */ /* 0x0001e80000100800 */
[----:B-1----:R-:W4:Y:S01]  /*45450*/  LDL.LU.64 R8, [R1+0x2ee0] ;  /* 0x002ee00001087983 */ /* 0x002f220000300a00 */
[----:B0-----:R-:W-:-:S03]  /*45460*/  IMAD.MOV.U32 R0, RZ, RZ, R7 ;  /* 0x000000ffff007224 */ /* 0x001fc600078e0007 */
        /* <DEDUP_REMOVED lines=10> */
[----:B---3--:R1:W-:Y:S01]  /*45510*/  STL [R1+0x2eb0], R2 ;  /* 0x002eb00201007387 */ /* 0x0083e20000100800 */
[----:B0-----:R-:W-:-:S03]  /*45520*/  IMAD.MOV.U32 R0, RZ, RZ, R3 ;  /* 0x000000ffff007224 */ /* 0x001fc600078e0003 */
[----:B-1----:R-:W3:Y:S04]  /*45530*/  LDL.LU.64 R2, [R1+0x2f00] ;  /* 0x002f000001027983 */ /* 0x002ee80000300a00 */
[----:B------:R0:W-:Y:S04]  /*45540*/  STL [R1+0x2eac], R0 ;  /* 0x002eac0001007387 */ /* 0x0001e80000100800 */
[----:B-----5:R1:W-:Y:S01]  /*45550*/  STL [R1+0x2eb8], R16 ;  /* 0x002eb81001007387 */ /* 0x0203e20000100800 */
[----:B0-----:R-:W-:-:S03]  /*45560*/  IMAD.MOV.U32 R0, RZ, RZ, R17 ;  /* 0x000000ffff007224 */ /* 0x001fc600078e0011 */
[----:B-1----:R-:W5:Y:S04]  /*45570*/  LDL.LU.64 R16, [R1+0x2f08] ;  /* 0x002f080001107983 */ /* 0x002f680000300a00 */
[----:B------:R0:W-:Y:S04]  /*45580*/  STL [R1+0x2eb4], R0 ;  /* 0x002eb40001007387 */ /* 0x0001e80000100800 */
[----:B------:R-:W-:Y:S04]  /*45590*/  STL [R1+0x2ec0], R18 ;  /* 0x002ec01201007387 */ /* 0x000fe80000100800 */
[----:B------:R-:W5:Y:S04]  /*455a0*/  LDL.LU.64 R26, [R1+0x1e8] ;  /* 0x0001e800011a7983 */ /* 0x000f680000300a00 */
[----:B------:R-:W5:Y:S01]  /*455b0*/  LDL.LU.64 R24, [R1+0x2f18] ;  /* 0x002f180001187983 */ /* 0x000f620000300a00 */
[----:B0-----:R-:W-:-:S05]  /*455c0*/  IMAD.MOV.U32 R0, RZ, RZ, R19 ;  /* 0x000000ffff007224 */ /* 0x001fca00078e0013 */
[----:B------:R0:W-:Y:S02]  /*455d0*/  STL [R1+0x2ebc], R0 ;  /* 0x002ebc0001007387 */ /* 0x0001e40000100800 */
[----:B0-----:R-:W-:Y:S02]  /*455e0*/  IMAD.MOV.U32 R0, RZ, RZ, R15 ;  /* 0x000000ffff007224 */ /* 0x001fe400078e000f */
[----:B------:R-:W-:Y:S04]  /*455f0*/  STL [R1+0x2ec8], R14 ;  /* 0x002ec80e01007387 */ /* 0x000fe80000100800 */
[----:B------:R-:W5:Y:S04]  /*45600*/  LDL.LU.64 R22, [R1+0x2f20] ;  /* 0x002f200001167983 */ /* 0x000f680000300a00 */
[----:B------:R-:W5:Y:S04]  /*45610*/  LDL.LU.64 R20, [R1+0x2f28] ;  /* 0x002f280001147983 */ /* 0x000f680000300a00 */
[----:B------:R2:W-:Y:S02]  /*45620*/  STL [R1+0x2ec4], R0 ;  /* 0x002ec40001007387 */ /* 0x0005e40000100800 */
[----:B--2---:R-:W-:-:S02]  /*45630*/  IMAD.MOV.U32 R0, RZ, RZ, R13 ;  /* 0x000000ffff007224 */ /* 0x004fc400078e000d */
[----:B------:R-:W-:Y:S04]  /*45640*/  STL [R1+0x2ed0], R12 ;  /* 0x002ed00c01007387 */ /* 0x000fe80000100800 */
[----:B------:R-:W2:Y:S04]  /*45650*/  LDL.LU.64 R18, [R1+0x1e0] ;  /* 0x0001e00001127983 */ /* 0x000ea80000300a00 */
[----:B------:R-:W2:Y:S04]  /*45660*/  LDL.LU.64 R14, [R1+0x2f38] ;  /* 0x002f3800010e7983 */ /* 0x000ea80000300a00 */
[----:B------:R4:W-:Y:S02]  /*45670*/  STL [R1+0x2ecc], R0 ;  /* 0x002ecc0001007387 */ /* 0x0009e40000100800 */
[----:B----4-:R-:W-:-:S02]  /*45680*/  IMAD.MOV.U32 R0, RZ, RZ, R11 ;  /* 0x000000ffff007224 */ /* 0x010fc400078e000b */
[----:B------:R0:W-:Y:S04]  /*45690*/  STL [R1+0x2ed8], R10 ;  /* 0x002ed80a01007387 */ /* 0x0001e80000100800 */
[----:B------:R-:W4:Y:S04]  /*456a0*/  LDL.LU.64 R12, [R1+0x2f40] ;  /* 0x002f4000010c7983 */ /* 0x000f280000300a00 */
[----:B0-----:R-:W4:Y:S04]  /*456b0*/  LDL.LU.64 R10, [R1+0x2f48] ;  /* 0x002f4800010a7983 */ /* 0x001f280000300a00 */
        /* <DEDUP_REMOVED lines=14> */
[----:B0-----:R-:W-:-:S05]  /*457a0*/  IMAD.MOV.U32 R0, RZ, RZ, R29 ;  /* 0x000000ffff007224 */ /* 0x001fca00078e001d */
[----:B------:R0:W-:Y:S04]  /*457b0*/  STL [R1+0x2ef4], R0 ;  /* 0x002ef40001007387 */ /* 0x0001e80000100800 */
[----:B---3--:R1:W-:Y:S04]  /*457c0*/  STL [R1+0x2f00], R2 ;  /* 0x002f000201007387 */ /* 0x0083e80000100800 */
[----:B------:R-:W3:Y:S01]  /*457d0*/  LDL.LU.64 R28, [R1+0x948] ;  /* 0x00094800011c7983 */ /* 0x000ee20000300a00 */
[----:B0-----:R-:W-:-:S03]  /*457e0*/  IMAD.MOV.U32 R0, RZ, RZ, R3 ;  /* 0x000000ffff007224 */ /* 0x001fc600078e0003 */
[----:B-1----:R-:W3:Y:S04]  /*457f0*/  LDL.LU.64 R2, [R1+0x34c8] ;  /* 0x0034c80001027983 */ /* 0x002ee80000300a00 */
[----:B-----5:R-:W-:Y:S04]  /*45800*/  STL [R1+0x2f08], R16 ;  /* 0x002f081001007387 */ /* 0x020fe80000100800 */
[----:B------:R0:W-:Y:S02]  /*45810*/  STL [R1+0x2efc], R0 ;  /* 0x002efc0001007387 */ /* 0x0001e40000100800 */
[----:B0-----:R-:W-:-:S02]  /*45820*/  IMAD.MOV.U32 R0, RZ, RZ, R17 ;  /* 0x000000ffff007224 */ /* 0x001fc400078e0011 */
[----:B------:R-:W5:Y:S04]  /*45830*/  LDL.LU.64 R16, [R1+0x34c0] ;  /* 0x0034c00001107983 */ /* 0x000f680000300a00 */
[----:B------:R-:W-:Y:S04]  /*45840*/  STL [R1+0x2f10], R26 ;  /* 0x002f101a01007387 */ /* 0x000fe80000100800 */
[----:B------:R0:W-:Y:S04]  /*45850*/  STL [R1+0x2f04], R0 ;  /* 0x002f040001007387 */ /* 0x0001e80000100800 */
[----:B------:R-:W-:Y:S01]  /*45860*/  STL [R1+0x2f18], R24 ;  /* 0x002f181801007387 */ /* 0x000fe20000100800 */
[----:B0-----:R-:W-:-:S05]  /*45870*/  IMAD.MOV.U32 R0, RZ, RZ, R27 ;  /* 0x000000ffff007224 */ /* 0x001fca00078e001b */
[----:B------:R0:W-:Y:S04]  /*45880*/  STL [R1+0x2f0c], R0 ;  /* 0x002f0c0001007387 */ /* 0x0001e80000100800 */
[----:B------:R-:W-:Y:S01]  /*45890*/  STL [R1+0x2f20], R22 ;  /* 0x002f201601007387 */ /* 0x000fe20000100800 */
[----:B0-----:R-:W-:-:S05]  /*458a0*/  IMAD.MOV.U32 R0, RZ, RZ, R25 ;  /* 0x000000ffff007224 */ /* 0x001fca00078e0019 */
[----:B------:R0:W-:Y:S04]  /*458b0*/  STL [R1+0x2f14], R0 ;  /* 0x002f140001007387 */ /* 0x0001e80000100800 */
[----:B------:R-:W-:Y:S01]  /*458c0*/  STL [R1+0x2f28], R20 ;  /* 0x002f281401007387 */ /* 0x000fe20000100800 */
[----:B0-----:R-:W-:-:S05]  /*458d0*/  IMAD.MOV.U32 R0, RZ, RZ, R23 ;  /* 0x000000ffff007224 */ /* 0x001fca00078e0017 */
[----:B------:R0:W-:Y:S04]  /*458e0*/  STL [R1+0x2f1c], R0 ;  /* 0x002f1c0001007387 */ /* 0x0001e80000100800 */
[----:B--2---:R-:W-:Y:S01]  /*458f0*/  STL [R1+0x2f30], R18 ;  /* 0x002f301201007387 */ /* 0x004fe20000100800 */
[----:B0-----:R-:W-:-:S05]  /*45900*/  IMAD.MOV.U32 R0, RZ, RZ, R21 ;  /* 0x000000ffff007224 */ /* 0x001fca00078e0015 */
[----:B------:R0:W-:Y:S04]  /*45910*/  STL [R1+0x2f24], R0 ;  /* 0x002f240001007387 */ /* 0x0001e80000100800 */
[----:B------:R-:W-:Y:S01]  /*45920*/  STL [R1+0x2f38], R14 ;  /* 0x002f380e01007387 */ /* 0x000fe20000100800 */
[----:B0-----:R-:W-:-:S05]  /*45930*/  IMAD.MOV.U32 R0, RZ, RZ, R19 ;  /* 0x000000ffff007224 */ /* 0x001fca00078e0013 */
[----:B------:R0:W-:Y:S04]  /*45940*/  STL [R1+0x2f2c], R0 ;  /* 0x002f2c0001007387 */ /* 0x0001e80000100800 */
[----:B----4-:R-:W-:Y:S01]  /*45950*/  STL [R1+0x2f40], R12 ;  /* 0x002f400c01007387 */ /* 0x010fe20000100800 */
[----:B0-----:R-:W-:-:S05]  /*45960*/  IMAD.MOV.U32 R0, RZ, RZ, R15 ;  /* 0x000000ffff007224 */ /* 0x001fca00078e000f */
[----:B------:R0:W-:Y:S04]  /*45970*/  STL [R1+0x2f34], R0 ;  /* 0x002f340001007387 */ /* 0x0001e80000100800 */
[----:B------:R-:W-:Y:S01]  /*45980*/  STL [R1+0x2f48], R10 ;  /* 0x002f480a01007387 */ /* 0x000fe20000100800 */
[----:B0-----:R-:W-:-:S05]  /*45990*/  IMAD.MOV.U32 R0, RZ, RZ, R13 ;  /* 0x000000ffff007224 */ /* 0x001fca00078e000d */
[----:B------:R0:W-:Y:S02]  /*459a0*/  STL [R1+0x2f3c], R0 ;  /* 0x002f3c0001007387 */ /* 0x0001e40000100800 */
[----:B0-----:R-:W-:Y:S01]  /*459b0*/  IMAD.MOV.U32 R0, RZ, RZ, R11 ;  /* 0x000000ffff007224 */ /* 0x001fe200078e000b */
[----:B------:R-:W-:Y:S01]  /*459c0*/  USHF.L.U32 UR6, UR6, 0x7, URZ ;  /* 0x0000000706067899 */ /* 0x000fe2000800063f */
[----:B------:R-:W-:-:S03]  /*459d0*/  UMOV UR4, URZ ;  /* 0x0000003f00047c82 */ /* 0x000fc60008000000 */
[----:B------:R-:W-:Y:S01]  /*459e0*/  USHF.R.S32.HI UR7, URZ, 0x1f, UR6 ;  /* 0x0000001f3f077899 */ /* 0x000fe20008011406 */
[----:B-----5:R-:W-:Y:S04]  /*459f0*/  STL [R1+0x2f50], R16 ;  /* 0x002f501001007387 */ /* 0x020fe80000100800 */
[----:B------:R0:W-:Y:S02]  /*45a00*/  STL [R1+0x2f44], R0 ;  /* 0x002f440001007387 */ /* 0x0001e40000100800 */
[----:B0-----:R-:W-:Y:S02]  /*45a10*/  IMAD.MOV.U32 R0, RZ, RZ, R17 ;  /* 0x000000ffff007224 */ /* 0x001fe400078e0011 */
[----:B------:R-:W2:Y:S04]  /*45a20*/  LDL.LU R16, [R1+0x34bc] ;  /* 0x0034bc0001107983 */ /* 0x000ea80000300800 */
[----:B------:R-:W-:Y:S04]  /*45a30*/  STL [R1+0x2f58], R8 ;  /* 0x002f580801007387 */ /* 0x000fe80000100800 */
[----:B------:R0:W-:Y:S04]  /*45a40*/  STL [R1+0x2f4c], R0 ;  /* 0x002f4c0001007387 */ /* 0x0001e80000100800 */
[----:B------:R-:W-:Y:S01]  /*45a50*/  STL [R1+0x2f60], R6 ;  /* 0x002f600601007387 */ /* 0x000fe20000100800 */
[----:B0-----:R-:W-:-:S05]  /*45a60*/  IMAD.MOV.U32 R0, RZ, RZ, R9 ;  /* 0x000000ffff007224 */ /* 0x001fca00078e0009 */
[----:B------:R0:W-:Y:S04]  /*45a70*/  STL [R1+0x2f54], R0 ;  /* 0x002f540001007387 */ /* 0x0001e80000100800 */
[----:B---3--:R1:W-:Y:S01]  /*45a80*/  STL [R1+0x2f68], R2 ;  /* 0x002f680201007387 */ /* 0x0083e20000100800 */
[----:B0-----:R-:W-:-:S05]  /*45a90*/  IMAD.MOV.U32 R0, RZ, RZ, R7 ;  /* 0x000000ffff007224 */ /* 0x001fca00078e0007 */
[----:B------:R0:W-:Y:S01]  /*45aa0*/  STL [R1+0x2f5c], R0 ;  /* 0x002f5c0001007387 */ /* 0x0001e20000100800 */
[----:B-1----:R-:W-:-:S03]  /*45ab0*/  IMAD.MOV.U32 R2, RZ, RZ, R29 ;  /* 0x000000ffff027224 */ /* 0x002fc600078e001d */
[----:B------:R-:W-:Y:S04]  /*45ac0*/  STL [R1+0x2f64], R3 ;  /* 0x002f640301007387 */ /* 0x000fe80000100800 */
[----:B------:R-:W-:Y:S01]  /*45ad0*/  STL [R1+0x2f70], R4 ;  /* 0x002f700401007387 */ /* 0x000fe20000100800 */
[----:B0-----:R-:W-:-:S05]  /*45ae0*/  IMAD.MOV.U32 R0, RZ, RZ, R5 ;  /* 0x000000ffff007224 */ /* 0x001fca00078e0005 */
[----:B------:R0:W-:Y:S04]  /*45af0*/  STL [R1+0x2f6c], R0 ;  /* 0x002f6c0001007387 */ /* 0x0001e80000100800 */
[----:B------:R-:W-:Y:S04]  /*45b00*/  STL [R1+0x2f78], R28 ;  /* 0x002f781c01007387 */ /* 0x000fe80000100800 */
[----:B------:R1:W-:Y:S04]  /*45b10*/  STL [R1+0x2f74], R2 ;  /* 0x002f740201007387 */ /* 0x0003e80000100800 */
        /* <DEDUP_REMOVED lines=66> */
[----:B------:R-:W4:Y:S03]  /*45f40*/  S2R R17, SR_TID.X ;  /* 0x0000000000117919 */ /* 0x000f260000002100 */
        /* <DEDUP_REMOVED lines=32> */
[----:B----4-:R-:W-:-:S03]  /*46150*/  LOP3.LUT R17, R17, 0x3f, RZ, 0xc0, !PT ;  /* 0x0000003f11117812 */ /* 0x010fc600078ec0ff */
[----:B------:R3:W-:Y:S04]  /*46160*/  STL [R1+0x788], RZ ;  /* 0x000788ff01007387 */ /* 0x0007e80000100800 */
[----:B------:R3:W-:Y:S04]  /*46170*/  STL [R1+0x78c], RZ ;  /* 0x00078cff01007387 */ /* 0x0007e80000100800 */
[----:B------:R3:W-:Y:S04]  /*46180*/  STL [R1+0x770], RZ ;  /* 0x000770ff01007387 */ /* 0x0007e80000100800 */
[----:B------:R3:W-:Y:S04]  /*46190*/  STL [R1+0x774], RZ ;  /* 0x000774ff01007387 */ /* 0x0007e80000100800 */
[----:B------:R3:W-:Y:S01]  /*461a0*/  STL [R1+0x778], RZ ;  /* 0x000778ff01007387 */ /* 0x0007e20000100800 */
[----:B0-----:R-:W-:-:S03]  /*461b0*/  IMAD.SHL.U32 R0, R17, 0x2, RZ ;  /* 0x0000000211007824 */ /* 0x001fc600078e00ff */
[----:B------:R3:W-:Y:S04]  /*461c0*/  STL [R1+0x77c], RZ ;  /* 0x00077cff01007387 */ /* 0x0007e80000100800 */
[----:B------:R3:W-:Y:S01]  /*461d0*/  STL [R1+0x760], RZ ;  /* 0x000760ff01007387 */ /* 0x0007e20000100800 */
[----:B------:R-:W0:Y:S03]  /*461e0*/  LDC R17, c[0x0][0x23c] ;  /* 0x00008f00ff117b82 */ /* 0x000e260000000800 */
        /* <DEDUP_REMOVED lines=9> */
[----:B0-----:R-:W-:-:S05]  /*46280*/  IMAD.SHL.U32 R3, R17, 0x80, RZ ;  /* 0x0000008011037824 */ /* 0x001fca00078e00ff */
[----:B-1----:R-:W-:Y:S01]  /*46290*/  SHF.R.S32.HI R2, RZ, 0x1f, R3 ;  /* 0x0000001fff027819 */ /* 0x002fe20000011403 */
[----:B------:R-:W0:Y:S03]  /*462a0*/  LDC R29, c[0x0][0x230] ;  /* 0x00008c00ff1d7b82 */ /* 0x000e260000000800 */
[C---:B------:R-:W-:Y:S01]  /*462b0*/  SHF.L.U64.HI R2, R3.reuse, 0x1, R2 ;  /* 0x0000000103027819 */ /* 0x040fe20000010202 */
[----:B------:R-:W-:Y:S01]  /*462c0*/  IMAD.SHL.U32 R3, R3, 0x2, RZ ;  /* 0x0000000203037824 */ /* 0x000fe200078e00ff */
[----:B------:R-:W-:Y:S01]  /*462d0*/  USHF.L.U32 UR10, UR6, 0x1, URZ ;  /* 0x00000001060a7899 */ /* 0x000fe2000800063f */
[----:B0-----:R-:W-:-:S05]  /*462e0*/  VIADD R29, R29, 0x7f ;  /* 0x0000007f1d1d7836 */ /* 0x001fca0000000000 */
[----:B------:R-:W-:-:S04]  /*462f0*/  SHF.R.S32.HI R17, RZ, 0x1f, R29 ;  /* 0x0000001fff117819 */ /* 0x000fc8000001141d */
[----:B------:R-:W-:-:S04]  /*46300*/  LEA.HI R17, R17, R29, RZ, 0x7 ;  /* 0x0000001d11117211 */ /* 0x000fc800078f38ff */
[----:B------:R-:W-:Y:S01]  /*46310*/  SHF.R.S32.HI R4, RZ, 0x7, R17 ;  /* 0x00000007ff047819 */ /* 0x000fe20000011411 */
[----:B------:R3:W-:Y:S01]  /*46320*/  STL [R1+0x728], RZ ;  /* 0x000728ff01007387 */ /* 0x0007e20000100800 */
[C---:B------:R-:W-:Y:S01]  /*46330*/  LOP3.LUT R5, R0.reuse, 0x20, RZ, 0x3c, !PT ;  /* 0x0000002000057812 */ /* 0x040fe200078e3cff */
[----:B------:R-:W-:Y:S02]  /*46340*/  USHF.L.U64.HI UR7, UR6, 0x1, UR7 ;  /* 0x0000000106077899 */ /* 0x000fe40008010207 */
[----:B------:R3:W-:Y:S01]  /*46350*/  STL [R1+0x72c], RZ ;  /* 0x00072cff01007387 */ /* 0x0007e20000100800 */
[C---:B------:R-:W-:Y:S01]  /*46360*/  LOP3.LUT R4, R0.reuse, 0x30, RZ, 0x3c, !PT ;  /* 0x0000003000047812 */ /* 0x040fe200078e3cff */
[----:B------:R-:W-:Y:S02]  /*46370*/  ULDC UR11, c[0x0][0x230] ;  /* 0x00008c00000b7ab9 */ /* 0x000fe40000000800 */
        /* <DEDUP_REMOVED lines=116> */
[----:B------:R-:W4:Y:S01]  /*46ac0*/  LDL R17, [R1+0xda4] ;  /* 0x000da40001117983 */ /* 0x000f220000100800 */
[----:B------:R-:W-:-:S02]  /*46ad0*/  LOP3.LUT R5, R0, 0x50, RZ, 0x3c, !PT ;  /* 0x0000005000057812 */ /* 0x000fc400078e3cff */
[----:B------:R-:W-:Y:S01]  /*46ae0*/  LOP3.LUT R4, R0, 0x60, RZ, 0x3c, !PT ;  /* 0x0000006000047812 */ /* 0x000fe200078e3cff */
[----:B------:R3:W-:Y:S01]  /*46af0*/  STL [R1+0x610], RZ ;  /* 0x000610ff01007387 */ /* 0x0007e20000100800 */
[----:B--2---:R-:W-:Y:S02]  /*46b00*/  LOP3.LUT R5, R16, 0x40, RZ, 0x3c, !PT ;  /* 0x0000004010057812 */ /* 0x004fe400078e3cff */
[C---:B------:R-:W-:Y:S01]  /*46b10*/  LOP3.LUT R6, R0.reuse, 0x10, RZ, 0x3c, !PT ;  /* 0x0000001000067812 */ /* 0x040fe200078e3cff */
[----:B------:R3:W-:Y:S01]  /*46b20*/  STL [R1+0x614], RZ ;  /* 0x000614ff01007387 */ /* 0x0007e20000100800 */
[C---:B------:R-:W-:Y:S02]  /*46b30*/  LOP3.LUT R6, R0.reuse, 0x40, RZ, 0x3c, !PT ;  /* 0x0000004000067812 */ /* 0x040fe400078e3cff */
[----:B------:R-:W-:Y:S01]  /*46b40*/  LOP3.LUT R6, R0, 0x70, RZ, 0x3c, !PT ;  /* 0x0000007000067812 */ /* 0x000fe200078e3cff */
        /* <DEDUP_REMOVED lines=22> */
[----:B------:R3:W-:Y:S01]  /*46cb0*/  STL [R1+0x33b0], R5 ;  /* 0x0033b00501007387 */ /* 0x0007e20000100800 */
[----:B----4-:R-:W-:-:S05]  /*46cc0*/  LOP3.LUT R4, R17, 0x20, RZ, 0x3c, !PT ;  /* 0x0000002011047812 */ /* 0x010fca00078e3cff */
[----:B------:R3:W-:Y:S02]  /*46cd0*/  STL [R1+0xd28], R4 ;  /* 0x000d280401007387 */ /* 0x0007e40000100800 */
.L_x_2:
[----:B---3-5:R-:W2:Y:S04]  /*46ce0*/  LDL R5, [R1+0x31b0] ;  /* 0x0031b00001057983 */ /* 0x028ea80000100800 */
[----:B--2---:R-:W-:Y:S04]  /*46cf0*/  STL [R1+0x46e0], R5 ;  /* 0x0046e00501007387 */ /* 0x004fe80000100800 */
[----:B------:R-:W2:Y:S01]  /*46d00*/  LDL R4, [R1+0x31c0] ;  /* 0x0031c00001047983 */ /* 0x000ea20000100800 */
[----:B------:R-:W-:-:S03]  /*46d10*/  UIMAD UR6, UR4, -0x80, UR11 ;  /* 0xffffff80040678a4 */ /* 0x000fc6000f8e020b */
        /* <DEDUP_REMOVED lines=128> */
[----:B-1----:R1:W-:Y:S04]  /*47520*/  STL [R1+0x46d4], R0 ;  /* 0x0046d40001007387 */ /* 0x0023e80000100800 */
        /* <DEDUP_REMOVED lines=494> */
[----:B------:R-:W-:Y:S01]  /*49410*/  STL [R1+0x41c0], R16 ;  /* 0x0041c01001007387 */ /* 0x000fe20000100800 */
[----:B0-----:R-:W0:Y:S03]  /*49420*/  S2R R15, SR_TID.X ;  /* 0x00000000000f7919 */ /* 0x001e260000002100 */
        /* <DEDUP_REMOVED lines=8> */
[----:B0-----:R-:W-:-:S02]  /*494b0*/  SHF.R.U32.HI R5, RZ, 0x5, R15 ;  /* 0x00000005ff057819 */ /* 0x001fc4000001160f */
[----:B------:R-:W-:Y:S01]  /*494c0*/  SHF.R.U32.HI R15, RZ, 0x5, R15 ;  /* 0x00000005ff0f7819 */ /* 0x000fe2000001160f */
[----:B------:R-:W-:Y:S01]  /*494d0*/  STL [R1+0x4208], R16 ;  /* 0x0042081001007387 */ /* 0x000fe20000100800 */
[----:B------:R-:W-:Y:S02]  /*494e0*/  SGXT.U32 R5, R5, 0x1 ;  /* 0x000000010505781a */ /* 0x000fe40000000000 */
[----:B------:R-:W-:Y:S01]  /*494f0*/  SGXT.U32 R15, R15, 0x1 ;  /* 0x000000010f0f781a */ /* 0x000fe20000000000 */
[----:B------:R-:W-:Y:S01]  /*49500*/  STL [R1+0x4210], R16 ;  /* 0x0042101001007387 */ /* 0x000fe20000100800 */
[----:B------:R-:W-:Y:S02]  /*49510*/  LOP3.LUT R5, R5, 0x4, RZ, 0xfc, !PT ;  /* 0x0000000405057812 */ /* 0x000fe400078efcff */
[----:B------:R-:W-:Y:S01]  /*49520*/  LOP3.LUT R15, R15, 0x2, RZ, 0xfc, !PT ;  /* 0x000000020f0f7812 */ /* 0x000fe200078efcff */
[----:B------:R-:W-:Y:S01]  /*49530*/  STL [R1+0x4218], R16 ;  /* 0x0042181001007387 */ /* 0x000fe20000100800 */
[----:B------:R-:W-:-:S02]  /*49540*/  ISETP.GE.AND P1, PT, R5, UR6, PT ;  /* 0x0000000605007c0c */ /* 0x000fc4000bf26270 */
[----:B------:R-:W-:Y:S01]  /*49550*/  ISETP.GE.AND P0, PT, R15, UR6, PT ;  /* 0x000000060f007c0c */ /* 0x000fe2000bf06270 */
[----:B------:R-:W-:Y:S04]  /*49560*/  STL [R1+0x4220], R16 ;  /* 0x0042201001007387 */ /* 0x000fe80000100800 */
[----:B------:R-:W-:Y:S01]  /*49570*/  STL [R1+0x4228], R16 ;  /* 0x0042281001007387 */ /* 0x000fe20000100800 */
[----:B-1----:R-:W0:Y:S03]  /*49580*/  S2R R0, SR_TID.X ;  /* 0x0000000000007919 */ /* 0x002e260000002100 */
        /* <DEDUP_REMOVED lines=28> */
[----:B0-----:R-:W-:-:S03]  /*49750*/  SHF.R.U32.HI R5, RZ, 0x5, R0 ;  /* 0x00000005ff057819 */ /* 0x001fc60000011600 */
[----:B------:R-:W-:Y:S04]  /*49760*/  STL [R1+0x4310], R16 ;  /* 0x0043101001007387 */ /* 0x000fe80000100800 */
[----:B------:R-:W-:Y:S04]  /*49770*/  STL [R1+0x4318], R16 ;  /* 0x0043181001007387 */ /* 0x000fe80000100800 */
[----:B------:R-:W-:Y:S04]  /*49780*/  STL [R1+0x4320], R16 ;  /* 0x0043201001007387 */ /* 0x000fe80000100800 */
[----:B------:R-:W-:Y:S01]  /*49790*/  STL [R1+0x4328], R16 ;  /* 0x0043281001007387 */ /* 0x000fe20000100800 */
[----:B------:R-:W-:-:S03]  /*497a0*/  SGXT.U32 R5, R5, 0x1 ;  /* 0x000000010505781a */ /* 0x000fc60000000000 */
[----:B------:R-:W-:Y:S04]  /*497b0*/  STL [R1+0x4330], R16 ;  /* 0x0043301001007387 */ /* 0x000fe80000100800 */
[----:B------:R-:W-:Y:S04]  /*497c0*/  STL [R1+0x4338], R16 ;  /* 0x0043381001007387 */ /* 0x000fe80000100800 */
[----:B------:R-:W-:Y:S04]  /*497d0*/  STL [R1+0x4340], R16 ;  /* 0x0043401001007387 */ /* 0x000fe80000100800 */
[----:B------:R-:W-:Y:S01]  /*497e0*/  STL [R1+0x4348], R16 ;  /* 0x0043481001007387 */ /* 0x000fe20000100800 */
[----:B------:R-:W-:-:S03]  /*497f0*/  LOP3.LUT R5, R5, 0x6, RZ, 0xfc, !PT ;  /* 0x0000000605057812 */ /* 0x000fc600078efcff */
[----:B------:R-:W-:Y:S04]  /*49800*/  STL [R1+0x4350], R16 ;  /* 0x0043501001007387 */ /* 0x000fe80000100800 */
[----:B------:R-:W-:Y:S04]  /*49810*/  STL [R1+0x4358], R16 ;  /* 0x0043581001007387 */ /* 0x000fe80000100800 */
[----:B------:R-:W-:Y:S04]  /*49820*/  STL [R1+0x4360], R16 ;  /* 0x0043601001007387 */ /* 0x000fe80000100800 */
[----:B------:R-:W-:Y:S04]  /*49830*/  STL [R1+0x4368], R16 ;  /* 0x0043681001007387 */ /* 0x000fe80000100800 */
[----:B------:R-:W-:Y:S01]  /*49840*/  STL [R1+0x4370], R16 ;  /* 0x0043701001007387 */ /* 0x000fe20000100800 */
[----:B------:R-:W-:-:S03]  /*49850*/  ISETP.GE.AND P2, PT, R5, UR6, PT ;  /* 0x0000000605007c0c */ /* 0x000fc6000bf46270 */
[----:B------:R-:W-:Y:S04]  /*49860*/  STL [R1+0x4378], R16 ;  /* 0x0043781001007387 */ /* 0x000fe80000100800 */
[----:B------:R-:W-:Y:S04]  /*49870*/  STL [R1+0x4380], R16 ;  /* 0x0043801001007387 */ /* 0x000fe80000100800 */
[----:B------:R-:W-:Y:S04]  /*49880*/  STL [R1+0x34bc], R2 ;  /* 0x0034bc0201007387 */ /* 0x000fe80000100800 */
[----:B---3--:R-:W3:Y:S04]  /*49890*/  LDL R29, [R1+0x31bc] ;  /* 0x0031bc00011d7983 */ /* 0x008ee80000100800 */
[----:B------:R-:W3:Y:S01]  /*498a0*/  LDL R15, [R1+0x31c4] ;  /* 0x0031c400010f7983 */ /* 0x000ee20000100800 */
[----:B----4-:R-:W-:-:S02]  /*498b0*/  PRMT R28, RZ, 0x7610, R28 ;  /* 0x00007610ff1c7816 */ /* 0x010fc4000000001c */
[----:B------:R-:W-:Y:S01]  /*498c0*/  PRMT R14, RZ, 0x7610, R14 ;  /* 0x00007610ff0e7816 */ /* 0x000fe2000000000e */
[----:B------:R-:W2:Y:S01]  /*498d0*/  LDL.LU R5, [R1+0x46e0] ;  /* 0x0046e00001057983 */ /* 0x000ea20000300800 */
[----:B------:R-:W-:-:S04]  /*498e0*/  SHF.R.U32.HI R0, RZ, 0x5, R0 ;  /* 0x00000005ff007819 */ /* 0x000fc80000011600 */
[----:B------:R-:W-:-:S04]  /*498f0*/  SGXT.U32 R0, R0, 0x1 ;  /* 0x000000010000781a */ /* 0x000fc80000000000 */
[----:B------:R-:W-:Y:S01]  /*49900*/  LOP3.LUT R0, R0, 0x8, RZ, 0xfc, !PT ;  /* 0x0000000800007812 */ /* 0x000fe200078efcff */
[----:B--2---:R-:W2:Y:S04]  /*49910*/  @!P0 LDG.E.U16 R28, desc[UR8][R4.64] ;  /* 0x00000008041c8981 */ /* 0x004ea8000c1e1500 */
[----:B------:R-:W4:Y:S04]  /*49920*/  LDL R4, [R1+0x31b4] ;  /* 0x0031b40001047983 */ /* 0x000f280000100800 */
[----:B--2---:R0:W-:Y:S04]  /*49930*/  STL [R1+0x2bc], R28 ;  /* 0x0002bc1c01007387 */ /* 0x0041e80000100800 */
[----:B------:R-:W4:Y:S01]  /*49940*/  LDL R5, [R1+0x31cc] ;  /* 0x0031cc0001057983 */ /* 0x000f220000100800 */
[----:B------:R-:W-:-:S02]  /*49950*/  ISETP.GE.AND P3, PT, R0, UR6, PT ;  /* 0x0000000600007c0c */ /* 0x000fc4000bf66270 */
[----:B------:R-:W0:Y:S01]  /*49960*/  S2R R0, SR_TID.X ;  /* 0x0000000000007919 */ /* 0x000e220000002100 */
[----:B----4-:R-:W-:-:S04]  /*49970*/  @!P1 LOP3.LUT R5, R5, R4, RZ, 0x3c, !PT ;  /* 0x0000000405059212 */ /* 0x010fc800078e3cff */
[----:B------:R-:W-:-:S04]  /*49980*/  @!P1 LOP3.LUT R4, R5, R4, RZ, 0x3c, !PT ;  /* 0x0000000405049212 */ /* 0x000fc800078e3cff */
[----:B------:R-:W-:-:S05]  /*49990*/  @!P1 LOP3.LUT R5, R5, R4, RZ, 0x3c, !PT ;  /* 0x0000000405059212 */ /* 0x000fca00078e3cff */
[----:B------:R-:W2:Y:S01]  /*499a0*/  @!P1 LDG.E.U16 R14, desc[UR8][R4.64] ;  /* 0x00000008040e9981 */ /* 0x000ea2000c1e1500 */
[----:B0-----:R-:W-:-:S04]  /*499b0*/  SHF.R.U32.HI R28, RZ, 0x5, R0 ;  /* 0x00000005ff1c7819 */ /* 0x001fc80000011600 */
[----:B------:R-:W-:-:S04]  /*499c0*/  SGXT.U32 R28, R28, 0x1 ;  /* 0x000000011c1c781a */ /* 0x000fc80000000000 */
[----:B------:R-:W-:-:S04]  /*499d0*/  LOP3.LUT R28, R28, 0xa, RZ, 0xfc, !PT ;  /* 0x0000000a1c1c7812 */ /* 0x000fc800078efcff */
[----:B------:R-:W-:Y:S02]  /*499e0*/  ISETP.GE.AND P0, PT, R28, UR6, PT ;  /* 0x000000061c007c0c */ /* 0x000fe4000bf06270 */
[----:B------:R-:W4:Y:S04]  /*499f0*/  LDL.LU R28, [R1+0x46dc] ;  /* 0x0046dc00011c7983 */ /* 0x000f280000300800 */
[----:B--2---:R0:W-:Y:S04]  /*49a00*/  STL [R1+0x2b8], R14 ;  /* 0x0002b80e01007387 */ /* 0x0041e80000100800 */
[----:B0-----:R-:W2:Y:S04]  /*49a10*/  LDL.LU R14, [R1+0x46d8] ;  /* 0x0046d800010e7983 */ /* 0x001ea80000300800 */
[----:B------:R-:W3:Y:S04]  /*49a20*/  LDL R4, [R1+0x31b8] ;  /* 0x0031b80001047983 */ /* 0x000ee80000100800 */
[----:B------:R-:W3:Y:S01]  /*49a30*/  LDL R5, [R1+0x31c8] ;  /* 0x0031c80001057983 */ /* 0x000ee20000100800 */
[----:B------:R-:W-:-:S02]  /*49a40*/  PRMT R6, RZ, 0x7610, R6 ;  /* 0x00007610ff067816 */ /* 0x000fc40000000006 */
[----:B---3--:R-:W-:-:S04]  /*49a50*/  @!P2 LOP3.LUT R5, R5, R4, RZ, 0x3c, !PT ;  /* 0x000000040505a212 */ /* 0x008fc800078e3cff */
[----:B------:R-:W-:-:S04]  /*49a60*/  @!P2 LOP3.LUT R4, R5, R4, RZ, 0x3c, !PT ;  /* 0x000000040504a212 */ /* 0x000fc800078e3cff */
[----:B------:R-:W-:-:S05]  /*49a70*/  @!P2 LOP3.LUT R5, R5, R4, RZ, 0x3c, !PT ;  /* 0x000000040505a212 */ /* 0x000fca00078e3cff */
[----:B------:R0:W3:Y:S02]  /*49a80*/  @!P2 LDG.E.U16 R6, desc[UR8][R4.64] ;  /* 0x000000080406a981 */ /* 0x0000e4000c1e1500 */
[----:B0-----:R-:W0:Y:S01]  /*49a90*/  S2R R5, SR_TID.X ;  /* 0x0000000000057919 */ /* 0x001e220000002100 */
[----:B--2---:R-:W-:Y:S01]  /*49aa0*/  PRMT R14, RZ, 0x7610, R14 ;  /* 0x00007610ff0e7816 */ /* 0x004fe2000000000e */
[----:B------:R-:W-:Y:S01]  /*49ab0*/  @!P3 IMAD.MOV.U32 R4, RZ, RZ, R15 ;  /* 0x000000ffff04b224 */ /* 0x000fe200078e000f */
[----:B0-----:R-:W-:-:S04]  /*49ac0*/  SHF.R.U32.HI R5, RZ, 0x5, R5 ;  /* 0x00000005ff057819 */ /* 0x001fc80000011605 */
[----:B------:R-:W-:-:S04]  /*49ad0*/  SGXT.U32 R5, R5, 0x1 ;  /* 0x000000010505781a */ /* 0x000fc80000000000 */
[----:B------:R-:W-:-:S04]  /*49ae0*/  LOP3.LUT R5, R5, 0xe, RZ, 0xfc, !PT ;  /* 0x0000000e05057812 */ /* 0x000fc800078efcff */
[----:B------:R-:W-:Y:S01]  /*49af0*/  ISETP.GE.AND P2, PT, R5, UR6, PT ;  /* 0x0000000605007c0c */ /* 0x000fe2000bf46270 */
[----:B------:R-:W-:-:S05]  /*49b00*/  @!P3 IMAD.MOV.U32 R5, RZ, RZ, R29 ;  /* 0x000000ffff05b224 */ /* 0x000fca00078e001d */
[----:B------:R-:W2:Y:S01]  /*49b10*/  @!P3 LDG.E.U16 R14, desc[UR8][R4.64] ;  /* 0x00000008040eb981 */ /* 0x000ea2000c1e1500 */
[----:B------:R-:W-:-:S04]  /*49b20*/  SHF.R.U32.HI R0, RZ, 0x5, R0 ;  /* 0x00000005ff007819 */ /* 0x000fc80000011600 */
[----:B------:R-:W-:-:S04]  /*49b30*/  SGXT.U32 R0, R0, 0x1 ;  /* 0x000000010000781a */ /* 0x000fc80000000000 */
[----:B------:R-:W-:-:S04]  /*49b40*/  LOP3.LUT R0, R0, 0xc, RZ, 0xfc, !PT ;  /* 0x0000000c00007812 */ /* 0x000fc800078efcff */
[----:B------:R-:W-:Y:S02]  /*49b50*/  ISETP.GE.AND P1, PT, R0, UR6, PT ;  /* 0x0000000600007c0c */ /* 0x000fe4000bf26270 */
[----:B------:R-:W4:Y:S04]  /*49b60*/  LDL.LU R0, [R1+0x46d4] ;  /* 0x0046d40001007983 */ /* 0x000f280000300800 */
[----:B---3--:R0:W-:Y:S04]  /*49b70*/  STL [R1+0x2b4], R6 ;  /* 0x0002b40601007387 */ /* 0x0081e80000100800 */
[----:B0-----:R-:W3:Y:S04]  /*49b80*/  LDL.LU R6, [R1+0x46d0] ;  /* 0x0046d00001067983 */ /* 0x001ee80000300800 */
[----:B------:R-:W4:Y:S04]  /*49b90*/  LDL R29, [R1+0x3200] ;  /* 0x00320000011d7983 */ /* 0x000f280000100800 */
[----:B------:R-:W4:Y:S04]  /*49ba0*/  LDL R4, [R1+0x31d0] ;  /* 0x0031d00001047983 */ /* 0x000f280000100800 */
[----:B--2---:R0:W-:Y:S04]  /*49bb0*/  STL [R1+0x2b0], R14 ;  /* 0x0002b00e01007387 */ /* 0x0041e80000100800 */
[----:B------:R-:W4:Y:S01]  /*49bc0*/  LDL R5, [R1+0x31e8] ;  /* 0x0031e80001057983 */ /* 0x000f220000100800 */
[----:B---3--:R-:W-:-:S02]  /*49bd0*/  PRMT R6, RZ, 0x7610, R6 ;  /* 0x00007610ff067816 */ /* 0x008fc40000000006 */
[----:B----4-:R-:W-:-:S04]  /*49be0*/  @!P0 LOP3.LUT R5, R5, R4, RZ, 0x3c, !PT ;  /* 0x0000000405058212 */ /* 0x010fc800078e3cff */
[----:B------:R-:W-:-:S04]  /*49bf0*/  @!P0 LOP3.LUT R4, R5, R4, RZ, 0x3c, !PT ;  /* 0x0000000405048212 */ /* 0x000fc800078e3cff */
[----:B------:R-:W-:-:S05]  /*49c00*/  @!P0 LOP3.LUT R5, R5, R4, RZ, 0x3c, !PT ;  /* 0x0000000405058212 */ /* 0x000fca00078e3cff */
[----:B------:R-:W2:Y:S01]  /*49c10*/  @!P0 LDG.E.U16 R6, desc[UR8][R4.64] ;  /* 0x0000000804068981 */ /* 0x000ea2000c1e1500 */
[----:B------:R-:W0:Y:S02]  /*49c20*/  S2R R15, SR_TID.X ;  /* 0x00000000000f7919 */ /* 0x000e240000002100 */
[----:B0-----:R-:W-:-:S04]  /*49c30*/  SHF.R.U32.HI R14, RZ, 0x5, R15 ;  /* 0x00000005ff0e7819 */ /* 0x001fc8000001160f */
[----:B------:R-:W-:-:S04]  /*49c40*/  SGXT.U32 R14, R14, 0x1 ;  /* 0x000000010e0e781a */ /* 0x000fc80000000000 */
[----:B------:R-:W-:-:S04]  /*49c50*/  LOP3.LUT R14, R14, 0x10, RZ, 0xfc, !PT ;  /* 0x000000100e0e7812 */ /* 0x000fc800078efcff */
[----:B------:R-:W-:Y:S02]  /*49c60*/  ISETP.GE.AND P3, PT, R14, UR6, PT ;  /* 0x000000060e007c0c */ /* 0x000fe4000bf66270 */
[----:B------:R-:W3:Y:S04]  /*49c70*/  LDL.LU R14, [R1+0x46cc] ;  /* 0x0046cc00010e7983 */ /* 0x000ee80000300800 */
[----:B--2---:R0:W-:Y:S04]  /*49c80*/  STL [R1+0x2ac], R6 ;  /* 0x0002ac0601007387 */ /* 0x0041e80000100800 */
[----:B0-----:R-:W2:Y:S04]  /*49c90*/  LDL.LU R6, [R1+0x46c8] ;  /* 0x0046c80001067983 */ /* 0x001ea80000300800 */
[----:B------:R-:W4:Y:S04]  /*49ca0*/  LDL R4, [R1+0x31d4] ;  /* 0x0031d40001047983 */ /* 0x000f280000100800 */
[----:B------:R-:W4:Y:S01]  /*49cb0*/  LDL R5, [R1+0x31e4] ;  /* 0x0031e40001057983 */ /* 0x000f220000100800 */
[----:B------:R-:W-:-:S02]  /*49cc0*/  PRMT R0, RZ, 0x7610, R0 ;  /* 0x00007610ff007816 */ /* 0x000fc40000000000 */
[----:B----4-:R-:W-:-:S04]  /*49cd0*/  @!P1 LOP3.LUT R5, R5, R4, RZ, 0x3c, !PT ;  /* 0x0000000405059212 */ /* 0x010fc800078e3cff */
[----:B------:R-:W-:-:S04]  /*49ce0*/  @!P1 LOP3.LUT R4, R5, R4, RZ, 0x3c, !PT ;  /* 0x0000000405049212 */ /* 0x000fc800078e3cff */
[----:B------:R-:W-:-:S05]  /*49cf0*/  @!P1 LOP3.LUT R5, R5, R4, RZ, 0x3c, !PT ;  /* 0x0000000405059212 */ /* 0x000fca00078e3cff */
[----:B------:R-:W4:Y:S04]  /*49d00*/  @!P1 LDG.E.U16 R0, desc[UR8][R4.64] ;  /* 0x0000000804009981 */ /* 0x000f28000c1e1500 */
[----:B------:R-:W3:Y:S04]  /*49d10*/  LDL R4, [R1+0x31d8] ;  /* 0x0031d80001047983 */ /* 0x000ee80000100800 */
[----:B----4-:R0:W-:Y:S04]  /*49d20*/  STL [R1+0x2a8], R0 ;  /* 0x0002a80001007387 */ /* 0x0101e80000100800 */
[----:B------:R-:W3:Y:S01]  /*49d30*/  LDL R5, [R1+0x31e0] ;  /* 0x0031e00001057983 */ /* 0x000ee20000100800 */
[----:B--2---:R-:W-:-:S02]  /*49d40*/  PRMT R6, RZ, 0x7610, R6 ;  /* 0x00007610ff067816 */ /* 0x004fc40000000006 */
[----:B------:R-:W-:-:S04]  /*49d50*/  SHF.R.U32.HI R15, RZ, 0x5, R15 ;  /* 0x00000005ff0f7819 */ /* 0x000fc8000001160f */
[----:B------:R-:W-:-:S04]  /*49d60*/  SGXT.U32 R15, R15, 0x1 ;  /* 0x000000010f0f781a */ /* 0x000fc80000000000 */
[----:B------:R-:W-:-:S04]  /*49d70*/  LOP3.LUT R15, R15, 0x12, RZ, 0xfc, !PT ;  /* 0x000000120f0f7812 */ /* 0x000fc800078efcff */
[----:B------:R-:W-:Y:S02]  /*49d80*/  ISETP.GE.AND P0, PT, R15, UR6, PT ;  /* 0x000000060f007c0c */ /* 0x000fe4000bf06270 */
[----:B------:R-:W0:Y:S01]  /*49d90*/  S2R R15, SR_TID.X ;  /* 0x00000000000f7919 */ /* 0x000e220000002100 */
[----:B---3--:R-:W-:-:S04]  /*49da0*/  @!P2 LOP3.LUT R5, R5, R4, RZ, 0x3c, !PT ;  /* 0x000000040505a212 */ /* 0x008fc800078e3cff */
[----:B------:R-:W-:-:S04]  /*49db0*/  @!P2 LOP3.LUT R4, R5, R4, RZ, 0x3c, !PT ;  /* 0x000000040504a212 */ /* 0x000fc800078e3cff */
[----:B------:R-:W-:-:S05]  /*49dc0*/  @!P2 LOP3.LUT R5, R5, R4, RZ, 0x3c, !PT ;  /* 0x000000040505a212 */ /* 0x000fca00078e3cff */
[----:B------:R1:W2:Y:S01]  /*49dd0*/  @!P2 LDG.E.U16 R6, desc[UR8][R4.64] ;  /* 0x000000080406a981 */ /* 0x0002a2000c1e1500 */
[----:B0-----:R-:W-:-:S04]  /*49de0*/  SHF.R.U32.HI R0, RZ, 0x5, R15 ;  /* 0x00000005ff007819 */ /* 0x001fc8000001160f */
[----:B------:R-:W-:-:S04]  /*49df0*/  SGXT.U32 R0, R0, 0x1 ;  /* 0x000000010000781a */ /* 0x000fc80000000000 */
[----:B------:R-:W-:-:S04]  /*49e00*/  LOP3.LUT R0, R0, 0x14, RZ, 0xfc, !PT ;  /* 0x0000001400007812 */ /* 0x000fc800078efcff */
[----:B------:R-:W-:Y:S02]  /*49e10*/  ISETP.GE.AND P1, PT, R0, UR6, PT ;  /* 0x0000000600007c0c */ /* 0x000fe4000bf26270 */
[----:B------:R-:W3:Y:S01]  /*49e20*/  LDL.LU R0, [R1+0x46c4] ;  /* 0x0046c40001007983 */ /* 0x000ee20000300800 */
[----:B-1----:R-:W-:-:S03]  /*49e30*/  SHF.R.U32.HI R4, RZ, 0x5, R15 ;  /* 0x00000005ff047819 */ /* 0x002fc6000001160f */
[----:B--2---:R0:W-:Y:S04]  /*49e40*/  STL [R1+0x2a4], R6 ;  /* 0x0002a40601007387 */ /* 0x0041e80000100800 */
[----:B0-----:R-:W2:Y:S04]  /*49e50*/  LDL.LU R6, [R1+0x46c0] ;  /* 0x0046c00001067983 */ /* 0x001ea80000300800 */
[----:B------:R-:W4:Y:S01]  /*49e60*/  LDL R5, [R1+0x31dc] ;  /* 0x0031dc0001057983 */ /* 0x000f220000100800 */
[----:B------:R-:W-:-:S04]  /*49e70*/  SGXT.U32 R4, R4, 0x1 ;  /* 0x000000010404781a */ /* 0x000fc80000000000 */
[----:B------:R-:W-:Y:S02]  /*49e80*/  LOP3.LUT R4, R4, 0x16, RZ, 0xfc, !PT ;  /* 0x0000001604047812 */ /* 0x000fe400078efcff */
[----:B------:R-:W-:Y:S02]  /*49e90*/  PRMT R14, RZ, 0x7610, R14 ;  /* 0x00007610ff0e7816 */ /* 0x000fe4000000000e */
[----:B------:R-:W-:Y:S01]  /*49ea0*/  ISETP.GE.AND P2, PT, R4, UR6, PT ;  /* 0x0000000604007c0c */ /* 0x000fe2000bf46270 */
[----:B------:R-:W-:-:S05]  /*49eb0*/  @!P3 IMAD.MOV.U32 R4, RZ, RZ, R29 ;  /* 0x000000ffff04b224 */ /* 0x000fca00078e001d */
[----:B----4-:R-:W4:Y:S04]  /*49ec0*/  @!P3 LDG.E.U16 R14, desc[UR8][R4.64] ;  /* 0x00000008040eb981 */ /* 0x010f28000c1e1500 */
[----:B----4-:R0:W-:Y:S04]  /*49ed0*/  STL [R1+0x2a0], R14 ;  /* 0x0002a00e01007387 */ /* 0x0101e80000100800 */
[----:B------:R-:W4:Y:S04]  /*49ee0*/  LDL R4, [R1+0x31ec] ;  /* 0x0031ec0001047983 */ /* 0x000f280000100800 */
[----:B------:R-:W4:Y:S01]  /*49ef0*/  LDL R5, [R1+0x31fc] ;  /* 0x0031fc0001057983 */ /* 0x000f220000100800 */
[----:B--2---:R-:W-:-:S02]  /*49f00*/  PRMT R6, RZ, 0x7610, R6 ;  /* 0x00007610ff067816 */ /* 0x004fc40000000006 */
[----:B0-----:R-:W-:Y:S01]  /*49f10*/  SHF.R.U32.HI R14, RZ, 0x5, R15 ;  /* 0x00000005ff0e7819 */ /* 0x001fe2000001160f */
[----:B------:R-:W2:Y:S04]  /*49f20*/  LDL R29, [R1+0x3208] ;  /* 0x00320800011d7983 */ /* 0x000ea80000100800 */
[----:B------:R-:W2:Y:S01]  /*49f30*/  LDL R15, [R1+0x3210] ;  /* 0x00321000010f7983 */ /* 0x000ea20000100800 */
[----:B----4-:R-:W-:-:S04]  /*49f40*/  @!P0 LOP3.LUT R5, R5, R4, RZ, 0x3c, !PT ;  /* 0x0000000405058212 */ /* 0x010fc800078e3cff */
[----:B------:R-:W-:-:S04]  /*49f50*/  @!P0 LOP3.LUT R4, R5, R4, RZ, 0x3c, !PT ;  /* 0x0000000405048212 */ /* 0x000fc800078e3cff */
[----:B------:R-:W-:-:S05]  /*49f60*/  @!P0 LOP3.LUT R5, R5, R4, RZ, 0x3c, !PT ;  /* 0x0000000405058212 */ /* 0x000fca00078e3cff */
[----:B------:R-:W4:Y:S04]  /*49f70*/  @!P0 LDG.E.U16 R6, desc[UR8][R4.64] ;  /* 0x0000000804068981 */ /* 0x000f28000c1e1500 */
[----:B----4-:R0:W-:Y:S04]  /*49f80*/  STL [R1+0x29c], R6 ;  /* 0x00029c0601007387 */ /* 0x0101e80000100800 */
[----:B0-----:R-:W4:Y:S04]  /*49f90*/  LDL.LU R6, [R1+0x46bc] ;  /* 0x0046bc0001067983 */ /* 0x001f280000300800 */
[----:B------:R-:W3:Y:S04]  /*49fa0*/  LDL R4, [R1+0x31f0] ;  /* 0x0031f00001047983 */ /* 0x000ee80000100800 */
[----:B------:R-:W3:Y:S01]  /*49fb0*/  LDL R5, [R1+0x31f8] ;  /* 0x0031f80001057983 */ /* 0x000ee20000100800 */
[----:B------:R-:W-:-:S02]  /*49fc0*/  PRMT R28, RZ, 0x7610, R28 ;  /* 0x00007610ff1c7816 */ /* 0x000fc4000000001c */
[----:B---3--:R-:W-:-:S04]  /*49fd0*/  @!P1 LOP3.LUT R5, R5, R4, RZ, 0x3c, !PT ;  /* 0x0000000405059212 */ /* 0x008fc800078e3cff */
[----:B------:R-:W-:-:S04]  /*49fe0*/  @!P1 LOP3.LUT R4, R5, R4, RZ, 0x3c, !PT ;  /* 0x0000000405049212 */ /* 0x000fc800078e3cff */
[----:B------:R-:W-:-:S05]  /*49ff0*/  @!P1 LOP3.LUT R5, R5, R4, RZ, 0x3c, !PT ;  /* 0x0000000405059212 */ /* 0x000fca00078e3cff */
[----:B------:R-:W3:Y:S04]  /*4a000*/  @!P1 LDG.E.U16 R28, desc[UR8][R4.64] ;  /* 0x00000008041c9981 */ /* 0x000ee8000c1e1500 */
[----:B------:R-:W2:Y:S04]  /*4a010*/  LDL R4, [R1+0x31f4] ;  /* 0x0031f40001047983 */ /* 0x000ea80000100800 */
[----:B---3--:R0:W-:Y:S04]  /*4a020*/  STL [R1+0x298], R28 ;  /* 0x0002981c01007387 */ /* 0x0081e80000100800 */
[----:B------:R-:W2:Y:S01]  /*4a030*/  LDL R5, [R1+0x3218] ;  /* 0x0032180001057983 */ /* 0x000ea20000100800 */
[----:B------:R-:W-:-:S02]  /*4a040*/  PRMT R0, RZ, 0x7610, R0 ;  /* 0x00007610ff007816 */ /* 0x000fc40000000000 */
[----:B------:R-:W-:-:S04]  /*4a050*/  SGXT.U32 R14, R14, 0x1 ;  /* 0x000000010e0e781a */ /* 0x000fc80000000000 */
[----:B------:R-:W-:-:S04]  /*4a060*/  LOP3.LUT R14, R14, 0x18, RZ, 0xfc, !PT ;  /* 0x000000180e0e7812 */ /* 0x000fc800078efcff */
[----:B------:R-:W-:Y:S02]  /*4a070*/  ISETP.GE.AND P3, PT, R14, UR6, PT ;  /* 0x000000060e007c0c */ /* 0x000fe4000bf66270 */
[----:B------:R-:W1:Y:S02]  /*4a080*/  S2R R14, SR_TID.X ;  /* 0x00000000000e7919 */ /* 0x000e640000002100 */
[----:B-1----:R-:W-:Y:S02]  /*4a090*/  SHF.R.U32.HI R14, RZ, 0x5, R14 ;  /* 0x00000005ff0e7819 */ /* 0x002fe4000001160e */
[----:B--2---:R-:W-:-:S04]  /*4a0a0*/  @!P2 LOP3.LUT R5, R5, R4, RZ, 0x3c, !PT ;  /* 0x000000040505a212 */ /* 0x004fc800078e3cff */
[----:B------:R-:W-:-:S04]  /*4a0b0*/  @!P2 LOP3.LUT R4, R5, R4, RZ, 0x3c, !PT ;  /* 0x000000040504a212 */ /* 0x000fc800078e3cff */
[----:B------:R-:W-:-:S05]  /*4a0c0*/  @!P2 LOP3.LUT R5, R5, R4, RZ, 0x3c, !PT ;  /* 0x000000040505a212 */ /* 0x000fca00078e3cff */
[----:B------:R-:W2:Y:S01]  /*4a0d0*/  @!P2 LDG.E.U16 R0, desc[UR8][R4.64] ;  /* 0x000000080400a981 */ /* 0x000ea2000c1e1500 */
[----:B------:R-:W-:-:S04]  /*4a0e0*/  SGXT.U32 R14, R14, 0x1 ;  /* 0x000000010e0e781a */ /* 0x000fc80000000000 */
[----:B------:R-:W-:-:S04]  /*4a0f0*/  LOP3.LUT R14, R14, 0x1a, RZ, 0xfc, !PT ;  /* 0x0000001a0e0e7812 */ /* 0x000fc800078efcff */
[----:B------:R-:W-:Y:S02]  /*4a100*/  ISETP.GE.AND P0, PT, R14, UR6, PT ;  /* 0x000000060e007c0c */ /* 0x000fe4000bf06270 */
        /* <DEDUP_REMOVED lines=8> */
[----:B------:R-:W3:Y:S04]  /*4a190*/  LDL R4, [R1+0x3204] ;  /* 0x0032040001047983 */ /* 0x000ee80000100800 */
[----:B------:R-:W3:Y:S01]  /*4a1a0*/  LDL R5, [R1+0x3214] ;  /* 0x0032140001057983 */ /* 0x000ee20000100800 */
[----:B----4-:R-:W-:-:S02]  /*4a1b0*/  PRMT R6, RZ, 0x7610, R6 ;  /* 0x00007610ff067816 */ /* 0x010fc40000000006 */
        /* <DEDUP_REMOVED lines=195> */
[----:B----4-:R-:W-:-:S04]  /*4adf0*/  @!P2 LOP3.LUT R5, R5, R4, RZ, 0x3c, !PT ;  /* 0x000000040505a212 */ /* 0x010fc800078e3cff */
[----:B------:R-:W-:-:S04]  /*4ae00*/  @!P2 LOP3.LUT R4, R5, R4, RZ, 0x3c, !PT ;  /* 0x000000040504a212 */ /* 0x000fc800078e3cff */
[----:B------:R-:W-:-:S05]  /*4ae10*/  @!P2 LOP3.LUT R5, R5, R4, RZ, 0x3c, !PT ;  /* 0x000000040505a212 */ /* 0x000fca00078e3cff */
[----:B------:R-:W2:Y:S01]  /*4ae20*/  @!P2 LDG.E.U16 R6, desc[UR8][R4.64] ;  /* 0x000000080406a981 */ /* 0x000ea2000c1e1500 */
[----:B0-----:R-:W-:-:S03]  /*4ae30*/  SHF.R.U32.HI R14, RZ, 0x5, R15 ;  /* 0x00000005ff0e7819 */ /* 0x001fc6000001160f */
[----:B------:R-:W4:Y:S01]  /*4ae40*/  LDL R15, [R1+0x3298] ;  /* 0x00329800010f7983 */ /* 0x000f220000100800 */
[----:B------:R-:W-:-:S04]  /*4ae50*/  SGXT.U32 R14, R14, 0x1 ;  /* 0x000000010e0e781a */ /* 0x000fc80000000000 */
[----:B------:R-:W-:-:S04]  /*4ae60*/  LOP3.LUT R14, R14, 0x3c, RZ, 0xfc, !PT ;  /* 0x0000003c0e0e7812 */ /* 0x000fc800078efcff */
[----:B------:R-:W-:Y:S02]  /*4ae70*/  ISETP.GE.AND P1, PT, R14, UR6, PT ;  /* 0x000000060e007c0c */ /* 0x000fe4000bf26270 */
[----:B------:R-:W4:Y:S04]  /*4ae80*/  LDL R14, [R1+0x32a0] ;  /* 0x0032a000010e7983 */ /* 0x000f280000100800 */
        /* <DEDUP_REMOVED lines=8> */
[----:B------:R-:W3:Y:S04]  /*4af10*/  @!P3 LDG.E.U16 R28, desc[UR8][R4.64] ;  /* 0x00000008041cb981 */ /* 0x000ee8000c1e1500 */
[----:B------:R-:W4:Y:S04]  /*4af20*/  LDL R4, [R1+0x3284] ;  /* 0x0032840001047983 */ /* 0x000f280000100800 */
[----:B---3--:R0:W-:Y:S04]  /*4af30*/  STL [R1+0x250], R28 ;  /* 0x0002501c01007387 */ /* 0x0081e80000100800 */
[----:B------:R-:W4:Y:S01]  /*4af40*/  LDL R5, [R1+0x32a8] ;  /* 0x0032a80001057983 */ /* 0x000f220000100800 */
[----:B------:R-:W-:Y:S01]  /*4af50*/  PRMT R0, RZ, 0x7610, R0 ;  /* 0x00007610ff007816 */ /* 0x000fe20000000000 */
[----:B------:R-:W1:Y:S02]  /*4af60*/  S2R R29, SR_TID.X ;  /* 0x00000000001d7919 */ /* 0x000e640000002100 */
[----:B-1----:R-:W-:-:S04]  /*4af70*/  SHF.R.U32.HI R29, RZ, 0x5, R29 ;  /* 0x00000005ff1d7819 */ /* 0x002fc8000001161d */
[----:B------:R-:W-:Y:S02]  /*4af80*/  SGXT.U32 R29, R29, 0x1 ;  /* 0x000000011d1d781a */ /* 0x000fe40000000000 */
[----:B----4-:R-:W-:-:S04]  /*4af90*/  @!P0 LOP3.LUT R5, R5, R4, RZ, 0x3c, !PT ;  /* 0x0000000405058212 */ /* 0x010fc800078e3cff */
[----:B------:R-:W-:-:S04]  /*4afa0*/  @!P0 LOP3.LUT R4, R5, R4, RZ, 0x3c, !PT ;  /* 0x0000000405048212 */ /* 0x000fc800078e3cff */
[----:B------:R-:W-:-:S05]  /*4afb0*/  @!P0 LOP3.LUT R5, R5, R4, RZ, 0x3c, !PT ;  /* 0x0000000405058212 */ /* 0x000fca00078e3cff */
[----:B------:R-:W3:Y:S01]  /*4afc0*/  @!P0 LDG.E.U16 R0, desc[UR8][R4.64] ;  /* 0x0000000804008981 */ /* 0x000ee2000c1e1500 */
[----:B------:R-:W-:-:S04]  /*4afd0*/  LOP3.LUT R29, R29, 0x3e, RZ, 0xfc, !PT ;  /* 0x0000003e1d1d7812 */ /* 0x000fc800078efcff */
[----:B------:R-:W-:Y:S02]  /*4afe0*/  ISETP.GE.AND P2, PT, R29, UR6, PT ;  /* 0x000000061d007c0c */ /* 0x000fe4000bf46270 */
[----:B------:R-:W0:Y:S02]  /*4aff0*/  S2R R29, SR_TID.X ;  /* 0x00000000001d7919 */ /* 0x000e240000002100 */
[----:B0-----:R-:W-:-:S04]  /*4b000*/  SHF.R.U32.HI R28, RZ, 0x5, R29 ;  /* 0x00000005ff1c7819 */ /* 0x001fc8000001161d */
[----:B------:R-:W-:-:S04]  /*4b010*/  SGXT.U32 R28, R28, 0x1 ;  /* 0x000000011c1c781a */ /* 0x000fc80000000000 */
[----:B------:R-:W-:-:S04]  /*4b020*/  LOP3.LUT R28, R28, 0x40, RZ, 0xfc, !PT ;  /* 0x000000401c1c7812 */ /* 0x000fc800078efcff */
[----:B------:R-:W-:Y:S02]  /*4b030*/  ISETP.GE.AND P3, PT, R28, UR6, PT ;  /* 0x000000061c007c0c */ /* 0x000fe4000bf66270 */
[----:B------:R-:W4:Y:S04]  /*4b040*/  LDL.LU R28, [R1+0x4670] ;  /* 0x00467000011c7983 */ /* 0x000f280000300800 */
[----:B---3--:R0:W-:Y:S04]  /*4b050*/  STL [R1+0x24c], R0 ;  /* 0x00024c0001007387 */ /* 0x0081e80000100800 */
[----:B0-----:R-:W3:Y:S04]  /*4b060*/  LDL.LU R0, [R1+0x466c] ;  /* 0x00466c0001007983 */ /* 0x001ee80000300800 */
[----:B------:R-:W4:Y:S04]  /*4b070*/  LDL R4, [R1+0x3294] ;  /* 0x0032940001047983 */ /* 0x000f280000100800 */
[----:B------:R-:W4:Y:S01]  /*4b080*/  LDL R5, [R1+0x32a4] ;  /* 0x0032a40001057983 */ /* 0x000f220000100800 */
[----:B--2---:R-:W-:-:S02]  /*4b090*/  PRMT R6, RZ, 0x7610, R6 ;  /* 0x00007610ff067816 */ /* 0x004fc40000000006 */
[----:B----4-:R-:W-:-:S04]  /*4b0a0*/  @!P1 LOP3.LUT R5, R5, R4, RZ, 0x3c, !PT ;  /* 0x0000000405059212 */ /* 0x010fc800078e3cff */
[----:B------:R-:W-:-:S04]  /*4b0b0*/  @!P1 LOP3.LUT R4, R5, R4, RZ, 0x3c, !PT ;  /* 0x0000000405049212 */ /* 0x000fc800078e3cff */
[----:B------:R-:W-:-:S05]  /*4b0c0*/  @!P1 LOP3.LUT R5, R5, R4, RZ, 0x3c, !PT ;  /* 0x0000000405059212 */ /* 0x000fca00078e3cff */
[----:B------:R0:W2:Y:S02]  /*4b0d0*/  @!P1 LDG.E.U16 R6, desc[UR8][R4.64] ;  /* 0x0000000804069981 */ /* 0x0000a4000c1e1500 */
[----:B0-----:R-:W0:Y:S01]  /*4b0e0*/  S2R R5, SR_TID.X ;  /* 0x0000000000057919 */ /* 0x001e220000002100 */
[----:B---3--:R-:W-:Y:S01]  /*4b0f0*/  PRMT R0, RZ, 0x7610, R0 ;  /* 0x00007610ff007816 */ /* 0x008fe20000000000 */
[----:B------:R-:W-:Y:S01]  /*4b100*/  @!P2 IMAD.MOV.U32 R4, RZ, RZ, R14 ;  /* 0x000000ffff04a224 */ /* 0x000fe200078e000e */
[----:B0-----:R-:W-:-:S04]  /*4b110*/  SHF.R.U32.HI R5, RZ, 0x5, R5 ;  /* 0x00000005ff057819 */ /* 0x001fc80000011605 */
[----:B------:R-:W-:-:S04]  /*4b120*/  SGXT.U32 R5, R5, 0x1 ;  /* 0x000000010505781a */ /* 0x000fc80000000000 */
[----:B------:R-:W-:-:S04]  /*4b130*/  LOP3.LUT R5, R5, 0x44, RZ, 0xfc, !PT ;  /* 0x0000004405057812 */ /* 0x000fc800078efcff */
[----:B------:R-:W-:Y:S01]  /*4b140*/  ISETP.GE.AND P1, PT, R5, UR6, PT ;  /* 0x0000000605007c0c */ /* 0x000fe2000bf26270 */
[----:B------:R-:W-:-:S05]  /*4b150*/  @!P2 IMAD.MOV.U32 R5, RZ, RZ, R15 ;  /* 0x000000ffff05a224 */ /* 0x000fca00078e000f */
[----:B------:R-:W3:Y:S01]  /*4b160*/  @!P2 LDG.E.U16 R0, desc[UR8][R4.64] ;  /* 0x000000080400a981 */ /* 0x000ee2000c1e1500 */
[----:B------:R-:W-:-:S04]  /*4b170*/  SHF.R.U32.HI R29, RZ, 0x5, R29 ;  /* 0x00000005ff1d7819 */ /* 0x000fc8000001161d */
[----:B------:R-:W-:-:S04]  /*4b180*/  SGXT.U32 R29, R29, 0x1 ;  /* 0x000000011d1d781a */ /* 0x000fc80000000000 */
[----:B------:R-:W-:-:S04]  /*4b190*/  LOP3.LUT R29, R29, 0x42, RZ, 0xfc, !PT ;  /* 0x000000421d1d7812 */ /* 0x000fc800078efcff */
[----:B------:R-:W-:Y:S02]  /*4b1a0*/  ISETP.GE.AND P0, PT, R29, UR6, PT ;  /* 0x000000061d007c0c */ /* 0x000fe4000bf06270 */
[----:B------:R-:W4:Y:S04]  /*4b1b0*/  LDL.LU R29, [R1+0x4668] ;  /* 0x00466800011d7983 */ /* 0x000f280000300800 */
[----:B--2---:R0:W-:Y:S04]  /*4b1c0*/  STL [R1+0x248], R6 ;  /* 0x0002480601007387 */ /* 0x0041e80000100800 */
[----:B0-----:R-:W2:Y:S04]  /*4b1d0*/  LDL.LU R6, [R1+0x4664] ;  /* 0x0046640001067983 */ /* 0x001ea80000300800 */
[----:B------:R-:W4:Y:S04]  /*4b1e0*/  LDL R14, [R1+0x32d8] ;  /* 0x0032d800010e7983 */ /* 0x000f280000100800 */
[----:B------:R-:W4:Y:S04]  /*4b1f0*/  LDL R4, [R1+0x329c] ;  /* 0x00329c0001047983 */ /* 0x000f280000100800 */
[----:B---3--:R0:W-:Y:S04]  /*4b200*/  STL [R1+0x244], R0 ;  /* 0x0002440001007387 */ /* 0x0081e80000100800 */
[----:B------:R-:W4:Y:S01]  /*4b210*/  LDL R5, [R1+0x32c0] ;  /* 0x0032c00001057983 */ /* 0x000f220000100800 */
[----:B--2---:R-:W-:-:S02]  /*4b220*/  PRMT R6, RZ, 0x7610, R6 ;  /* 0x00007610ff067816 */ /* 0x004fc40000000006 */
        /* <DEDUP_REMOVED lines=50> */
[----:B---3--:R-:W-:-:S02]  /*4b550*/  PRMT R29, RZ, 0x7610, R29 ;  /* 0x00007610ff1d7816 */ /* 0x008fc4000000001d */
[----:B--2---:R-:W-:Y:S01]  /*4b560*/  PRMT R6, RZ, 0x7610, R6 ;  /* 0x00007610ff067816 */ /* 0x004fe20000000006 */
[----:B------:R-:W2:Y:S01]  /*4b570*/  LDL R14, [R1+0x32e8] ;  /* 0x0032e800010e7983 */ /* 0x000ea20000100800 */
[----:B----4-:R-:W-:-:S04]  /*4b580*/  @!P3 LOP3.LUT R5, R5, R4, RZ, 0x3c, !PT ;  /* 0x000000040505b212 */ /* 0x010fc800078e3cff */
[----:B------:R-:W-:-:S04]  /*4b590*/  @!P3 LOP3.LUT R4, R5, R4, RZ, 0x3c, !PT ;  /* 0x000000040504b212 */ /* 0x000fc800078e3cff */
[----:B------:R-:W-:-:S05]  /*4b5a0*/  @!P3 LOP3.LUT R5, R5, R4, RZ, 0x3c, !PT ;  /* 0x000000040505b212 */ /* 0x000fca00078e3cff */
[----:B------:R1:W3:Y:S04]  /*4b5b0*/  @!P3 LDG.E.U16 R29, desc[UR8][R4.64] ;  /* 0x00000008041db981 */ /* 0x0002e8000c1e1500 */
[----:B------:R-:W1:Y:S04]  /*4b5c0*/  LDL R4, [R1+0x32c8] ;  /* 0x0032c80001047983 */ /* 0x000e680000100800 */
[----:B------:R-:W1:Y:S01]  /*4b5d0*/  LDL R5, [R1+0x32d0] ;  /* 0x0032d00001057983 */ /* 0x000e620000100800 */
[----:B0-----:R-:W-:-:S03]  /*4b5e0*/  SHF.R.U32.HI R0, RZ, 0x5, R15 ;  /* 0x00000005ff007819 */ /* 0x001fc6000001160f */
[----:B------:R-:W4:Y:S01]  /*4b5f0*/  LDL R15, [R1+0x32e0] ;  /* 0x0032e000010f7983 */ /* 0x000f220000100800 */
[----:B------:R-:W-:-:S04]  /*4b600*/  SGXT.U32 R0, R0, 0x1 ;  /* 0x000000010000781a */ /* 0x000fc80000000000 */
[----:B------:R-:W-:-:S04]  /*4b610*/  LOP3.LUT R0, R0, 0x4e, RZ, 0xfc, !PT ;  /* 0x0000004e00007812 */ /* 0x000fc800078efcff */
[----:B------:R-:W-:Y:S02]  /*4b620*/  ISETP.GE.AND P2, PT, R0, UR6, PT ;  /* 0x0000000600007c0c */ /* 0x000fe4000bf46270 */
[----:B------:R-:W0:Y:S01]  /*4b630*/  S2R R0, SR_TID.X ;  /* 0x0000000000007919 */ /* 0x000e220000002100 */
[----:B-1----:R-:W-:-:S04]  /*4b640*/  @!P0 LOP3.LUT R5, R5, R4, RZ, 0x3c, !PT ;  /* 0x0000000405058212 */ /* 0x002fc800078e3cff */
[----:B------:R-:W-:-:S04]  /*4b650*/  @!P0 LOP3.LUT R4, R5, R4, RZ, 0x3c, !PT ;  /* 0x0000000405048212 */ /* 0x000fc800078e3cff */
[----:B------:R-:W-:-:S05]  /*4b660*/  @!P0 LOP3.LUT R5, R5, R4, RZ, 0x3c, !PT ;  /* 0x0000000405058212 */ /* 0x000fca00078e3cff */
[----:B------:R-:W2:Y:S01]  /*4b670*/  @!P0 LDG.E.U16 R6, desc[UR8][R4.64] ;  /* 0x0000000804068981 */ /* 0x000ea2000c1e1500 */
[----:B0-----:R-:W-:-:S04]  /*4b680*/  SHF.R.U32.HI R0, RZ, 0x5, R0 ;  /* 0x00000005ff007819 */ /* 0x001fc80000011600 */
[----:B------:R-:W-:-:S04]  /*4b690*/  SGXT.U32 R0, R0, 0x1 ;  /* 0x000000010000781a */ /* 0x000fc80000000000 */
[----:B------:R-:W-:Y:S01]  /*4b6a0*/  LOP3.LUT R0, R0, 0x50, RZ, 0xfc, !PT ;  /* 0x0000005000007812 */ /* 0x000fe200078efcff */
[----:B---3--:R-:W-:Y:S03]  /*4b6b0*/  STL [R1+0x230], R29 ;  /* 0x0002301d01007387 */ /* 0x008fe60000100800 */
        /* <DEDUP_REMOVED lines=14> */
[----:B--2---:R-:W-:Y:S01]  /*4b7a0*/  PRMT R6, RZ, 0x7610, R6 ;  /* 0x00007610ff067816 */ /* 0x004fe20000000006 */
[----:B------:R-:W1:Y:S02]  /*4b7b0*/  S2R R29, SR_TID.X ;  /* 0x00000000001d7919 */ /* 0x000e640000002100 */
[----:B-1----:R-:W-:-:S04]  /*4b7c0*/  SHF.R.U32.HI R29, RZ, 0x5, R29 ;  /* 0x00000005ff1d7819 */ /* 0x002fc8000001161d */
[----:B------:R-:W-:Y:S02]  /*4b7d0*/  SGXT.U32 R29, R29, 0x1 ;  /* 0x000000011d1d781a */ /* 0x000fe40000000000 */
[----:B---3--:R-:W-:-:S04]  /*4b7e0*/  @!P2 LOP3.LUT R5, R5, R4, RZ, 0x3c, !PT ;  /* 0x000000040505a212 */ /* 0x008fc800078e3cff */
[----:B------:R-:W-:-:S04]  /*4b7f0*/  @!P2 LOP3.LUT R4, R5, R4, RZ, 0x3c, !PT ;  /* 0x000000040504a212 */ /* 0x000fc800078e3cff */
[----:B------:R-:W-:-:S05]  /*4b800*/  @!P2 LOP3.LUT R5, R5, R4, RZ, 0x3c, !PT ;  /* 0x000000040505a212 */ /* 0x000fca00078e3cff */
[----:B------:R1:W2:Y:S01]  /*4b810*/  @!P2 LDG.E.U16 R6, desc[UR8][R4.64] ;  /* 0x000000080406a981 */ /* 0x0002a2000c1e1500 */
[----:B------:R-:W-:-:S04]  /*4b820*/  LOP3.LUT R29, R29, 0x52, RZ, 0xfc, !PT ;  /* 0x000000521d1d7812 */ /* 0x000fc800078efcff */
[----:B------:R-:W-:Y:S02]  /*4b830*/  ISETP.GE.AND P0, PT, R29, UR6, PT ;  /* 0x000000061d007c0c */ /* 0x000fe4000bf06270 */
[----:B------:R-:W0:Y:S01]  /*4b840*/  S2R R29, SR_TID.X ;  /* 0x00000000001d7919 */ /* 0x000e220000002100 */
[----:B------:R-:W-:Y:S01]  /*4b850*/  PRMT R0, RZ, 0x7610, R0 ;  /* 0x00007610ff007816 */ /* 0x000fe20000000000 */
[----:B-1----:R-:W-:Y:S02]  /*4b860*/  @!P3 IMAD.MOV.U32 R4, RZ, RZ, R14 ;  /* 0x000000ffff04b224 */ /* 0x002fe400078e000e */
[----:B------:R-:W-:-:S05]  /*4b870*/  @!P3 IMAD.MOV.U32 R5, RZ, RZ, R15 ;  /* 0x000000ffff05b224 */ /* 0x000fca00078e000f */
[----:B------:R1:W3:Y:S01]  /*4b880*/  @!P3 LDG.E.U16 R0, desc[UR8][R4.64] ;  /* 0x000000080400b981 */ /* 0x0002e2000c1e1500 */
[----:B0-----:R-:W-:-:S04]  /*4b890*/  SHF.R.U32.HI R28, RZ, 0x5, R29 ;  /* 0x00000005ff1c7819 */ /* 0x001fc8000001161d */
[----:B------:R-:W-:-:S04]  /*4b8a0*/  SGXT.U32 R28, R28, 0x1 ;  /* 0x000000011c1c781a */ /* 0x000fc80000000000 */
[----:B------:R-:W-:-:S04]  /*4b8b0*/  LOP3.LUT R28, R28, 0x54, RZ, 0xfc, !PT ;  /* 0x000000541c1c7812 */ /* 0x000fc800078efcff */
[----:B------:R-:W-:Y:S02]  /*4b8c0*/  ISETP.GE.AND P1, PT, R28, UR6, PT ;  /* 0x000000061c007c0c */ /* 0x000fe4000bf26270 */
[----:B------:R-:W4:Y:S04]  /*4b8d0*/  LDL.LU R28, [R1+0x4648] ;  /* 0x00464800011c7983 */ /* 0x000f280000300800 */
[----:B--2---:R0:W-:Y:S04]  /*4b8e0*/  STL [R1+0x224], R6 ;  /* 0x0002240601007387 */ /* 0x0041e80000100800 */
[----:B0-----:R-:W2:Y:S04]  /*4b8f0*/  LDL.LU R6, [R1+0x4644] ;  /* 0x0046440001067983 */ /* 0x001ea80000300800 */
[----:B------:R-:W1:Y:S04]  /*4b900*/  LDL R4, [R1+0x32e4] ;  /* 0x0032e40001047983 */ /* 0x000e680000100800 */
[----:B------:R-:W1:Y:S01]  /*4b910*/  LDL R5, [R1+0x3300] ;  /* 0x0033000001057983 */ /* 0x000e620000100800 */
[----:B------:R-:W0:Y:S01]  /*4b920*/  S2R R15, SR_TID.X ;  /* 0x00000000000f7919 */ /* 0x000e220000002100 */
[----:B------:R-:W-:-:S04]  /*4b930*/  SHF.R.U32.HI R29, RZ, 0x5, R29 ;  /* 0x00000005ff1d7819 */ /* 0x000fc8000001161d */
[----:B------:R-:W-:Y:S02]  /*4b940*/  SGXT.U32 R29, R29, 0x1 ;  /* 0x000000011d1d781a */ /* 0x000fe40000000000 */
[----:B--2---:R-:W-:Y:S02]  /*4b950*/  PRMT R6, RZ, 0x7610, R6 ;  /* 0x00007610ff067816 */ /* 0x004fe40000000006 */
[----:B-1----:R-:W-:-:S04]  /*4b960*/  @!P0 LOP3.LUT R5, R5, R4, RZ, 0x3c, !PT ;  /* 0x0000000405058212 */ /* 0x002fc800078e3cff */
[----:B------:R-:W-:-:S04]  /*4b970*/  @!P0 LOP3.LUT R4, R5, R4, RZ, 0x3c, !PT ;  /* 0x0000000405048212 */ /* 0x000fc800078e3cff */
[----:B------:R-:W-:-:S05]  /*4b980*/  @!P0 LOP3.LUT R5, R5, R4, RZ, 0x3c, !PT ;  /* 0x0000000405058212 */ /* 0x000fca00078e3cff */
[----:B------:R-:W2:Y:S01]  /*4b990*/  @!P0 LDG.E.U16 R6, desc[UR8][R4.64] ;  /* 0x0000000804068981 */ /* 0x000ea2000c1e1500 */
[----:B------:R-:W-:-:S04]  /*4b9a0*/  LOP3.LUT R29, R29, 0x56, RZ, 0xfc, !PT ;  /* 0x000000561d1d7812 */ /* 0x000fc800078efcff */
[----:B------:R-:W-:Y:S02]  /*4b9b0*/  ISETP.GE.AND P2, PT, R29, UR6, PT ;  /* 0x000000061d007c0c */ /* 0x000fe4000bf46270 */
[----:B------:R-:W4:Y:S04]  /*4b9c0*/  LDL R29, [R1+0x330c] ;  /* 0x00330c00011d7983 */ /* 0x000f280000100800 */
[----:B---3--:R0:W-:Y:S04]  /*4b9d0*/  STL [R1+0x220], R0 ;  /* 0x0002200001007387 */ /* 0x0081e80000100800 */
[----:B------:R-:W3:Y:S01]  /*4b9e0*/  LDL R14, [R1+0x3334] ;  /* 0x00333400010e7983 */ /* 0x000ee20000100800 */
        /* <DEDUP_REMOVED lines=13> */
[----:B------:R-:W3:Y:S04]  /*4bac0*/  @!P1 LDG.E.U16 R28, desc[UR8][R4.64] ;  /* 0x00000008041c9981 */ /* 0x000ee8000c1e1500 */
[----:B------:R-:W4:Y:S04]  /*4bad0*/  LDL R4, [R1+0x32f8] ;  /* 0x0032f80001047983 */ /* 0x000f280000100800 */
[----:B---3--:R0:W-:Y:S04]  /*4bae0*/  STL [R1+0x218], R28 ;  /* 0x0002181c01007387 */ /* 0x0081e80000100800 */
[----:B------:R-:W4:Y:S01]  /*4baf0*/  LDL R5, [R1+0x3324] ;  /* 0x0033240001057983 */ /* 0x000f220000100800 */
[----:B------:R-:W-:-:S02]  /*4bb00*/  PRMT R0, RZ, 0x7610, R0 ;  /* 0x00007610ff007816 */ /* 0x000fc40000000000 */
[----:B------:R-:W-:-:S04]  /*4bb10*/  SHF.R.U32.HI R15, RZ, 0x5, R15 ;  /* 0x00000005ff0f7819 */ /* 0x000fc8000001160f */
[----:B------:R-:W-:-:S04]  /*4bb20*/  SGXT.U32 R15, R15, 0x1 ;  /* 0x000000010f0f781a */ /* 0x000fc80000000000 */
[----:B------:R-:W-:-:S04]  /*4bb30*/  LOP3.LUT R15, R15, 0x5a, RZ, 0xfc, !PT ;  /* 0x0000005a0f0f7812 */ /* 0x000fc800078efcff */
[----:B------:R-:W-:Y:S02]  /*4bb40*/  ISETP.GE.AND P4, PT, R15, UR6, PT ;  /* 0x000000060f007c0c */ /* 0x000fe4000bf86270 */
[----:B------:R-:W0:Y:S01]  /*4bb50*/  S2R R15, SR_TID.X ;  /* 0x00000000000f7919 */ /* 0x000e220000002100 */
[----:B----4-:R-:W-:-:S04]  /*4bb60*/  @!P2 LOP3.LUT R5, R5, R4, RZ, 0x3c, !PT ;  /* 0x000000040505a212 */ /* 0x010fc800078e3cff */
[----:B------:R-:W-:-:S04]  /*4bb70*/  @!P2 LOP3.LUT R4, R5, R4, RZ, 0x3c, !PT ;  /* 0x000000040504a212 */ /* 0x000fc800078e3cff */
[----:B------:R-:W-:-:S05]  /*4bb80*/  @!P2 LOP3.LUT R5, R5, R4, RZ, 0x3c, !PT ;  /* 0x000000040505a212 */ /* 0x000fca00078e3cff */
[----:B------:R-:W3:Y:S01]  /*4bb90*/  @!P2 LDG.E.U16 R0, desc[UR8][R4.64] ;  /* 0x000000080400a981 */ /* 0x000ee2000c1e1500 */
        /* <DEDUP_REMOVED lines=15> */
[----:B------:R-:W-:-:S04]  /*4bc90*/  SHF.R.U32.HI R15, RZ, 0x5, R15 ;  /* 0x00000005ff0f7819 */ /* 0x000fc8000001160f */
[----:B------:R-:W-:Y:S01]  /*4bca0*/  SGXT.U32 R15, R15, 0x1 ;  /* 0x000000010f0f781a */ /* 0x000fe20000000000 */
[----:B------:R-:W-:Y:S01]  /*4bcb0*/  @!P4 IMAD.MOV.U32 R4, RZ, RZ, R14 ;  /* 0x000000ffff04c224 */ /* 0x000fe200078e000e */
[----:B---3--:R-:W-:Y:S02]  /*4bcc0*/  PRMT R0, RZ, 0x7610, R0 ;  /* 0x00007610ff007816 */ /* 0x008fe40000000000 */
[----:B------:R-:W-:-:S04]  /*4bcd0*/  LOP3.LUT R15, R15, 0x5e, RZ, 0xfc, !PT ;  /* 0x0000005e0f0f7812 */ /* 0x000fc800078efcff */
[----:B------:R-:W-:Y:S02]  /*4bce0*/  ISETP.GE.AND P1, PT, R15, UR6, PT ;  /* 0x000000060f007c0c */ /* 0x000fe4000bf26270 */
[----:B------:R-:W3:Y:S01]  /*4bcf0*/  LDL.LU R15, [R1+0x4630] ;  /* 0x00463000010f7983 */ /* 0x000ee20000300800 */
[----:B0-----:R-:W-:-:S04]  /*4bd00*/  SHF.R.U32.HI R5, RZ, 0x5, R5 ;  /* 0x00000005ff057819 */ /* 0x001fc80000011605 */
[----:B------:R-:W-:-:S04]  /*4bd10*/  SGXT.U32 R5, R5, 0x1 ;  /* 0x000000010505781a */ /* 0x000fc80000000000 */
[----:B------:R-:W-:-:S04]  /*4bd20*/  LOP3.LUT R5, R5, 0x60, RZ, 0xfc, !PT ;  /* 0x0000006005057812 */ /* 0x000fc800078efcff */
[----:B------:R-:W-:Y:S01]  /*4bd30*/  ISETP.GE.AND P2, PT, R5, UR6, PT ;  /* 0x0000000605007c0c */ /* 0x000fe2000bf46270 */
[----:B------:R-:W-:-:S05]  /*4bd40*/  @!P4 IMAD.MOV.U32 R5, RZ, RZ, R29 ;  /* 0x000000ffff05c224 */ /* 0x000fca00078e001d */
[----:B------:R-:W4:Y:S04]  /*4bd50*/  @!P4 LDG.E.U16 R0, desc[UR8][R4.64] ;  /* 0x000000080400c981 */ /* 0x000f28000c1e1500 */
[----:B--2---:R0:W-:Y:S04]  /*4bd60*/  STL [R1+0x210], R6 ;  /* 0x0002100601007387 */ /* 0x0041e80000100800 */
[----:B0-----:R-:W2:Y:S04]  /*4bd70*/  LDL.LU R6, [R1+0x462c] ;  /* 0x00462c0001067983 */ /* 0x001ea80000300800 */
[----:B------:R-:W3:Y:S04]  /*4bd80*/  LDL R4, [R1+0x3310] ;  /* 0x0033100001047983 */ /* 0x000ee80000100800 */
[----:B------:R-:W3:Y:S01]  /*4bd90*/  LDL R5, [R1+0x333c] ;  /* 0x00333c0001057983 */ /* 0x000ee20000100800 */
[----:B------:R-:W0:Y:S03]  /*4bda0*/  S2R R14, SR_TID.X ;  /* 0x00000000000e7919 */ /* 0x000e260000002100 */
[----:B------:R-:W3:Y:S04]  /*4bdb0*/  LDL R29, [R1+0x3354] ;  /* 0x00335400011d7983 */ /* 0x000ee80000100800 */
[----:B----4-:R0:W-:Y:S02]  /*4bdc0*/  STL [R1+0x20c], R0 ;  /* 0x00020c0001007387 */ /* 0x0101e40000100800 */
[----:B0-----:R-:W-:-:S02]  /*4bdd0*/  SHF.R.U32.HI R0, RZ, 0x5, R14 ;  /* 0x00000005ff007819 */ /* 0x001fc4000001160e */
[----:B------:R-:W-:Y:S02]  /*4bde0*/  SHF.R.U32.HI R14, RZ, 0x5, R14 ;  /* 0x00000005ff0e7819 */ /* 0x000fe4000001160e */
[----:B------:R-:W-:Y:S02]  /*4bdf0*/  SGXT.U32 R0, R0, 0x1 ;  /* 0x000000010000781a */ /* 0x000fe40000000000 */
[----:B------:R-:W-:Y:S02]  /*4be00*/  SGXT.U32 R14, R14, 0x1 ;  /* 0x000000010e0e781a */ /* 0x000fe40000000000 */
[----:B------:R-:W-:Y:S02]  /*4be10*/  LOP3.LUT R0, R0, 0x64, RZ, 0xfc, !PT ;  /* 0x0000006400007812 */ /* 0x000fe400078efcff */
[----:B------:R-:W-:Y:S02]  /*4be20*/  LOP3.LUT R14, R14, 0x62, RZ, 0xfc, !PT ;  /* 0x000000620e0e7812 */ /* 0x000fe400078efcff */
[----:B------:R-:W-:-:S02]  /*4be30*/  ISETP.GE.AND P4, PT, R0, UR6, PT ;  /* 0x0000000600007c0c */ /* 0x000fc4000bf86270 */
[----:B------:R-:W-:Y:S02]  /*4be40*/  ISETP.GE.AND P3, PT, R14, UR6, PT ;  /* 0x000000060e007c0c */ /* 0x000fe4000bf66270 */
[----:B------:R-:W4:Y:S04]  /*4be50*/  LDL.LU R14, [R1+0x4628] ;  /* 0x00462800010e7983 */ /* 0x000f280000300800 */
[----:B------:R-:W4:Y:S01]  /*4be60*/  LDL.LU R0, [R1+0x4624] ;  /* 0x0046240001007983 */ /* 0x000f220000300800 */
[----:B--2---:R-:W-:Y:S02]  /*4be70*/  PRMT R6, RZ, 0x7610, R6 ;  /* 0x00007610ff067816 */ /* 0x004fe40000000006 */
[----:B---3--:R-:W-:-:S04]  /*4be80*/  @!P0 LOP3.LUT R5, R5, R4, RZ, 0x3c, !PT ;  /* 0x0000000405058212 */ /* 0x008fc800078e3cff */
[----:B------:R-:W-:-:S04]  /*4be90*/  @!P0 LOP3.LUT R4, R5, R4, RZ, 0x3c, !PT ;  /* 0x0000000405048212 */ /* 0x000fc800078e3cff */
[----:B------:R-:W-:-:S05]  /*4bea0*/  @!P0 LOP3.LUT R5, R5, R4, RZ, 0x3c, !PT ;  /* 0x0000000405058212 */ /* 0x000fca00078e3cff */
[----:B------:R0:W2:Y:S04]  /*4beb0*/  @!P0 LDG.E.U16 R6, desc[UR8][R4.64] ;  /* 0x0000000804068981 */ /* 0x0000a8000c1e1500 */
[----:B------:R-:W0:Y:S04]  /*4bec0*/  LDL R4, [R1+0x3314] ;  /* 0x0033140001047983 */ /* 0x000e280000100800 */
[----:B------:R-:W0:Y:S01]  /*4bed0*/  LDL R5, [R1+0x3344] ;  /* 0x0033440001057983 */ /* 0x000e220000100800 */
[----:B------:R-:W-:Y:S02]  /*4bee0*/  PRMT R15, RZ, 0x7610, R15 ;  /* 0x00007610ff0f7816 */ /* 0x000fe4000000000f */
[----:B0-----:R-:W-:-:S04]  /*4bef0*/  @!P1 LOP3.LUT R5, R5, R4, RZ, 0x3c, !PT ;  /* 0x0000000405059212 */ /* 0x001fc800078e3cff */
[----:B------:R-:W-:-:S04]  /*4bf00*/  @!P1 LOP3.LUT R4, R5, R4, RZ, 0x3c, !PT ;  /* 0x0000000405049212 */ /* 0x000fc800078e3cff */
[----:B------:R-:W-:-:S05]  /*4bf10*/  @!P1 LOP3.LUT R5, R5, R4, RZ, 0x3c, !PT ;  /* 0x0000000405059212 */ /* 0x000fca00078e3cff */
[----:B------:R-:W3:Y:S04]  /*4bf20*/  @!P1 LDG.E.U16 R15, desc[UR8][R4.64] ;  /* 0x00000008040f9981 */ /* 0x000ee8000c1e1500 */
[----:B--2---:R-:W-:Y:S04]  /*4bf30*/  STL [R1+0x208], R6 ;  /* 0x0002080601007387 */ /* 0x004fe80000100800 */
[----:B---3--:R0:W-:Y:S04]  /*4bf40*/  STL [R1+0x204], R15 ;  /* 0x0002040f01007387 */ /* 0x0081e80000100800 */
[----:B0-----:R-:W2:Y:S04]  /*4bf50*/  LDL.LU R15, [R1+0x4620] ;  /* 0x00462000010f7983 */ /* 0x001ea80000300800 */
[----:B------:R-:W3:Y:S04]  /*4bf60*/  LDL R4, [R1+0x3318] ;  /* 0x0033180001047983 */ /* 0x000ee80000100800 */
[----:B------:R-:W3:Y:S01]  /*4bf70*/  LDL R5, [R1+0x334c] ;  /* 0x00334c0001057983 */ /* 0x000ee20000100800 */
[----:B------:R-:W0:Y:S01]  /*4bf80*/  S2R R6, SR_TID.X ;  /* 0x0000000000067919 */ /* 0x000e220000002100 */
[----:B------:R-:W-:-:S02]  /*4bf90*/  PRMT R16, RZ, 0x7610, R16 ;  /* 0x00007610ff107816 */ /* 0x000fc40000000010 */
[----:B0-----:R-:W-:-:S04]  /*4bfa0*/  SHF.R.U32.HI R6, RZ, 0x5, R6 ;  /* 0x00000005ff067819 */ /* 0x001fc80000011606 */
[----:B------:R-:W-:-:S04]  /*4bfb0*/  SGXT.U32 R6, R6, 0x1 ;  /* 0x000000010606781a */ /* 0x000fc80000000000 */
[----:B------:R-:W-:-:S04]  /*4bfc0*/  LOP3.LUT R6, R6, 0x66, RZ, 0xfc, !PT ;  /* 0x0000006606067812 */ /* 0x000fc800078efcff */
[----:B------:R-:W-:Y:S02]  /*4bfd0*/  ISETP.GE.AND P0, PT, R6, UR6, PT ;  /* 0x0000000606007c0c */ /* 0x000fe4000bf06270 */
[----:B------:R-:W4:Y:S01]  /*4bfe0*/  LDL.LU R6, [R1+0x461c] ;  /* 0x00461c0001067983 */ /* 0x000f220000300800 */
[----:B---3--:R-:W-:-:S04]  /*4bff0*/  @!P2 LOP3.LUT R5, R5, R4, RZ, 0x3c, !PT ;  /* 0x000000040505a212 */ /* 0x008fc800078e3cff */
[----:B------:R-:W-:-:S04]  /*4c000*/  @!P2 LOP3.LUT R4, R5, R4, RZ, 0x3c, !PT ;  /* 0x000000040504a212 */ /* 0x000fc800078e3cff */
[----:B------:R-:W-:-:S05]  /*4c010*/  @!P2 LOP3.LUT R5, R5, R4, RZ, 0x3c, !PT ;  /* 0x000000040505a212 */ /* 0x000fca00078e3cff */
[----:B------:R0:W3:Y:S02]  /*4c020*/  @!P2 LDG.E.U16 R16, desc[UR8][R4.64] ;  /* 0x000000080410a981 */ /* 0x0000e4000c1e1500 */
[----:B0-----:R-:W0:Y:S02]  /*4c030*/  S2R R5, SR_TID.X ;  /* 0x0000000000057919 */ /* 0x001e240000002100 */
[----:B0-----:R-:W-:Y:S02]  /*4c040*/  SHF.R.U32.HI R4, RZ, 0x5, R5 ;  /* 0x00000005ff047819 */ /* 0x001fe40000011605 */
[----:B------:R-:W4:Y:S02]  /*4c050*/  LDL R5, [R1+0x3320] ;  /* 0x0033200001057983 */ /* 0x000f240000100800 */
[----:B------:R-:W-:-:S04]  /*4c060*/  SGXT.U32 R4, R4, 0x1 ;  /* 0x000000010404781a */ /* 0x000fc80000000000 */
[----:B------:R-:W-:Y:S02]  /*4c070*/  LOP3.LUT R4, R4, 0x68, RZ, 0xfc, !PT ;  /* 0x0000006804047812 */ /* 0x000fe400078efcff */
[----:B--2---:R-:W-:Y:S02]  /*4c080*/  PRMT R15, RZ, 0x7610, R15 ;  /* 0x00007610ff0f7816 */ /* 0x004fe4000000000f */
[----:B------:R-:W-:Y:S01]  /*4c090*/  ISETP.GE.AND P1, PT, R4, UR6, PT ;  /* 0x0000000604007c0c */ /* 0x000fe2000bf26270 */
[----:B------:R-:W-:Y:S01]  /*4c0a0*/  @!P3 IMAD.MOV.U32 R4, RZ, RZ, R29 ;  /* 0x000000ffff04b224 */ /* 0x000fe200078e001d */
[----:B---3--:R-:W-:Y:S04]  /*4c0b0*/  STL [R1+0x4428], R16 ;  /* 0x0044281001007387 */ /* 0x008fe80000100800 */
[----:B----4-:R0:W2:Y:S04]  /*4c0c0*/  @!P3 LDG.E.U16 R15, desc[UR8][R4.64] ;  /* 0x00000008040fb981 */ /* 0x0100a8000c1e1500 */
[----:B------:R-:W0:Y:S04]  /*4c0d0*/  LDL R4, [R1+0x3328] ;  /* 0x0033280001047983 */ /* 0x000e280000100800 */
[----:B------:R-:W0:Y:S01]  /*4c0e0*/  LDL R5, [R1+0x335c] ;  /* 0x00335c0001057983 */ /* 0x000e220000100800 */
[----:B------:R-:W-:-:S02]  /*4c0f0*/  PRMT R28, RZ, 0x7610, R28 ;  /* 0x00007610ff1c7816 */ /* 0x000fc4000000001c */
[----:B0-----:R-:W-:-:S04]  /*4c100*/  @!P4 LOP3.LUT R5, R5, R4, RZ, 0x3c, !PT ;  /* 0x000000040505c212 */ /* 0x001fc800078e3cff */
[----:B------:R-:W-:-:S04]  /*4c110*/  @!P4 LOP3.LUT R4, R5, R4, RZ, 0x3c, !PT ;  /* 0x000000040504c212 */ /* 0x000fc800078e3cff */
[----:B------:R-:W-:-:S05]  /*4c120*/  @!P4 LOP3.LUT R5, R5, R4, RZ, 0x3c, !PT ;  /* 0x000000040505c212 */ /* 0x000fca00078e3cff */
[----:B------:R-:W3:Y:S04]  /*4c130*/  @!P4 LDG.E.U16 R28, desc[UR8][R4.64] ;  /* 0x00000008041cc981 */ /* 0x000ee8000c1e1500 */
[----:B--2---:R0:W-:Y:S04]  /*4c140*/  STL [R1+0x1fc], R15 ;  /* 0x0001fc0f01007387 */ /* 0x0041e80000100800 */
[----:B0-----:R-:W2:Y:S04]  /*4c150*/  LDL R15, [R1+0x3374] ;  /* 0x00337400010f7983 */ /* 0x001ea80000100800 */
[----:B---3--:R0:W-:Y:S04]  /*4c160*/  STL [R1+0x1f8], R28 ;  /* 0x0001f81c01007387 */ /* 0x0081e80000100800 */
[----:B------:R-:W3:Y:S04]  /*4c170*/  LDL R4, [R1+0x3330] ;  /* 0x0033300001047983 */ /* 0x000ee80000100800 */
[----:B------:R-:W3:Y:S01]  /*4c180*/  LDL R5, [R1+0x3364] ;  /* 0x0033640001057983 */ /* 0x000ee20000100800 */
[----:B------:R-:W-:Y:S01]  /*4c190*/  PRMT R14, RZ, 0x7610, R14 ;  /* 0x00007610ff0e7816 */ /* 0x000fe2000000000e */
[----:B------:R-:W0:Y:S01]  /*4c1a0*/  S2R R29, SR_TID.X ;  /* 0x00000000001d7919 */ /* 0x000e220000002100 */
[----:B---3--:R-:W-:-:S04]  /*4c1b0*/  @!P0 LOP3.LUT R5, R5, R4, RZ, 0x3c, !PT ;  /* 0x0000000405058212 */ /* 0x008fc800078e3cff */
[----:B------:R-:W-:-:S04]  /*4c1c0*/  @!P0 LOP3.LUT R4, R5, R4, RZ, 0x3c, !PT ;  /* 0x0000000405048212 */ /* 0x000fc800078e3cff */
[----:B------:R-:W-:-:S05]  /*4c1d0*/  @!P0 LOP3.LUT R5, R5, R4, RZ, 0x3c, !PT ;  /* 0x0000000405058212 */ /* 0x000fca00078e3cff */
[----:B------:R-:W3:Y:S01]  /*4c1e0*/  @!P0 LDG.E.U16 R14, desc[UR8][R4.64] ;  /* 0x00000008040e8981 */ /* 0x000ee2000c1e1500 */
[----:B0-----:R-:W-:-:S04]  /*4c1f0*/  SHF.R.U32.HI R28, RZ, 0x5, R29 ;  /* 0x00000005ff1c7819 */ /* 0x001fc8000001161d */
[----:B------:R-:W-:-:S04]  /*4c200*/  SGXT.U32 R28, R28, 0x1 ;  /* 0x000000011c1c781a */ /* 0x000fc80000000000 */
[----:B------:R-:W-:-:S04]  /*4c210*/  LOP3.LUT R28, R28, 0x6a, RZ, 0xfc, !PT ;  /* 0x0000006a1c1c7812 */ /* 0x000fc800078efcff */
[----:B------:R-:W-:Y:S02]  /*4c220*/  ISETP.GE.AND P2, PT, R28, UR6, PT ;  /* 0x000000061c007c0c */ /* 0x000fe4000bf46270 */
[----:B------:R-:W-:Y:S02]  /*4c230*/  SHF.R.U32.HI R28, RZ, 0x5, R29 ;  /* 0x00000005ff1c7819 */ /* 0x000fe4000001161d */
[----:B------:R-:W4:Y:S04]  /*4c240*/  LDL R29, [R1+0x337c] ;  /* 0x00337c00011d7983 */ /* 0x000f280000100800 */
[----:B---3--:R0:W-:Y:S04]  /*4c250*/  STL [R1+0x1f4], R14 ;  /* 0x0001f40e01007387 */ /* 0x0081e80000100800 */
[----:B0-----:R-:W3:Y:S04]  /*4c260*/  LDL.LU R14, [R1+0x4618] ;  /* 0x00461800010e7983 */ /* 0x001ee80000300800 */
[----:B------:R-:W2:Y:S04]  /*4c270*/  LDL R4, [R1+0x3338] ;  /* 0x0033380001047983 */ /* 0x000ea80000100800 */
[----:B------:R-:W2:Y:S01]  /*4c280*/  LDL R5, [R1+0x336c] ;  /* 0x00336c0001057983 */ /* 0x000ea20000100800 */
[----:B------:R-:W-:-:S02]  /*4c290*/  PRMT R0, RZ, 0x7610, R0 ;  /* 0x00007610ff007816 */ /* 0x000fc40000000000 */
[----:B------:R-:W-:-:S04]  /*4c2a0*/  SGXT.U32 R28, R28, 0x1 ;  /* 0x000000011c1c781a */ /* 0x000fc80000000000 */
[----:B------:R-:W-:-:S04]  /*4c2b0*/  LOP3.LUT R28, R28, 0x6c, RZ, 0xfc, !PT ;  /* 0x0000006c1c1c7812 */ /* 0x000fc800078efcff */
[----:B------:R-:W-:Y:S02]  /*4c2c0*/  ISETP.GE.AND P3, PT, R28, UR6, PT ;  /* 0x000000061c007c0c */ /* 0x000fe4000bf66270 */
[----:B------:R-:W0:Y:S01]  /*4c2d0*/  S2R R28, SR_TID.X ;  /* 0x00000000001c7919 */ /* 0x000e220000002100 */
[----:B--2---:R-:W-:-:S04]  /*4c2e0*/  @!P1 LOP3.LUT R5, R5, R4, RZ, 0x3c, !PT ;  /* 0x0000000405059212 */ /* 0x004fc800078e3cff */
[----:B------:R-:W-:-:S04]  /*4c2f0*/  @!P1 LOP3.LUT R4, R5, R4, RZ, 0x3c, !PT ;  /* 0x0000000405049212 */ /* 0x000fc800078e3cff */
[----:B------:R-:W-:-:S05]  /*4c300*/  @!P1 LOP3.LUT R5, R5, R4, RZ, 0x3c, !PT ;  /* 0x0000000405059212 */ /* 0x000fca00078e3cff */
[----:B------:R1:W2:Y:S02]  /*4c310*/  @!P1 LDG.E.U16 R0, desc[UR8][R4.64] ;  /* 0x0000000804009981 */ /* 0x0002a4000c1e1500 */
[----:B-1----:R-:W1:Y:S01]  /*4c320*/  S2R R5, SR_TID.X ;  /* 0x0000000000057919 */ /* 0x002e620000002100 */
[----:B0-----:R-:W-:-:S04]  /*4c330*/  SHF.R.U32.HI R28, RZ, 0x5, R28 ;  /* 0x00000005ff1c7819 */ /* 0x001fc8000001161c */
[----:B------:R-:W-:-:S04]  /*4c340*/  SGXT.U32 R28, R28, 0x1 ;  /* 0x000000011c1c781a */ /* 0x000fc80000000000 */
[----:B------:R-:W-:-:S04]  /*4c350*/  LOP3.LUT R28, R28, 0x6e, RZ, 0xfc, !PT ;  /* 0x0000006e1c1c7812 */ /* 0x000fc800078efcff */
[----:B------:R-:W-:Y:S02]  /*4c360*/  ISETP.GE.AND P0, PT, R28, UR6, PT ;  /* 0x000000061c007c0c */ /* 0x000fe4000bf06270 */
[----:B------:R-:W4:Y:S01]  /*4c370*/  LDL.LU R28, [R1+0x4614] ;  /* 0x00461400011c7983 */ /* 0x000f220000300800 */
[----:B-1----:R-:W-:-:S03]  /*4c380*/  SHF.R.U32.HI R4, RZ, 0x5, R5 ;  /* 0x00000005ff047819 */ /* 0x002fc60000011605 */
[----:B--2---:R0:W-:Y:S04]  /*4c390*/  STL [R1+0x1f0], R0 ;  /* 0x0001f00001007387 */ /* 0x0041e80000100800 */
[----:B0-----:R-:W2:Y:S04]  /*4c3a0*/  LDL.LU R0, [R1+0x4610] ;  /* 0x0046100001007983 */ /* 0x001ea80000300800 */
[----:B------:R-:W4:Y:S01]  /*4c3b0*/  LDL R5, [R1+0x3340] ;  /* 0x0033400001057983 */ /* 0x000f220000100800 */
[----:B------:R-:W-:-:S04]  /*4c3c0*/  SGXT.U32 R4, R4, 0x1 ;  /* 0x000000010404781a */ /* 0x000fc80000000000 */
[----:B------:R-:W-:Y:S02]  /*4c3d0*/  LOP3.LUT R4, R4, 0x70, RZ, 0xfc, !PT ;  /* 0x0000007004047812 */ /* 0x000fe400078efcff */
[----:B---3--:R-:W-:Y:S02]  /*4c3e0*/  PRMT R14, RZ, 0x7610, R14 ;  /* 0x00007610ff0e7816 */ /* 0x008fe4000000000e */
[----:B------:R-:W-:Y:S01]  /*4c3f0*/  ISETP.GE.AND P1, PT, R4, UR6, PT ;  /* 0x0000000604007c0c */ /* 0x000fe2000bf26270 */
[----:B------:R-:W-:Y:S02]  /*4c400*/  @!P2 IMAD.MOV.U32 R4, RZ, RZ, R15 ;  /* 0x000000ffff04a224 */ /* 0x000fe400078e000f */
[----:B------:R-:W3:Y:S04]  /*4c410*/  LDL R15, [R1+0x33ac] ;  /* 0x0033ac00010f7983 */ /* 0x000ee80000100800 */
[----:B----4-:R0:W4:Y:S02]  /*4c420*/  @!P2 LDG.E.U16 R14, desc[UR8][R4.64] ;  /* 0x00000008040ea981 */ /* 0x010124000c1e1500 */
[----:B0-----:R-:W0:Y:S02]  /*4c430*/  S2R R5, SR_TID.X ;  /* 0x0000000000057919 */ /* 0x001e240000002100 */
[----:B0-----:R-:W-:Y:S01]  /*4c440*/  SHF.R.U32.HI R4, RZ, 0x5, R5 ;  /* 0x00000005ff047819 */ /* 0x001fe20000011605 */
[----:B----4-:R0:W-:Y:S04]  /*4c450*/  STL [R1+0x1ec], R14 ;  /* 0x0001ec0e01007387 */ /* 0x0101e80000100800 */
[----:B0-----:R-:W4:Y:S04]  /*4c460*/  LDL.LU R14, [R1+0x460c] ;  /* 0x00460c00010e7983 */ /* 0x001f280000300800 */
[----:B------:R-:W3:Y:S01]  /*4c470*/  LDL R5, [R1+0x3348] ;  /* 0x0033480001057983 */ /* 0x000ee20000100800 */
[----:B------:R-:W-:-:S04]  /*4c480*/  SGXT.U32 R4, R4, 0x1 ;  /* 0x000000010404781a */ /* 0x000fc80000000000 */
[----:B------:R-:W-:Y:S02]  /*4c490*/  LOP3.LUT R4, R4, 0x72, RZ, 0xfc, !PT ;  /* 0x0000007204047812 */ /* 0x000fe400078efcff */
[----:B--2---:R-:W-:Y:S02]  /*4c4a0*/  PRMT R0, RZ, 0x7610, R0 ;  /* 0x00007610ff007816 */ /* 0x004fe40000000000 */
[----:B------:R-:W-:Y:S01]  /*4c4b0*/  ISETP.GE.AND P2, PT, R4, UR6, PT ;  /* 0x0000000604007c0c */ /* 0x000fe2000bf46270 */
[----:B------:R-:W-:Y:S02]  /*4c4c0*/  @!P3 IMAD.MOV.U32 R4, RZ, RZ, R29 ;  /* 0x000000ffff04b224 */ /* 0x000fe400078e001d */
[----:B------:R-:W0:Y:S03]  /*4c4d0*/  S2R R29, SR_TID.X ;  /* 0x00000000001d7919 */ /* 0x000e260000002100 */
[----:B---3--:R-:W2:Y:S04]  /*4c4e0*/  @!P3 LDG.E.U16 R0, desc[UR8][R4.64] ;  /* 0x000000080400b981 */ /* 0x008ea8000c1e1500 */
[----:B------:R-:W3:Y:S04]  /*4c4f0*/  LDL R4, [R1+0x3350] ;  /* 0x0033500001047983 */ /* 0x000ee80000100800 */
[----:B------:R-:W3:Y:S01]  /*4c500*/  LDL R5, [R1+0x3384] ;  /* 0x0033840001057983 */ /* 0x000ee20000100800 */
[----:B----4-:R-:W-:-:S03]  /*4c510*/  PRMT R14, RZ, 0x7610, R14 ;  /* 0x00007610ff0e7816 */ /* 0x010fc6000000000e */
[----:B--2---:R0:W-:Y:S02]  /*4c520*/  STL [R1+0x1e8], R0 ;  /* 0x0001e80001007387 */ /* 0x0041e40000100800 */
[--C-:B0-----:R-:W-:Y:S02]  /*4c530*/  SHF.R.U32.HI R0, RZ, 0x5, R29.reuse ;  /* 0x00000005ff007819 */ /* 0x101fe4000001161d */
[----:B------:R-:W-:Y:S02]  /*4c540*/  SHF.R.U32.HI R29, RZ, 0x5, R29 ;  /* 0x00000005ff1d7819 */ /* 0x000fe4000001161d */
[----:B---3--:R-:W-:Y:S02]  /*4c550*/  @!P0 LOP3.LUT R5, R5, R4, RZ, 0x3c, !PT ;  /* 0x0000000405058212 */ /* 0x008fe400078e3cff */
[----:B------:R-:W-:Y:S02]  /*4c560*/  SGXT.U32 R29, R29, 0x1 ;  /* 0x000000011d1d781a */ /* 0x000fe40000000000 */
[----:B------:R-:W-:-:S02]  /*4c570*/  SGXT.U32 R0, R0, 0x1 ;  /* 0x000000010000781a */ /* 0x000fc40000000000 */
[----:B------:R-:W-:Y:S02]  /*4c580*/  @!P0 LOP3.LUT R4, R5, R4, RZ, 0x3c, !PT ;  /* 0x0000000405048212 */ /* 0x000fe400078e3cff */
[----:B------:R-:W-:Y:S02]  /*4c590*/  LOP3.LUT R29, R29, 0x74, RZ, 0xfc, !PT ;  /* 0x000000741d1d7812 */ /* 0x000fe400078efcff */
[----:B------:R-:W-:Y:S02]  /*4c5a0*/  LOP3.LUT R0, R0, 0x76, RZ, 0xfc, !PT ;  /* 0x0000007600007812 */ /* 0x000fe400078efcff */
[----:B------:R-:W-:Y:S02]  /*4c5b0*/  @!P0 LOP3.LUT R5, R5, R4, RZ, 0x3c, !PT ;  /* 0x0000000405058212 */ /* 0x000fe400078e3cff */
[----:B------:R-:W-:Y:S02]  /*4c5c0*/  ISETP.GE.AND P3, PT, R29, UR6, PT ;  /* 0x000000061d007c0c */ /* 0x000fe4000bf66270 */
[----:B------:R-:W2:Y:S01]  /*4c5d0*/  LDL.LU R29, [R1+0x4608] ;  /* 0x00460800011d7983 */ /* 0x000ea20000300800 */
[----:B------:R-:W-:-:S03]  /*4c5e0*/  ISETP.GE.AND P4, PT, R0, UR6, PT ;  /* 0x0000000600007c0c */ /* 0x000fc6000bf86270 */
[----:B------:R-:W3:Y:S04]  /*4c5f0*/  LDL.LU R0, [R1+0x4604] ;  /* 0x0046040001007983 */ /* 0x000ee80000300800 */
[----:B------:R0:W4:Y:S04]  /*4c600*/  @!P0 LDG.E.U16 R14, desc[UR8][R4.64] ;  /* 0x00000008040e8981 */ /* 0x000128000c1e1500 */
[----:B------:R-:W0:Y:S04]  /*4c610*/  LDL R4, [R1+0x3358] ;  /* 0x0033580001047983 */ /* 0x000e280000100800 */
[----:B------:R-:W0:Y:S01]  /*4c620*/  LDL R5, [R1+0x338c] ;  /* 0x00338c0001057983 */ /* 0x000e220000100800 */
[----:B--2---:R-:W-:-:S02]  /*4c630*/  PRMT R29, RZ, 0x7610, R29 ;  /* 0x00007610ff1d7816 */ /* 0x004fc4000000001d */
[----:B0-----:R-:W-:-:S04]  /*4c640*/  @!P1 LOP3.LUT R5, R5, R4, RZ, 0x3c, !PT ;  /* 0x0000000405059212 */ /* 0x001fc800078e3cff */
[----:B------:R-:W-:-:S04]  /*4c650*/  @!P1 LOP3.LUT R4, R5, R4, RZ, 0x3c, !PT ;  /* 0x0000000405049212 */ /* 0x000fc800078e3cff */
[----:B------:R-:W-:-:S05]  /*4c660*/  @!P1 LOP3.LUT R5, R5, R4, RZ, 0x3c, !PT ;  /* 0x0000000405059212 */ /* 0x000fca00078e3cff */
[----:B------:R0:W2:Y:S02]  /*4c670*/  @!P1 LDG.E.U16 R29, desc[UR8][R4.64] ;  /* 0x00000008041d9981 */ /* 0x0000a4000c1e1500 */
[----:B0-----:R-:W0:Y:S02]  /*4c680*/  S2R R5, SR_TID.X ;  /* 0x0000000000057919 */ /* 0x001e240000002100 */
[----:B----4-:R1:W-:Y:S04]  /*4c690*/  STL [R1+0x1e4], R14 ;  /* 0x0001e40e01007387 */ /* 0x0103e80000100800 */
[----:B-1----:R-:W4:Y:S01]  /*4c6a0*/  LDL R14, [R1+0x33a0] ;  /* 0x0033a000010e7983 */ /* 0x002f220000100800 */
[----:B0-----:R-:W-:-:S03]  /*4c6b0*/  SHF.R.U32.HI R4, RZ, 0x5, R5 ;  /* 0x00000005ff047819 */ /* 0x001fc60000011605 */
[----:B--2---:R0:W-:Y:S04]  /*4c6c0*/  STL [R1+0x1dc], R29 ;  /* 0x0001dc1d01007387 */ /* 0x0041e80000100800 */
[----:B0-----:R-:W2:Y:S04]  /*4c6d0*/  LDL.LU R29, [R1+0x4600] ;  /* 0x00460000011d7983 */ /* 0x001ea80000300800 */
[----:B------:R-:W4:Y:S01]  /*4c6e0*/  LDL R5, [R1+0x3360] ;  /* 0x0033600001057983 */ /* 0x000f220000100800 */
[----:B------:R-:W-:-:S04]  /*4c6f0*/  SGXT.U32 R4, R4, 0x1 ;  /* 0x000000010404781a */ /* 0x000fc80000000000 */
[----:B------:R-:W-:Y:S02]  /*4c700*/  LOP3.LUT R4, R4, 0x78, RZ, 0xfc, !PT ;  /* 0x0000007804047812 */ /* 0x000fe400078efcff */
[----:B---3--:R-:W-:Y:S02]  /*4c710*/  PRMT R0, RZ, 0x7610, R0 ;  /* 0x00007610ff007816 */ /* 0x008fe40000000000 */
[----:B------:R-:W-:Y:S01]  /*4c720*/  ISETP.GE.AND P0, PT, R4, UR6, PT ;  /* 0x0000000604007c0c */ /* 0x000fe2000bf06270 */
[----:B------:R-:W-:-:S05]  /*4c730*/  @!P2 IMAD.MOV.U32 R4, RZ, RZ, R15 ;  /* 0x000000ffff04a224 */ /* 0x000fca00078e000f */
[----:B----4-:R-:W3:Y:S04]  /*4c740*/  @!P2 LDG.E.U16 R0, desc[UR8][R4.64] ;  /* 0x000000080400a981 */ /* 0x010ee8000c1e1500 */
        /* <DEDUP_REMOVED lines=8> */
[----:B------:R-:W2:Y:S04]  /*4c7d0*/  @!P3 LDG.E.U16 R29, desc[UR8][R4.64] ;  /* 0x00000008041db981 */ /* 0x000ea8000c1e1500 */
[----:B--2---:R0:W-:Y:S04]  /*4c7e0*/  STL [R1+0x1d4], R29 ;  /* 0x0001d41d01007387 */ /* 0x0041e80000100800 */
[----:B0-----:R-:W2:Y:S04]  /*4c7f0*/  LDL.LU R29, [R1+0x45f8] ;  /* 0x0045f800011d7983 */ /* 0x001ea80000300800 */
[----:B------:R-:W4:Y:S04]  /*4c800*/  LDL R4, [R1+0x3370] ;  /* 0x0033700001047983 */ /* 0x000f280000100800 */
[----:B------:R-:W4:Y:S01]  /*4c810*/  LDL R5, [R1+0x33a4] ;  /* 0x0033a40001057983 */ /* 0x000f220000100800 */
[----:B---3--:R-:W-:-:S02]  /*4c820*/  PRMT R0, RZ, 0x7610, R0 ;  /* 0x00007610ff007816 */ /* 0x008fc40000000000 */
[----:B----4-:R-:W-:-:S04]  /*4c830*/  @!P4 LOP3.LUT R5, R5, R4, RZ, 0x3c, !PT ;  /* 0x000000040505c212 */ /* 0x010fc800078e3cff */
[----:B------:R-:W-:-:S04]  /*4c840*/  @!P4 LOP3.LUT R4, R5, R4, RZ, 0x3c, !PT ;  /* 0x000000040504c212 */ /* 0x000fc800078e3cff */
[----:B------:R-:W-:-:S05]  /*4c850*/  @!P4 LOP3.LUT R5, R5, R4, RZ, 0x3c, !PT ;  /* 0x000000040505c212 */ /* 0x000fca00078e3cff */
[----:B------:R-:W3:Y:S01]  /*4c860*/  @!P4 LDG.E.U16 R0, desc[UR8][R4.64] ;  /* 0x000000080400c981 */ /* 0x000ee2000c1e1500 */
[----:B------:R-:W0:Y:S02]  /*4c870*/  S2R R15, SR_TID.X ;  /* 0x00000000000f7919 */ /* 0x000e240000002100 */
[----:B0-----:R-:W-:-:S04]  /*4c880*/  SHF.R.U32.HI R15, RZ, 0x5, R15 ;  /* 0x00000005ff0f7819 */ /* 0x001fc8000001160f */
[----:B------:R-:W-:-:S04]  /*4c890*/  SGXT.U32 R15, R15, 0x1 ;  /* 0x000000010f0f781a */ /* 0x000fc80000000000 */
[----:B------:R-:W-:-:S04]  /*4c8a0*/  LOP3.LUT R15, R15, 0x7a, RZ, 0xfc, !PT ;  /* 0x0000007a0f0f7812 */ /* 0x000fc800078efcff */
[----:B------:R-:W-:Y:S01]  /*4c8b0*/  ISETP.GE.AND P1, PT, R15, UR6, PT ;  /* 0x000000060f007c0c */ /* 0x000fe2000bf26270 */
[----:B---3--:R0:W-:Y:S04]  /*4c8c0*/  STL [R1+0x1d0], R0 ;  /* 0x0001d00001007387 */ /* 0x0081e80000100800 */
[----:B0-----:R-:W3:Y:S04]  /*4c8d0*/  LDL.LU R0, [R1+0x45f4] ;  /* 0x0045f40001007983 */ /* 0x001ee80000300800 */
[----:B------:R-:W4:Y:S01]  /*4c8e0*/  LDL R5, [R1+0x3378] ;  /* 0x0033780001057983 */ /* 0x000f220000100800 */
[----:B------:R-:W0:Y:S01]  /*4c8f0*/  S2R R15, SR_TID.X ;  /* 0x00000000000f7919 */ /* 0x000e220000002100 */
[----:B------:R-:W-:-:S02]  /*4c900*/  PRMT R6, RZ, 0x7610, R6 ;  /* 0x00007610ff067816 */ /* 0x000fc40000000006 */
[----:B0-----:R-:W-:-:S04]  /*4c910*/  SHF.R.U32.HI R4, RZ, 0x5, R15 ;  /* 0x00000005ff047819 */ /* 0x001fc8000001160f */
[----:B------:R-:W-:-:S04]  /*4c920*/  SGXT.U32 R4, R4, 0x1 ;  /* 0x000000010404781a */ /* 0x000fc80000000000 */
[----:B------:R-:W-:-:S04]  /*4c930*/  LOP3.LUT R4, R4, 0x7e, RZ, 0xfc, !PT ;  /* 0x0000007e04047812 */ /* 0x000fc800078efcff */
[----:B------:R-:W-:Y:S01]  /*4c940*/  ISETP.GE.AND P3, PT, R4, UR6, PT ;  /* 0x0000000604007c0c */ /* 0x000fe2000bf66270 */
[----:B------:R-:W-:-:S05]  /*4c950*/  @!P0 IMAD.MOV.U32 R4, RZ, RZ, R14 ;  /* 0x000000ffff048224 */ /* 0x000fca00078e000e */
[----:B----4-:R-:W4:Y:S01]  /*4c960*/  @!P0 LDG.E.U16 R6, desc[UR8][R4.64] ;  /* 0x0000000804068981 */ /* 0x010f22000c1e1500 */
[----:B------:R-:W-:-:S04]  /*4c970*/  SHF.R.U32.HI R15, RZ, 0x5, R15 ;  /* 0x00000005ff0f7819 */ /* 0x000fc8000001160f */
[----:B------:R-:W-:-:S04]  /*4c980*/  SGXT.U32 R15, R15, 0x1 ;  /* 0x000000010f0f781a */ /* 0x000fc80000000000 */
[----:B------:R-:W-:-:S04]  /*4c990*/  LOP3.LUT R15, R15, 0x7c, RZ, 0xfc, !PT ;  /* 0x0000007c0f0f7812 */ /* 0x000fc800078efcff */
[----:B------:R-:W-:Y:S02]  /*4c9a0*/  ISETP.GE.AND P2, PT, R15, UR6, PT ;  /* 0x000000060f007c0c */ /* 0x000fe4000bf46270 */
[----:B------:R-:W2:Y:S04]  /*4c9b0*/  LDL.LU R15, [R1+0x45f0] ;  /* 0x0045f000010f7983 */ /* 0x000ea80000300800 */
[----:B----4-:R-:W-:Y:S04]  /*4c9c0*/  STL [R1+0x1cc], R6 ;  /* 0x0001cc0601007387 */ /* 0x010fe80000100800 */
        /* <DEDUP_REMOVED lines=11> */
[----:B---3--:R-:W-:Y:S01]  /*4ca80*/  PRMT R0, RZ, 0x7610, R0 ;  /* 0x00007610ff007816 */ /* 0x008fe20000000000 */
[----:B------:R-:W0:Y:S01]  /*4ca90*/  S2R R14, SR_TID.X ;  /* 0x00000000000e7919 */ /* 0x000e220000002100 */
[----:B----4-:R-:W-:-:S04]  /*4caa0*/  @!P2 LOP3.LUT R5, R5, R4, RZ, 0x3c, !PT ;  /* 0x000000040505a212 */ /* 0x010fc800078e3cff */
[----:B------:R-:W-:-:S04]  /*4cab0*/  @!P2 LOP3.LUT R4, R5, R4, RZ, 0x3c, !PT ;  /* 0x000000040504a212 */ /* 0x000fc800078e3cff */
[----:B------:R-:W-:-:S05]  /*4cac0*/  @!P2 LOP3.LUT R5, R5, R4, RZ, 0x3c, !PT ;  /* 0x000000040505a212 */ /* 0x000fca00078e3cff */
[----:B------:R-:W3:Y:S01]  /*4cad0*/  @!P2 LDG.E.U16 R0, desc[UR8][R4.64] ;  /* 0x000000080400a981 */ /* 0x000ee2000c1e1500 */
[----:B0-----:R-:W-:-:S04]  /*4cae0*/  LOP3.LUT R14, R14, 0x3f, RZ, 0xc0, !PT ;  /* 0x0000003f0e0e7812 */ /* 0x001fc800078ec0ff */
[C---:B------:R-:W-:Y:S02]  /*4caf0*/  ISETP.GE.AND P4, PT, R14.reuse, UR6, PT ;  /* 0x000000060e007c0c */ /* 0x040fe4000bf86270 */
        /* <DEDUP_REMOVED lines=11> */
[----:B------:R-:W2:Y:S01]  /*4cbb0*/  @!P3 LDG.E.U16 R15, desc[UR8][R4.64] ;  /* 0x00000008040fb981 */ /* 0x000ea2000c1e1500 */
[----:B------:R-:W0:Y:S03]  /*4cbc0*/  S2R R6, SR_TID.X ;  /* 0x0000000000067919 */ /* 0x000e260000002100 */
[----:B--2---:R1:W-:Y:S04]  /*4cbd0*/  STL [R1+0x1c0], R15 ;  /* 0x0001c00f01007387 */ /* 0x0043e80000100800 */
[----:B-1----:R-:W2:Y:S04]  /*4cbe0*/  LDL.LU R15, [R1+0x45e0] ;  /* 0x0045e000010f7983 */ /* 0x002ea80000300800 */
[----:B------:R-:W4:Y:S04]  /*4cbf0*/  LDL R4, [R1+0x3304] ;  /* 0x0033040001047983 */ /* 0x000f280000100800 */
[----:B------:R-:W4:Y:S01]  /*4cc00*/  LDL R5, [R1+0x331c] ;  /* 0x00331c0001057983 */ /* 0x000f220000100800 */
[----:B0-----:R-:W-:-:S04]  /*4cc10*/  SHF.R.U32.HI R6, RZ, 0x5, R6 ;  /* 0x00000005ff067819 */ /* 0x001fc80000011606 */
[----:B------:R-:W-:-:S04]  /*4cc20*/  SGXT.U32 R6, R6, 0x1 ;  /* 0x000000010606781a */ /* 0x000fc80000000000 */
[----:B------:R-:W-:Y:S02]  /*4cc30*/  ISETP.GE.AND P0, PT, R6, UR6, PT ;  /* 0x0000000606007c0c */ /* 0x000fe4000bf06270 */
[----:B------:R-:W-:-:S11]  /*4cc40*/  PRMT R16, RZ, 0x7610, R16 ;  /* 0x00007610ff107816 */ /* 0x000fd60000000010 */
[----:B----4-:R-:W-:-:S04]  /*4cc50*/  @!P0 LOP3.LUT R5, R5, R4, RZ, 0x3c, !PT ;  /* 0x0000000405058212 */ /* 0x010fc800078e3cff */
[----:B------:R-:W-:-:S04]  /*4cc60*/  @!P0 LOP3.LUT R4, R5, R4, RZ, 0x3c, !PT ;  /* 0x0000000405048212 */ /* 0x000fc800078e3cff */
[----:B------:R-:W-:-:S05]  /*4cc70*/  @!P0 LOP3.LUT R5, R5, R4, RZ, 0x3c, !PT ;  /* 0x0000000405058212 */ /* 0x000fca00078e3cff */
[----:B------:R0:W4:Y:S04]  /*4cc80*/  @!P0 LDG.E.U16 R16, desc[UR8][R4.64] ;  /* 0x0000000804108981 */ /* 0x000128000c1e1500 */
[----:B------:R-:W0:Y:S04]  /*4cc90*/  LDL R4, [R1+0x2f5c] ;  /* 0x002f5c0001047983 */ /* 0x000e280000100800 */
[----:B------:R-:W0:Y:S01]  /*4cca0*/  LDL R5, [R1+0x2f60] ;  /* 0x002f600001057983 */ /* 0x000e220000100800 */
[----:B---3--:R-:W-:Y:S01]  /*4ccb0*/  PRMT R0, RZ, 0x7610, R0 ;  /* 0x00007610ff007816 */ /* 0x008fe20000000000 */
[----:B------:R-:W-:Y:S01]  /*4ccc0*/  BAR.SYNC.DEFER_BLOCKING 0x0 ;  /* 0x0000000000007b1d */ /* 0x000fe20000010000 */
[----:B0-----:R-:W-:-:S04]  /*4ccd0*/  @!P4 LOP3.LUT R5, R5, R4, RZ, 0x3c, !PT ;  /* 0x000000040505c212 */ /* 0x001fc800078e3cff */
[----:B------:R-:W-:-:S04]  /*4cce0*/  @!P4 LOP3.LUT R4, R5, R4, RZ, 0x3c, !PT ;  /* 0x000000040504c212 */ /* 0x000fc800078e3cff */
[----:B------:R-:W-:-:S05]  /*4ccf0*/  @!P4 LOP3.LUT R5, R5, R4, RZ, 0x3c, !PT ;  /* 0x000000040505c212 */ /* 0x000fca00078e3cff */
[----:B------:R-:W3:Y:S04]  /*4cd00*/  @!P4 LDG.E.U16 R0, desc[UR8][R4.64] ;  /* 0x000000080400c981 */ /* 0x000ee8000c1e1500 */
        /* <DEDUP_REMOVED lines=778> */
[----:B------:R-:W-:-:S02]  /*4fdb0*/  PRMT R14, RZ, 0x7610, R14 ;  /* 0x00007610ff0e7816 */ /* 0x000fc4000000000e */
[----:B----4-:R-:W-:-:S04]  /*4fdc0*/  @!P1 LOP3.LUT R5, R5, R4, RZ, 0x3c, !PT ;  /* 0x0000000405059212 */ /* 0x010fc800078e3cff */
[----:B------:R-:W-:-:S04]  /*4fdd0*/  @!P1 LOP3.LUT R4, R5, R4, RZ, 0x3c, !PT ;  /* 0x0000000405049212 */ /* 0x000fc800078e3cff */
[----:B------:R-:W-:-:S05]  /*4fde0*/  @!P1 LOP3.LUT R5, R5, R4, RZ, 0x3c, !PT ;  /* 0x0000000405059212 */ /* 0x000fca00078e3cff */
[----:B------:R-:W4:Y:S04]  /*4fdf0*/  @!P1 LDG.E.U16 R14, desc[UR8][R4.64] ;  /* 0x00000008040e9981 */ /* 0x000f28000c1e1500 */
[----:B----4-:R0:W-:Y:S04]  /*4fe00*/  STL [R1+0x60], R14 ;  /* 0x0000600e01007387 */ /* 0x0101e80000100800 */
[----:B0-----:R-:W4:Y:S04]  /*4fe10*/  LDL.LU R14, [R1+0x4480] ;  /* 0x00448000010e7983 */ /* 0x001f280000300800 */
[----:B------:R-:W2:Y:S04]  /*4fe20*/  LDL R4, [R1+0x1974] ;  /* 0x0019740001047983 */ /* 0x000ea80000100800 */
[----:B------:R-:W2:Y:S01]  /*4fe30*/  LDL R5, [R1+0x1978] ;  /* 0x0019780001057983 */ /* 0x000ea20000100800 */
[----:B------:R-:W-:-:S02]  /*4fe40*/  PRMT R29, RZ, 0x7610, R29 ;  /* 0x00007610ff1d7816 */ /* 0x000fc4000000001d */
[----:B--2---:R-:W-:-:S04]  /*4fe50*/  @!P4 LOP3.LUT R5, R5, R4, RZ, 0x3c, !PT ;  /* 0x000000040505c212 */ /* 0x004fc800078e3cff */
[----:B------:R-:W-:-:S04]  /*4fe60*/  @!P4 LOP3.LUT R4, R5, R4, RZ, 0x3c, !PT ;  /* 0x000000040504c212 */ /* 0x000fc800078e3cff */
[----:B------:R-:W-:-:S05]  /*4fe70*/  @!P4 LOP3.LUT R5, R5, R4, RZ, 0x3c, !PT ;  /* 0x000000040505c212 */ /* 0x000fca00078e3cff */
[----:B------:R-:W2:Y:S04]  /*4fe80*/  @!P4 LDG.E.U16 R29, desc[UR8][R4.64] ;  /* 0x00000008041dc981 */ /* 0x000ea8000c1e1500 */
        /* <DEDUP_REMOVED lines=152> */
[----:B------:R0:W4:Y:S04]  /*50810*/  @!P1 LDG.E.U16 R15, desc[UR8][R4.64] ;  /* 0x00000008040f9981 */ /* 0x000128000c1e1500 */
[----:B------:R-:W0:Y:S04]  /*50820*/  LDL R4, [R1+0x14f4] ;  /* 0x0014f40001047983 */ /* 0x000e280000100800 */
[----:B------:R-:W0:Y:S01]  /*50830*/  LDL R5, [R1+0x14f8] ;  /* 0x0014f80001057983 */ /* 0x000e220000100800 */
[----:B------:R-:W-:Y:S02]  /*50840*/  PRMT R19, RZ, 0x7610, R19 ;  /* 0x00007610ff137816 */ /* 0x000fe40000000013 */
[----:B0-----:R-:W-:-:S04]  /*50850*/  @!P4 LOP3.LUT R5, R5, R4, RZ, 0x3c, !PT ;  /* 0x000000040505c212 */ /* 0x001fc800078e3cff */
[----:B------:R-:W-:-:S04]  /*50860*/  @!P4 LOP3.LUT R4, R5, R4, RZ, 0x3c, !PT ;  /* 0x000000040504c212 */ /* 0x000fc800078e3cff */
[----:B------:R-:W-:-:S05]  /*50870*/  @!P4 LOP3.LUT R5, R5, R4, RZ, 0x3c, !PT ;  /* 0x000000040505c212 */ /* 0x000fca00078e3cff */
[----:B------:R-:W2:Y:S04]  /*50880*/  @!P4 LDG.E.U16 R19, desc[UR8][R4.64] ;  /* 0x000000080413c981 */ /* 0x000ea8000c1e1500 */
[----:B----4-:R0:W-:Y:S04]  /*50890*/  STL [R1+0x18], R15 ;  /* 0x0000180f01007387 */ /* 0x0101e80000100800 */
[----:B0-----:R-:W4:Y:S04]  /*508a0*/  LDL R15, [R1+0x13f0] ;  /* 0x0013f000010f7983 */ /* 0x001f280000100800 */
        /* <DEDUP_REMOVED lines=35> */
[----:B------:R-:W3:Y:S01]  /*50ae0*/  @!P4 LDG.E.U16 R0, desc[UR8][R4.64] ;  /* 0x000000080400c981 */ /* 0x000ee2000c1e1500 */
[----:B------:R-:W-:-:S03]  /*50af0*/  PRMT R14, RZ, 0x7610, R14 ;  /* 0x00007610ff0e7816 */ /* 0x000fc6000000000e */
[----:B---3--:R-:W-:Y:S04]  /*50b00*/  STL [R1+0x4], R0 ;  /* 0x0000040001007387 */ /* 0x008fe80000100800 */
[----:B------:R-:W3:Y:S01]  /*50b10*/  LDL R5, [R1+0x13ec] ;  /* 0x0013ec0001057983 */ /* 0x000ee20000100800 */
[----:B------:R-:W-:Y:S01]  /*50b20*/  @!P1 IMAD.MOV.U32 R4, RZ, RZ, R15 ;  /* 0x000000ffff049224 */ /* 0x000fe200078e000f */
[----:B------:R-:W-:Y:S02]  /*50b30*/  PRMT R29, RZ, 0x7610, R29 ;  /* 0x00007610ff1d7816 */ /* 0x000fe4000000001d */
[----:B------:R-:W4:Y:S04]  /*50b40*/  LDL R15, [R1+0x12ec] ;  /* 0x0012ec00010f7983 */ /* 0x000f280000100800 */
[----:B---3--:R0:W3:Y:S04]  /*50b50*/  @!P1 LDG.E.U16 R14, desc[UR8][R4.64] ;  /* 0x00000008040e9981 */ /* 0x0080e8000c1e1500 */
[----:B------:R-:W0:Y:S04]  /*50b60*/  LDL R4, [R1+0x1374] ;  /* 0x0013740001047983 */ /* 0x000e280000100800 */
[----:B------:R-:W0:Y:S02]  /*50b70*/  LDL R5, [R1+0x1378] ;  /* 0x0013780001057983 */ /* 0x000e240000100800 */
[----:B0-----:R-:W-:-:S04]  /*50b80*/  @!P4 LOP3.LUT R5, R5, R4, RZ, 0x3c, !PT ;  /* 0x000000040505c212 */ /* 0x001fc800078e3cff */
[----:B------:R-:W-:-:S04]  /*50b90*/  @!P4 LOP3.LUT R4, R5, R4, RZ, 0x3c, !PT ;  /* 0x000000040504c212 */ /* 0x000fc800078e3cff */
[----:B------:R-:W-:Y:S01]  /*50ba0*/  @!P4 LOP3.LUT R5, R5, R4, RZ, 0x3c, !PT ;  /* 0x000000040505c212 */ /* 0x000fe200078e3cff */
[----:B---3--:R0:W-:Y:S04]  /*50bb0*/  STL [R1], R14 ;  /* 0x0000000e01007387 */ /* 0x0081e80000100800 */
[----:B------:R1:W3:Y:S01]  /*50bc0*/  @!P4 LDG.E.U16 R29, desc[UR8][R4.64] ;  /* 0x00000008041dc981 */ /* 0x0002e2000c1e1500 */
[----:B------:R-:W-:-:S03]  /*50bd0*/  PRMT R28, RZ, 0x7610, R28 ;  /* 0x00007610ff1c7816 */ /* 0x000fc6000000001c */
[----:B0-----:R-:W2:Y:S04]  /*50be0*/  LDL R14, [R1+0x12f0] ;  /* 0x0012f000010e7983 */ /* 0x001ea80000100800 */
[----:B------:R-:W1:Y:S04]  /*50bf0*/  LDL R4, [R1+0x136c] ;  /* 0x00136c0001047983 */ /* 0x000e680000100800 */
[----:B------:R-:W1:Y:S02]  /*50c00*/  LDL R5, [R1+0x1370] ;  /* 0x0013700001057983 */ /* 0x000e640000100800 */
[----:B-1----:R-:W-:-:S04]  /*50c10*/  @!P1 LOP3.LUT R5, R5, R4, RZ, 0x3c, !PT ;  /* 0x0000000405059212 */ /* 0x002fc800078e3cff */
[----:B------:R-:W-:-:S04]  /*50c20*/  @!P1 LOP3.LUT R4, R5, R4, RZ, 0x3c, !PT ;  /* 0x0000000405049212 */ /* 0x000fc800078e3cff */
[----:B------:R-:W-:Y:S01]  /*50c30*/  @!P1 LOP3.LUT R5, R5, R4, RZ, 0x3c, !PT ;  /* 0x0000000405059212 */ /* 0x000fe200078e3cff */
[----:B---3--:R0:W-:Y:S04]  /*50c40*/  STL [R1+0x4384], R29 ;  /* 0x0043841d01007387 */ /* 0x0081e80000100800 */
[----:B------:R1:W3:Y:S01]  /*50c50*/  @!P1 LDG.E.U16 R28, desc[UR8][R4.64] ;  /* 0x00000008041c9981 */ /* 0x0002e2000c1e1500 */
[----:B------:R-:W-:Y:S02]  /*50c60*/  PRMT R27, RZ, 0x7610, R27 ;  /* 0x00007610ff1b7816 */ /* 0x000fe4000000001b */
[----:B------:R-:W-:Y:S01]  /*50c70*/  PRMT R26, RZ, 0x7610, R26 ;  /* 0x00007610ff1a7816 */ /* 0x000fe2000000001a */
[----:B0-----:R-:W4:Y:S04]  /*50c80*/  LDL R29, [R1+0x1278] ;  /* 0x00127800011d7983 */ /* 0x001f280000100800 */
[----:B------:R-:W1:Y:S04]  /*50c90*/  LDL R4, [R1+0x12f4] ;  /* 0x0012f40001047983 */ /* 0x000e680000100800 */
[----:B------:R-:W1:Y:S02]  /*50ca0*/  LDL R5, [R1+0x12f8] ;  /* 0x0012f80001057983 */ /* 0x000e640000100800 */
[----:B-1----:R-:W-:-:S04]  /*50cb0*/  @!P4 LOP3.LUT R5, R5, R4, RZ, 0x3c, !PT ;  /* 0x000000040505c212 */ /* 0x002fc800078e3cff */
[----:B------:R-:W-:-:S04]  /*50cc0*/  @!P4 LOP3.LUT R4, R5, R4, RZ, 0x3c, !PT ;  /* 0x000000040504c212 */ /* 0x000fc800078e3cff */
[----:B------:R-:W-:-:S05]  /*50cd0*/  @!P4 LOP3.LUT R5, R5, R4, RZ, 0x3c, !PT ;  /* 0x000000040505c212 */ /* 0x000fca00078e3cff */
[----:B------:R2:W4:Y:S04]  /*50ce0*/  @!P4 LDG.E.U16 R27, desc[UR8][R4.64] ;  /* 0x00000008041bc981 */ /* 0x000528000c1e1500 */
[----:B---3--:R0:W-:Y:S01]  /*50cf0*/  STL [R1+0x4388], R28 ;  /* 0x0043881c01007387 */ /* 0x0081e20000100800 */
[----:B--2---:R-:W-:Y:S02]  /*50d00*/  @!P1 IMAD.MOV.U32 R4, RZ, RZ, R14 ;  /* 0x000000ffff049224 */ /* 0x004fe400078e000e */
[----:B----4-:R-:W-:Y:S01]  /*50d10*/  @!P1 IMAD.MOV.U32 R5, RZ, RZ, R15 ;  /* 0x000000ffff059224 */ /* 0x010fe200078e000f */
[----:B0-----:R-:W2:Y:S04]  /*50d20*/  LDL R28, [R1+0x1270] ;  /* 0x00127000011c7983 */ /* 0x001ea80000100800 */
[----:B------:R0:W3:Y:S04]  /*50d30*/  @!P1 LDG.E.U16 R26, desc[UR8][R4.64] ;  /* 0x00000008041a9981 */ /* 0x0000e8000c1e1500 */
[----:B------:R1:W-:Y:S04]  /*50d40*/  STL [R1+0x438c], R27 ;  /* 0x00438c1b01007387 */ /* 0x0003e80000100800 */
[----:B------:R-:W4:Y:S01]  /*50d50*/  LDL R5, [R1+0x1274] ;  /* 0x0012740001057983 */ /* 0x000f220000100800 */
[----:B------:R-:W-:Y:S01]  /*50d60*/  PRMT R25, RZ, 0x7610, R25 ;  /* 0x00007610ff197816 */ /* 0x000fe20000000019 */
[----:B0-----:R-:W-:Y:S01]  /*50d70*/  @!P4 IMAD.MOV.U32 R4, RZ, RZ, R29 ;  /* 0x000000ffff04c224 */ /* 0x001fe200078e001d */
[----:B------:R-:W-:Y:S01]  /*50d80*/  PRMT R24, RZ, 0x7610, R24 ;  /* 0x00007610ff187816 */ /* 0x000fe20000000018 */
[----:B------:R-:W3:Y:S04]  /*50d90*/  LDL R15, [R1+0x11f4] ;  /* 0x0011f400010f7983 */ /* 0x000ee80000100800 */
[----:B------:R-:W3:Y:S04]  /*50da0*/  LDL R14, [R1+0x11f8] ;  /* 0x0011f800010e7983 */ /* 0x000ee80000100800 */
[----:B-1----:R-:W3:Y:S04]  /*50db0*/  LDL R27, [R1+0x126c] ;  /* 0x00126c00011b7983 */ /* 0x002ee80000100800 */
[----:B----4-:R2:W4:Y:S02]  /*50dc0*/  @!P4 LDG.E.U16 R25, desc[UR8][R4.64] ;  /* 0x000000080419c981 */ /* 0x010524000c1e1500 */
[----:B--2---:R-:W-:-:S02]  /*50dd0*/  @!P1 IMAD.MOV.U32 R4, RZ, RZ, R28 ;  /* 0x000000ffff049224 */ /* 0x004fc400078e001c */
[----:B---3--:R-:W-:-:S05]  /*50de0*/  @!P1 IMAD.MOV.U32 R5, RZ, RZ, R27 ;  /* 0x000000ffff059224 */ /* 0x008fca00078e001b */
[----:B------:R-:W2:Y:S04]  /*50df0*/  @!P1 LDG.E.U16 R24, desc[UR8][R4.64] ;  /* 0x0000000804189981 */ /* 0x000ea8000c1e1500 */
[----:B------:R0:W-:Y:S04]  /*50e00*/  STL [R1+0x4390], R26 ;  /* 0x0043901a01007387 */ /* 0x0001e80000100800 */
[----:B------:R-:W3:Y:S04]  /*50e10*/  LDL R29, [R1+0x11f0] ;  /* 0x0011f000011d7983 */ /* 0x000ee80000100800 */
[----:B----4-:R1:W-:Y:S04]  /*50e20*/  STL [R1+0x4394], R25 ;  /* 0x0043941901007387 */ /* 0x0103e80000100800 */
[----:B------:R-:W4:Y:S04]  /*50e30*/  LDL R28, [R1+0x2fac] ;  /* 0x002fac00011c7983 */ /* 0x000f280000100800 */
[----:B------:R-:W4:Y:S04]  /*50e40*/  LDL R27, [R1+0x2fb8] ;  /* 0x002fb800011b7983 */ /* 0x000f280000100800 */
[----:B0-----:R-:W4:Y:S04]  /*50e50*/  LDL R26, [R1+0x2fb4] ;  /* 0x002fb400011a7983 */ /* 0x001f280000100800 */
[----:B-1----:R-:W4:Y:S04]  /*50e60*/  LDL R25, [R1+0x2fc0] ;  /* 0x002fc00001197983 */ /* 0x002f280000100800 */
[----:B--2---:R0:W-:Y:S04]  /*50e70*/  STL [R1+0x4398], R24 ;  /* 0x0043981801007387 */ /* 0x0041e80000100800 */
[----:B0-----:R-:W2:Y:S01]  /*50e80*/  LDL R24, [R1+0x11ec] ;  /* 0x0011ec0001187983 */ /* 0x001ea20000100800 */
[----:B------:R-:W-:Y:S01]  /*50e90*/  PRMT R23, RZ, 0x7610, R23 ;  /* 0x00007610ff177816 */ /* 0x000fe20000000017 */
[----:B------:R-:W-:-:S02]  /*50ea0*/  @!P4 IMAD.MOV.U32 R4, RZ, RZ, R14 ;  /* 0x000000ffff04c224 */ /* 0x000fc400078e000e */
[----:B------:R-:W-:Y:S01]  /*50eb0*/  @!P4 IMAD.MOV.U32 R5, RZ, RZ, R15 ;  /* 0x000000ffff05c224 */ /* 0x000fe200078e000f */
[----:B------:R-:W-:Y:S02]  /*50ec0*/  PRMT R12, RZ, 0x7610, R12 ;  /* 0x00007610ff0c7816 */ /* 0x000fe4000000000c */
[----:B------:R-:W-:Y:S01]  /*50ed0*/  PRMT R11, RZ, 0x7610, R11 ;  /* 0x00007610ff0b7816 */ /* 0x000fe2000000000b */
[----:B------:R-:W4:Y:S04]  /*50ee0*/  LDL R15, [R1+0x302c] ;  /* 0x00302c00010f7983 */ /* 0x000f280000100800 */
[----:B------:R3:W4:Y:S04]  /*50ef0*/  @!P4 LDG.E.U16 R23, desc[UR8][R4.64] ;  /* 0x000000080417c981 */ /* 0x000728000c1e1500 */
[----:B------:R-:W4:Y:S01]  /*50f00*/  LDL R14, [R1+0x3038] ;  /* 0x00303800010e7983 */ /* 0x000f220000100800 */
[----:B---3--:R-:W-:-:S02]  /*50f10*/  @!P1 IMAD.MOV.U32 R4, RZ, RZ, R29 ;  /* 0x000000ffff049224 */ /* 0x008fc400078e001d */
[----:B--2---:R-:W-:-:S05]  /*50f20*/  @!P1 IMAD.MOV.U32 R5, RZ, RZ, R24 ;  /* 0x000000ffff059224 */ /* 0x004fca00078e0018 */
[----:B------:R4:W2:Y:S02]  /*50f30*/  @!P1 LDG.E.U16 R12, desc[UR8][R4.64] ;  /* 0x00000008040c9981 */ /* 0x0008a4000c1e1500 */
[----:B----4-:R-:W-:Y:S02]  /*50f40*/  @!P4 IMAD.MOV.U32 R4, RZ, RZ, R27 ;  /* 0x000000ffff04c224 */ /* 0x010fe400078e001b */
[----:B------:R-:W-:-:S05]  /*50f50*/  @!P4 IMAD.MOV.U32 R5, RZ, RZ, R28 ;  /* 0x000000ffff05c224 */ /* 0x000fca00078e001c */
[----:B------:R0:W3:Y:S04]  /*50f60*/  @!P4 LDG.E.U16 R11, desc[UR8][R4.64] ;  /* 0x00000008040bc981 */ /* 0x0000e8000c1e1500 */
[----:B------:R1:W-:Y:S04]  /*50f70*/  STL [R1+0x439c], R23 ;  /* 0x00439c1701007387 */ /* 0x0003e80000100800 */
[----:B------:R-:W4:Y:S01]  /*50f80*/  LDL R24, [R1+0x3034] ;  /* 0x0030340001187983 */ /* 0x000f220000100800 */
[----:B------:R-:W-:-:S03]  /*50f90*/  PRMT R10, RZ, 0x7610, R10 ;  /* 0x00007610ff0a7816 */ /* 0x000fc6000000000a */
[----:B-1----:R-:W4:Y:S01]  /*50fa0*/  LDL R23, [R1+0x3040] ;  /* 0x0030400001177983 */ /* 0x002f220000100800 */
[----:B0-----:R-:W-:Y:S02]  /*50fb0*/  @!P1 IMAD.MOV.U32 R4, RZ, RZ, R25 ;  /* 0x000000ffff049224 */ /* 0x001fe400078e0019 */
[----:B------:R-:W-:Y:S01]  /*50fc0*/  @!P1 IMAD.MOV.U32 R5, RZ, RZ, R26 ;  /* 0x000000ffff059224 */ /* 0x000fe200078e001a */
[----:B------:R-:W-:-:S04]  /*50fd0*/  PRMT R9, RZ, 0x7610, R9 ;  /* 0x00007610ff097816 */ /* 0x000fc80000000009 */
[----:B------:R0:W4:Y:S02]  /*50fe0*/  @!P1 LDG.E.U16 R10, desc[UR8][R4.64] ;  /* 0x00000008040a9981 */ /* 0x000124000c1e1500 */
[----:B0-----:R-:W-:Y:S02]  /*50ff0*/  @!P4 IMAD.MOV.U32 R4, RZ, RZ, R14 ;  /* 0x000000ffff04c224 */ /* 0x001fe400078e000e */
[----:B------:R-:W-:-:S05]  /*51000*/  @!P4 IMAD.MOV.U32 R5, RZ, RZ, R15 ;  /* 0x000000ffff05c224 */ /* 0x000fca00078e000f */
[----:B------:R4:W4:Y:S04]  /*51010*/  @!P4 LDG.E.U16 R9, desc[UR8][R4.64] ;  /* 0x000000080409c981 */ /* 0x000928000c1e1500 */
[----:B--2---:R0:W-:Y:S04]  /*51020*/  STL [R1+0x43a0], R12 ;  /* 0x0043a00c01007387 */ /* 0x0041e80000100800 */
[----:B---3--:R1:W-:Y:S04]  /*51030*/  STL [R1+0x43a4], R11 ;  /* 0x0043a40b01007387 */ /* 0x0083e80000100800 */
[----:B------:R-:W2:Y:S04]  /*51040*/  LDL R26, [R1+0x30ac] ;  /* 0x0030ac00011a7983 */ /* 0x000ea80000100800 */
[----:B------:R-:W3:Y:S01]  /*51050*/  LDL R25, [R1+0x30b8] ;  /* 0x0030b80001197983 */ /* 0x000ee20000100800 */
[----:B------:R-:W-:Y:S01]  /*51060*/  PRMT R8, RZ, 0x7610, R8 ;  /* 0x00007610ff087816 */ /* 0x000fe20000000008 */
[----:B----4-:R-:W-:-:S02]  /*51070*/  @!P1 IMAD.MOV.U32 R5, RZ, RZ, R24 ;  /* 0x000000ffff059224 */ /* 0x010fc400078e0018 */
[----:B------:R-:W-:-:S05]  /*51080*/  @!P1 IMAD.MOV.U32 R4, RZ, RZ, R23 ;  /* 0x000000ffff049224 */ /* 0x000fca00078e0017 */
[----:B------:R2:W4:Y:S01]  /*51090*/  @!P1 LDG.E.U16 R8, desc[UR8][R4.64] ;  /* 0x0000000804089981 */ /* 0x000522000c1e1500 */
[----:B------:R-:W-:-:S03]  /*510a0*/  PRMT R7, RZ, 0x7610, R7 ;  /* 0x00007610ff077816 */ /* 0x000fc60000000007 */
[----:B------:R4:W-:Y:S04]  /*510b0*/  STL [R1+0x43a8], R10 ;  /* 0x0043a80a01007387 */ /* 0x0009e80000100800 */
[----:B------:R-:W4:Y:S04]  /*510c0*/  LDL R15, [R1+0x30b4] ;  /* 0x0030b400010f7983 */ /* 0x000f280000100800 */
[----:B------:R-:W4:Y:S04]  /*510d0*/  LDL R14, [R1+0x30c0] ;  /* 0x0030c000010e7983 */ /* 0x000f280000100800 */
[----:B------:R4:W-:Y:S04]  /*510e0*/  STL [R1+0x43ac], R9 ;  /* 0x0043ac0901007387 */ /* 0x0009e80000100800 */
[----:B------:R-:W4:Y:S04]  /*510f0*/  LDL R24, [R1+0x312c] ;  /* 0x00312c0001187983 */ /* 0x000f280000100800 */
[----:B------:R-:W4:Y:S04]  /*51100*/  LDL R23, [R1+0x3138] ;  /* 0x0031380001177983 */ /* 0x000f280000100800 */
[----:B0-----:R-:W4:Y:S04]  /*51110*/  LDL R12, [R1+0x3134] ;  /* 0x00313400010c7983 */ /* 0x001f280000100800 */
[----:B-1----:R-:W4:Y:S01]  /*51120*/  LDL R11, [R1+0x3140] ;  /* 0x00314000010b7983 */ /* 0x002f220000100800 */
[----:B--2---:R-:W-:-:S02]  /*51130*/  @!P4 IMAD.MOV.U32 R5, RZ, RZ, R26 ;  /* 0x000000ffff05c224 */ /* 0x004fc400078e001a */
[----:B---3--:R-:W-:-:S05]  /*51140*/  @!P4 IMAD.MOV.U32 R4, RZ, RZ, R25 ;  /* 0x000000ffff04c224 */ /* 0x008fca00078e0019 */
[----:B------:R0:W2:Y:S01]  /*51150*/  @!P4 LDG.E.U16 R7, desc[UR8][R4.64] ;  /* 0x000000080407c981 */ /* 0x0000a2000c1e1500 */
[----:B------:R-:W-:-:S03]  /*51160*/  PRMT R6, RZ, 0x7610, R6 ;  /* 0x00007610ff067816 */ /* 0x000fc60000000006 */
[----:B----4-:R1:W-:Y:S04]  /*51170*/  STL [R1+0x43b0], R8 ;  /* 0x0043b00801007387 */ /* 0x0103e80000100800 */
[----:B------:R-:W3:Y:S04]  /*51180*/  LDL R10, [R1+0x2f4c] ;  /* 0x002f4c00010a7983 */ /* 0x000ee80000100800 */
[----:B------:R-:W4:Y:S01]  /*51190*/  LDL R9, [R1+0x2f50] ;  /* 0x002f500001097983 */ /* 0x000f220000100800 */
[----:B0-----:R-:W-:-:S03]  /*511a0*/  PRMT R5, RZ, 0x7610, R5 ;  /* 0x00007610ff057816 */ /* 0x001fc60000000005 */
[----:B------:R0:W3:Y:S02]  /*511b0*/  @!P1 LDG.E.U16 R6, desc[UR8][R14.64] ;  /* 0x000000080e069981 */ /* 0x0000e4000c1e1500 */
[----:B0-----:R-:W-:Y:S02]  /*511c0*/  @!P4 IMAD.MOV.U32 R15, RZ, RZ, R24 ;  /* 0x000000ffff0fc224 */ /* 0x001fe400078e0018 */
[----:B------:R-:W-:-:S05]  /*511d0*/  @!P4 IMAD.MOV.U32 R14, RZ, RZ, R23 ;  /* 0x000000ffff0ec224 */ /* 0x000fca00078e0017 */
[----:B------:R0:W3:Y:S04]  /*511e0*/  @!P4 LDG.E.U16 R5, desc[UR8][R14.64] ;  /* 0x000000080e05c981 */ /* 0x0000e8000c1e1500 */
[----:B--2---:R2:W-:Y:S04]  /*511f0*/  STL [R1+0x43b4], R7 ;  /* 0x0043b40701007387 */ /* 0x0045e80000100800 */
[----:B-1----:R-:W3:Y:S04]  /*51200*/  LDL R8, [R1+0x2f44] ;  /* 0x002f440001087983 */ /* 0x002ee80000100800 */
[----:B--2---:R-:W2:Y:S01]  /*51210*/  LDL R7, [R1+0x2f48] ;  /* 0x002f480001077983 */ /* 0x004ea20000100800 */
[----:B------:R-:W-:Y:S01]  /*51220*/  PRMT R4, RZ, 0x7610, R4 ;  /* 0x00007610ff047816 */ /* 0x000fe20000000004 */
[----:B0-----:R-:W-:-:S02]  /*51230*/  @!P1 IMAD.MOV.U32 R14, RZ, RZ, R11 ;  /* 0x000000ffff0e9224 */ /* 0x001fc400078e000b */
[----:B------:R-:W-:Y:S01]  /*51240*/  @!P1 IMAD.MOV.U32 R15, RZ, RZ, R12 ;  /* 0x000000ffff0f9224 */ /* 0x000fe200078e000c */
[----:B------:R-:W-:-:S04]  /*51250*/  PRMT R22, RZ, 0x7610, R22 ;  /* 0x00007610ff167816 */ /* 0x000fc80000000016 */
[----:B------:R4:W2:Y:S02]  /*51260*/  @!P1 LDG.E.U16 R4, desc[UR8][R14.64] ;  /* 0x000000080e049981 */ /* 0x0008a4000c1e1500 */
[----:B----4-:R-:W-:Y:S02]  /*51270*/  @!P4 IMAD.MOV.U32 R14, RZ, RZ, R9 ;  /* 0x000000ffff0ec224 */ /* 0x010fe400078e0009 */
[----:B---3--:R-:W-:-:S05]  /*51280*/  @!P4 IMAD.MOV.U32 R15, RZ, RZ, R10 ;  /* 0x000000ffff0fc224 */ /* 0x008fca00078e000a */
[----:B------:R0:W3:Y:S01]  /*51290*/  @!P4 LDG.E.U16 R22, desc[UR8][R14.64] ;  /* 0x000000080e16c981 */ /* 0x0000e2000c1e1500 */
[----:B------:R-:W-:-:S03]  /*512a0*/  PRMT R18, RZ, 0x7610, R18 ;  /* 0x00007610ff127816 */ /* 0x000fc60000000012 */
[----:B------:R1:W-:Y:S04]  /*512b0*/  STL [R1+0x43b8], R6 ;  /* 0x0043b80601007387 */ /* 0x0003e80000100800 */
[----:B------:R4:W-:Y:S04]  /*512c0*/  STL [R1+0x43bc], R5 ;  /* 0x0043bc0501007387 */ /* 0x0009e80000100800 */
[----:B-1----:R-:W3:Y:S04]  /*512d0*/  LDL R6, [R1+0x2ecc] ;  /* 0x002ecc0001067983 */ /* 0x002ee80000100800 */
[----:B----4-:R-:W4:Y:S01]  /*512e0*/  LDL R5, [R1+0x2ed0] ;  /* 0x002ed00001057983 */ /* 0x010f220000100800 */
[----:B0-----:R-:W-:-:S02]  /*512f0*/  @!P1 IMAD.MOV.U32 R15, RZ, RZ, R8 ;  /* 0x000000ffff0f9224 */ /* 0x001fc400078e0008 */
[----:B--2---:R-:W-:-:S05]  /*51300*/  @!P1 IMAD.MOV.U32 R14, RZ, RZ, R7 ;  /* 0x000000ffff0e9224 */ /* 0x004fca00078e0007 */
[----:B------:R0:W2:Y:S04]  /*51310*/  @!P1 LDG.E.U16 R18, desc[UR8][R14.64] ;  /* 0x000000080e129981 */ /* 0x0000a8000c1e1500 */
[----:B------:R1:W-:Y:S04]  /*51320*/  STL [R1+0x43c0], R4 ;  /* 0x0043c00401007387 */ /* 0x0003e80000100800 */
[----:B------:R-:W2:Y:S04]  /*51330*/  LDL R23, [R1+0x2ec4] ;  /* 0x002ec40001177983 */ /* 0x000ea80000100800 */
[----:B------:R-:W2:Y:S04]  /*51340*/  LDL R12, [R1+0x2ec8] ;  /* 0x002ec800010c7983 */ /* 0x000ea80000100800 */
[----:B---3--:R-:W-:Y:S04]  /*51350*/  STL [R1+0x43c4], R22 ;  /* 0x0043c41601007387 */ /* 0x008fe80000100800 */
[----:B------:R-:W3:Y:S04]  /*51360*/  LDL R11, [R1+0x2e64] ;  /* 0x002e6400010b7983 */ /* 0x000ee80000100800 */
[----:B------:R-:W3:Y:S04]  /*51370*/  LDL R10, [R1+0x2e68] ;  /* 0x002e6800010a7983 */ /* 0x000ee80000100800 */
[----:B------:R-:W3:Y:S04]  /*51380*/  LDL R9, [R1+0x2e5c] ;  /* 0x002e5c0001097983 */ /* 0x000ee80000100800 */
[----:B------:R-:W3:Y:S01]  /*51390*/  LDL R8, [R1+0x2e60] ;  /* 0x002e600001087983 */ /* 0x000ee20000100800 */
[----:B0-----:R-:W-:-:S02]  /*513a0*/  @!P4 IMAD.MOV.U32 R15, RZ, RZ, R6 ;  /* 0x000000ffff0fc224 */ /* 0x001fc400078e0006 */
[----:B----4-:R-:W-:Y:S01]  /*513b0*/  @!P4 IMAD.MOV.U32 R14, RZ, RZ, R5 ;  /* 0x000000ffff0ec224 */ /* 0x010fe200078e0005 */
[----:B--2---:R-:W-:Y:S04]  /*513c0*/  STL [R1+0x43c8], R18 ;  /* 0x0043c81201007387 */ /* 0x004fe80000100800 */
[----:B------:R-:W2:Y:S04]  /*513d0*/  LDL R7, [R1+0x2de4] ;  /* 0x002de40001077983 */ /* 0x000ea80000100800 */
[----:B------:R-:W4:Y:S04]  /*513e0*/  LDL R6, [R1+0x2de8] ;  /* 0x002de80001067983 */ /* 0x000f280000100800 */
[----:B------:R-:W4:Y:S04]  /*513f0*/  LDL R5, [R1+0x319c] ;  /* 0x00319c0001057983 */ /* 0x000f280000100800 */
[----:B-1----:R-:W4:Y:S01]  /*51400*/  LDL R4, [R1+0x31a8] ;  /* 0x0031a80001047983 */ /* 0x002f220000100800 */
[----:B------:R-:W-:-:S02]  /*51410*/  PRMT R13, RZ, 0x7610, R13 ;  /* 0x00007610ff0d7816 */ /* 0x000fc4000000000d */
[----:B------:R-:W-:-:S04]  /*51420*/  PRMT R17, RZ, 0x7610, R17 ;  /* 0x00007610ff117816 */ /* 0x000fc80000000011 */
[----:B------:R0:W4:Y:S01]  /*51430*/  @!P4 LDG.E.U16 R13, desc[UR8][R14.64] ;  /* 0x000000080e0dc981 */ /* 0x000122000c1e1500 */
[----:B------:R-:W-:Y:S01]  /*51440*/  PRMT R19, RZ, 0x7610, R19 ;  /* 0x00007610ff137816 */ /* 0x000fe20000000013 */
[----:B0-----:R-:W-:Y:S02]  /*51450*/  @!P1 IMAD.MOV.U32 R14, RZ, RZ, R12 ;  /* 0x000000ffff0e9224 */ /* 0x001fe400078e000c */
[----:B------:R-:W-:-:S05]  /*51460*/  @!P1 IMAD.MOV.U32 R15, RZ, RZ, R23 ;  /* 0x000000ffff0f9224 */ /* 0x000fca00078e0017 */
[----:B------:R3:W4:Y:S01]  /*51470*/  @!P1 LDG.E.U16 R17, desc[UR8][R14.64] ;  /* 0x000000080e119981 */ /* 0x000722000c1e1500 */
[----:B------:R-:W-:Y:S01]  /*51480*/  PRMT R20, RZ, 0x7610, R20 ;  /* 0x00007610ff147816 */ /* 0x000fe20000000014 */
[----:B---3--:R-:W-:Y:S02]  /*51490*/  @!P4 IMAD.MOV.U32 R14, RZ, RZ, R10 ;  /* 0x000000ffff0ec224 */ /* 0x008fe400078e000a */
[----:B------:R-:W-:-:S05]  /*514a0*/  @!P4 IMAD.MOV.U32 R15, RZ, RZ, R11 ;  /* 0x000000ffff0fc224 */ /* 0x000fca00078e000b */
[----:B------:R0:W3:Y:S01]  /*514b0*/  @!P4 LDG.E.U16 R19, desc[UR8][R14.64] ;  /* 0x000000080e13c981 */ /* 0x0000e2000c1e1500 */
[----:B------:R-:W-:Y:S01]  /*514c0*/  PRMT R21, RZ, 0x7610, R21 ;  /* 0x00007610ff157816 */ /* 0x000fe20000000015 */
[----:B0-----:R-:W-:Y:S02]  /*514d0*/  @!P1 IMAD.MOV.U32 R14, RZ, RZ, R8 ;  /* 0x000000ffff0e9224 */ /* 0x001fe400078e0008 */
[----:B------:R-:W-:-:S05]  /*514e0*/  @!P1 IMAD.MOV.U32 R15, RZ, RZ, R9 ;  /* 0x000000ffff0f9224 */ /* 0x000fca00078e0009 */
[----:B------:R2:W3:Y:S02]  /*514f0*/  @!P1 LDG.E.U16 R20, desc[UR8][R14.64] ;  /* 0x000000080e149981 */ /* 0x0004e4000c1e1500 */
[----:B--2---:R-:W-:Y:S02]  /*51500*/  @!P4 IMAD.MOV.U32 R15, RZ, RZ, R7 ;  /* 0x000000ffff0fc224 */ /* 0x004fe400078e0007 */
[----:B----4-:R-:W-:-:S05]  /*51510*/  @!P4 IMAD.MOV.U32 R14, RZ, RZ, R6 ;  /* 0x000000ffff0ec224 */ /* 0x010fca00078e0006 */
[----:B------:R0:W2:Y:S01]  /*51520*/  @!P4 LDG.E.U16 R21, desc[UR8][R14.64] ;  /* 0x000000080e15c981 */ /* 0x0000a2000c1e1500 */
[----:B------:R-:W-:Y:S01]  /*51530*/  PRMT R2, RZ, 0x7610, R2 ;  /* 0x00007610ff027816 */ /* 0x000fe20000000002 */
[----:B0-----:R-:W-:Y:S02]  /*51540*/  @!P4 IMAD.MOV.U32 R14, RZ, RZ, R4 ;  /* 0x000000ffff0ec224 */ /* 0x001fe400078e0004 */
[----:B------:R-:W-:-:S05]  /*51550*/  @!P4 IMAD.MOV.U32 R15, RZ, RZ, R5 ;  /* 0x000000ffff0fc224 */ /* 0x000fca00078e0005 */
[----:B------:R-:W4:Y:S04]  /*51560*/  @!P4 LDG.E.U16 R2, desc[UR8][R14.64] ;  /* 0x000000080e02c981 */ /* 0x000f28000c1e1500 */
[----:B------:R-:W-:Y:S04]  /*51570*/  STL [R1+0x43cc], R13 ;  /* 0x0043cc0d01007387 */ /* 0x000fe80000100800 */
[----:B------:R-:W-:Y:S04]  /*51580*/  STL [R1+0x43d0], R17 ;  /* 0x0043d01101007387 */ /* 0x000fe80000100800 */
[----:B---3--:R-:W-:Y:S04]  /*51590*/  STL [R1+0x43d4], R19 ;  /* 0x0043d41301007387 */ /* 0x008fe80000100800 */
[----:B------:R0:W-:Y:S04]  /*515a0*/  STL [R1+0x43d8], R20 ;  /* 0x0043d81401007387 */ /* 0x0001e80000100800 */
[----:B--2---:R-:W-:Y:S04]  /*515b0*/  STL [R1+0x43dc], R21 ;  /* 0x0043dc1501007387 */ /* 0x004fe80000100800 */
[----:B0-----:R-:W2:Y:S04]  /*515c0*/  LDL R20, [R1+0x31a4] ;  /* 0x0031a40001147983 */ /* 0x001ea80000100800 */
[----:B------:R-:W3:Y:S04]  /*515d0*/  LDL R19, [R1+0x31ac] ;  /* 0x0031ac0001137983 */ /* 0x000ee80000100800 */
        /* <DEDUP_REMOVED lines=19> */
[----:B----4-:R-:W-:Y:S04]  /*51710*/  STL [R1+0x34c8], R2 ;  /* 0x0034c80201007387 */ /* 0x010fe80000100800 */
        /* <DEDUP_REMOVED lines=38> */
[----:B------:R-:W-:-:S03]  /*51980*/  PRMT R3, RZ, 0x7610, R3 ;  /* 0x00007610ff037816 */ /* 0x000fc60000000003 */
        /* <DEDUP_REMOVED lines=121> */
[----:B--2---:R-:W-:-:S02]  /*52120*/  @!P1 IMAD.MOV.U32 R15, RZ, RZ, R20 ;  /* 0x000000ffff0f9224 */ /* 0x004fc400078e0014 */
[----:B---3--:R-:W-:-:S05]  /*52130*/  @!P1 IMAD.MOV.U32 R14, RZ, RZ, R19 ;  /* 0x000000ffff0e9224 */ /* 0x008fca00078e0013 */
[----:B------:R-:W2:Y:S04]  /*52140*/  @!P1 LDG.E.U16 R3, desc[UR8][R14.64] ;  /* 0x000000080e039981 */ /* 0x000ea8000c1e1500 */
        /* <DEDUP_REMOVED lines=144> */
[----:B------:R-:W0:Y:S03]  /*52a50*/  S2R R0, SR_TID.X ;  /* 0x0000000000007919 */ /* 0x000e260000002100 */
        /* <DEDUP_REMOVED lines=32> */
[----:B0-----:R-:W-:-:S03]  /*52c60*/  LOP3.LUT R0, R0, 0x3f, RZ, 0xc0, !PT ;  /* 0x0000003f00007812 */ /* 0x001fc600078ec0ff */
[----:B------:R-:W-:Y:S04]  /*52c70*/  STL [R1+0x4354], R2 ;  /* 0x0043540201007387 */ /* 0x000fe80000100800 */
[----:B------:R-:W-:Y:S04]  /*52c80*/  STL [R1+0x435c], R2 ;  /* 0x00435c0201007387 */ /* 0x000fe80000100800 */
[----:B------:R-:W-:Y:S04]  /*52c90*/  STL [R1+0x4364], R2 ;  /* 0x0043640201007387 */ /* 0x000fe80000100800 */
[----:B------:R-:W-:Y:S04]  /*52ca0*/  STL [R1+0x436c], R2 ;  /* 0x00436c0201007387 */ /* 0x000fe80000100800 */
[----:B------:R-:W-:Y:S01]  /*52cb0*/  STL [R1+0x4374], R2 ;  /* 0x0043740201007387 */ /* 0x000fe20000100800 */
[----:B------:R-:W-:-:S03]  /*52cc0*/  IMAD.SHL.U32 R0, R0, 0x2, RZ ;  /* 0x0000000200007824 */ /* 0x000fc600078e00ff */
[----:B------:R-:W-:Y:S04]  /*52cd0*/  STL [R1+0x437c], R2 ;  /* 0x00437c0201007387 */ /* 0x000fe80000100800 */
[----:B------:R-:W-:Y:S04]  /*52ce0*/  STL [R1+0x43e0], R2 ;  /* 0x0043e00201007387 */ /* 0x000fe80000100800 */
[----:B------:R-:W-:Y:S04]  /*52cf0*/  STL [R1+0x43e8], R14 ;  /* 0x0043e80e01007387 */ /* 0x000fe80000100800 */
[----:B------:R-:W-:Y:S04]  /*52d00*/  STL [R1+0x43e4], R15 ;  /* 0x0043e40f01007387 */ /* 0x000fe80000100800 */
[----:B------:R0:W-:Y:S04]  /*52d10*/  STS.U16 [R0+UR5+0x20000], R16 ;  /* 0x0200001000007988 */ /* 0x0001e80008000405 */
[----:B--2---:R-:W-:Y:S04]  /*52d20*/  STL [R1+0x34c4], R3 ;  /* 0x0034c40301007387 */ /* 0x004fe80000100800 */
[----:B------:R-:W-:Y:S04]  /*52d30*/  STL [R1+0x43ec], R3 ;  /* 0x0043ec0301007387 */ /* 0x000fe80000100800 */
[----:B0-----:R-:W2:Y:S04]  /*52d40*/  LDL.LU R16, [R1+0x4428] ;  /* 0x0044280001107983 */ /* 0x001ea80000300800 */
[----:B------:R-:W3:Y:S04]  /*52d50*/  LDL.LU R28, [R1+0x26c] ;  /* 0x00026c00011c7983 */ /* 0x000ee80000300800 */
[----:B------:R0:W-:Y:S04]  /*52d60*/  STS.U16 [R0+UR5+0x20400], R29 ;  /* 0x0204001d00007988 */ /* 0x0001e80008000405 */
[----:B------:R-:W-:Y:S04]  /*52d70*/  STS.U16 [R0+UR5+0x20200], R17 ;  /* 0x0202001100007988 */ /* 0x000fe80008000405 */
[----:B------:R-:W-:Y:S04]  /*52d80*/  STS.U16 [R0+UR5+0x20600], R13 ;  /* 0x0206000d00007988 */ /* 0x000fe80008000405 */
[----:B------:R-:W-:Y:S04]  /*52d90*/  STS.U16 [R0+UR5+0x20800], R18 ;  /* 0x0208001200007988 */ /* 0x000fe80008000405 */
[----:B------:R-:W-:Y:S04]  /*52da0*/  STS.U16 [R0+UR5+0x20a00], R22 ;  /* 0x020a001600007988 */ /* 0x000fe80008000405 */
[----:B------:R-:W-:Y:S04]  /*52db0*/  STS.U16 [R0+UR5+0x20c00], R4 ;  /* 0x020c000400007988 */ /* 0x000fe80008000405 */
[----:B------:R-:W-:Y:S04]  /*52dc0*/  STS.U16 [R0+UR5+0x20e00], R5 ;  /* 0x020e000500007988 */ /* 0x000fe80008000405 */
[----:B------:R-:W-:Y:S04]  /*52dd0*/  STS.U16 [R0+UR5+0x21000], R6 ;  /* 0x0210000600007988 */ /* 0x000fe80008000405 */
[----:B0-----:R-:W4:Y:S04]  /*52de0*/  LDL.LU R29, [R1+0x25c] ;  /* 0x00025c00011d7983 */ /* 0x001f280000300800 */
[----:B------:R-:W-:Y:S04]  /*52df0*/  STS.U16 [R0+UR5+0x21200], R7 ;  /* 0x0212000700007988 */ /* 0x000fe80008000405 */
[----:B------:R-:W-:Y:S04]  /*52e00*/  STS.U16 [R0+UR5+0x21400], R8 ;  /* 0x0214000800007988 */ /* 0x000fe80008000405 */
[----:B------:R-:W-:Y:S04]  /*52e10*/  STS.U16 [R0+UR5+0x21600], R9 ;  /* 0x0216000900007988 */ /* 0x000fe80008000405 */
[----:B------:R-:W-:Y:S04]  /*52e20*/  STS.U16 [R0+UR5+0x21a00], R10 ;  /* 0x021a000a00007988 */ /* 0x000fe80008000405 */
[----:B------:R-:W-:Y:S04]  /*52e30*/  STS.U16 [R0+UR5+0x21c00], R11 ;  /* 0x021c000b00007988 */ /* 0x000fe80008000405 */
[----:B------:R-:W-:Y:S04]  /*52e40*/  STS.U16 [R0+UR5+0x21e00], R12 ;  /* 0x021e000c00007988 */ /* 0x000fe80008000405 */
[----:B--2---:R0:W-:Y:S02]  /*52e50*/  STS.U16 [R0+UR5+0x21800], R16 ;  /* 0x0218001000007988 */ /* 0x0041e40008000405 */
[----:B0-----:R-:W-:-:S02]  /*52e60*/  LOP3.LUT R16, R0, 0x10, RZ, 0x3c, !PT ;  /* 0x0000001000107812 */ /* 0x001fc400078e3cff */
[----:B------:R-:W2:Y:S04]  /*52e70*/  LDL.LU R0, [R1+0x23c] ;  /* 0x00023c0001007983 */ /* 0x000ea80000300800 */
[----:B------:R-:W-:Y:S04]  /*52e80*/  STS.U16 [R16+UR5+0x20080], R23 ;  /* 0x0200801710007988 */ /* 0x000fe80008000405 */
[----:B------:R-:W-:Y:S04]  /*52e90*/  STS.U16 [R16+UR5+0x20280], R24 ;  /* 0x0202801810007988 */ /* 0x000fe80008000405 */
[----:B------:R-:W-:Y:S04]  /*52ea0*/  STS.U16 [R16+UR5+0x20480], R25 ;  /* 0x0204801910007988 */ /* 0x000fe80008000405 */
[----:B--2---:R0:W-:Y:S04]  /*52eb0*/  STL [R1+0x4424], R0 ;  /* 0x0044240001007387 */ /* 0x0041e80000100800 */
[----:B0-----:R-:W2:Y:S04]  /*52ec0*/  LDL.LU R0, [R1+0x24c] ;  /* 0x00024c0001007983 */ /* 0x001ea80000300800 */
        /* <DEDUP_REMOVED lines=22> */
[----:B------:R0:W-:Y:S04]  /*53030*/  STS.U16 [R16+UR5+0x20680], R26 ;  /* 0x0206801a10007988 */ /* 0x0001e80008000405 */
[----:B------:R-:W2:Y:S04]  /*53040*/  LDL.LU R25, [R1+0x1c4] ;  /* 0x0001c40001197983 */ /* 0x000ea80000300800 */
[----:B------:R1:W-:Y:S04]  /*53050*/  STS.U16 [R16+UR5+0x20880], R27 ;  /* 0x0208801b10007988 */ /* 0x0003e80008000405 */
[----:B---3--:R3:W-:Y:S04]  /*53060*/  STS.U16 [R16+UR5+0x20a80], R28 ;  /* 0x020a801c10007988 */ /* 0x0087e80008000405 */
[----:B----4-:R4:W-:Y:S04]  /*53070*/  STS.U16 [R16+UR5+0x20c80], R29 ;  /* 0x020c801d10007988 */ /* 0x0109e80008000405 */
[----:B0-----:R-:W2:Y:S04]  /*53080*/  LDL.LU R26, [R1+0x2b4] ;  /* 0x0002b400011a7983 */ /* 0x001ea80000300800 */
[----:B-1----:R-:W2:Y:S04]  /*53090*/  LDL.LU R27, [R1+0x2a4] ;  /* 0x0002a400011b7983 */ /* 0x002ea80000300800 */
[----:B---3--:R-:W3:Y:S04]  /*530a0*/  LDL.LU R28, [R1+0x294] ;  /* 0x00029400011c7983 */ /* 0x008ee80000300800 */
[----:B----4-:R-:W4:Y:S04]  /*530b0*/  LDL.LU R29, [R1+0x284] ;  /* 0x00028400011d7983 */ /* 0x010f280000300800 */
[----:B--2---:R0:W-:Y:S04]  /*530c0*/  STS.U16 [R16+UR5+0x20e80], R0 ;  /* 0x020e800010007988 */ /* 0x0041e80008000405 */
[----:B0-----:R-:W2:Y:S04]  /*530d0*/  LDL.LU R0, [R1+0x4424] ;  /* 0x0044240001007983 */ /* 0x001ea80000300800 */
[----:B------:R-:W-:Y:S04]  /*530e0*/  STL [R1+0x43f0], R16 ;  /* 0x0043f01001007387 */ /* 0x000fe80000100800 */
[----:B--2---:R0:W-:Y:S02]  /*530f0*/  STS.U16 [R16+UR5+0x21080], R0 ;  /* 0x0210800010007988 */ /* 0x0041e40008000405 */
[----:B0-----:R-:W0:Y:S02]  /*53100*/  S2R R0, SR_TID.X ;  /* 0x0000000000007919 */ /* 0x001e240000002100 */
[----:B------:R1:W-:Y:S04]  /*53110*/  STS.U16 [R16+UR5+0x21280], R3 ;  /* 0x0212800310007988 */ /* 0x0003e80008000405 */
[----:B------:R-:W-:Y:S04]  /*53120*/  STS.U16 [R16+UR5+0x21480], R15 ;  /* 0x0214800f10007988 */ /* 0x000fe80008000405 */
[----:B------:R-:W-:Y:S04]  /*53130*/  STS.U16 [R16+UR5+0x21680], R14 ;  /* 0x0216800e10007988 */ /* 0x000fe80008000405 */
[----:B------:R2:W-:Y:S01]  /*53140*/  STS.U16 [R16+UR5+0x21880], R2 ;  /* 0x0218800210007988 */ /* 0x0005e20008000405 */
[----:B0-----:R-:W-:-:S05]  /*53150*/  LOP3.LUT R0, R0, 0x3f, RZ, 0xc0, !PT ;  /* 0x0000003f00007812 */ /* 0x001fca00078ec0ff */
[----:B------:R-:W-:-:S05]  /*53160*/  IMAD.SHL.U32 R0, R0, 0x2, RZ ;  /* 0x0000000200007824 */ /* 0x000fca00078e00ff */
[C---:B-1----:R-:W-:Y:S02]  /*53170*/  LOP3.LUT R3, R0.reuse, 0x20, RZ, 0x3c, !PT ;  /* 0x0000002000037812 */ /* 0x042fe400078e3cff */
[----:B--2---:R-:W-:Y:S02]  /*53180*/  LOP3.LUT R2, R0, 0x30, RZ, 0x3c, !PT ;  /* 0x0000003000027812 */ /* 0x004fe400078e3cff */
[----:B------:R-:W2:Y:S04]  /*53190*/  LDL.LU R0, [R1+0x244] ;  /* 0x0002440001007983 */ /* 0x000ea80000300800 */
[----:B--2---:R0:W-:Y:S04]  /*531a0*/  STL [R1+0x4418], R0 ;  /* 0x0044180001007387 */ /* 0x0041e80000100800 */
[----:B0-----:R-:W2:Y:S04]  /*531b0*/  LDL.LU R0, [R1+0x254] ;  /* 0x0002540001007983 */ /* 0x001ea80000300800 */
[----:B--2---:R0:W-:Y:S04]  /*531c0*/  STL [R1+0x441c], R0 ;  /* 0x00441c0001007387 */ /* 0x0041e80000100800 */
[----:B0-----:R-:W2:Y:S04]  /*531d0*/  LDL.LU R0, [R1+0x264] ;  /* 0x0002640001007983 */ /* 0x001ea80000300800 */
[----:B------:R-:W-:Y:S04]  /*531e0*/  STS.U16 [R16+UR5+0x21a80], R21 ;  /* 0x021a801510007988 */ /* 0x000fe80008000405 */
        /* <DEDUP_REMOVED lines=53> */
[----:B--2---:R0:W-:Y:S04]  /*53540*/  STS.U16 [R2+UR5+0x20b80], R0 ;  /* 0x020b800002007988 */ /* 0x0041e80008000405 */
[----:B0-----:R-:W2:Y:S04]  /*53550*/  LDL.LU R0, [R1+0x441c] ;  /* 0x00441c0001007983 */ /* 0x001ea80000300800 */
[----:B--2---:R0:W-:Y:S04]  /*53560*/  STS.U16 [R2+UR5+0x20d80], R0 ;  /* 0x020d800002007988 */ /* 0x0041e80008000405 */
[----:B0-----:R-:W2:Y:S04]  /*53570*/  LDL.LU R0, [R1+0x4418] ;  /* 0x0044180001007983 */ /* 0x001ea80000300800 */
[----:B--2---:R-:W-:Y:S04]  /*53580*/  STS.U16 [R2+UR5+0x20f80], R0 ;  /* 0x020f800002007988 */ /* 0x004fe80008000405 */
[----:B------:R0:W-:Y:S04]  /*53590*/  STS.U16 [R2+UR5+0x21180], R16 ;  /* 0x0211801002007988 */ /* 0x0001e80008000405 */
[----:B0-----:R-:W2:Y:S04]  /*535a0*/  LDL.LU R16, [R1+0x164] ;  /* 0x0001640001107983 */ /* 0x001ea80000300800 */
[----:B--2---:R0:W-:Y:S04]  /*535b0*/  STL [R1+0x440c], R16 ;  /* 0x00440c1001007387 */ /* 0x0041e80000100800 */
[----:B0-----:R-:W2:Y:S04]  /*535c0*/  LDL.LU R16, [R1+0x168] ;  /* 0x0001680001107983 */ /* 0x001ea80000300800 */
[----:B--2---:R0:W-:Y:S04]  /*535d0*/  STL [R1+0x4410], R16 ;  /* 0x0044101001007387 */ /* 0x0041e80000100800 */
[----:B0-----:R-:W2:Y:S01]  /*535e0*/  LDL.LU R16, [R1+0x16c] ;  /* 0x00016c0001107983 */ /* 0x001ea20000300800 */
[----:B------:R-:W0:Y:S03]  /*535f0*/  S2R R0, SR_TID.X ;  /* 0x0000000000007919 */ /* 0x000e260000002100 */
        /* <DEDUP_REMOVED lines=8> */
[----:B-1----:R-:W2:Y:S01]  /*53680*/  LDL.LU R16, [R1+0x170] ;  /* 0x0001700001107983 */ /* 0x002ea20000300800 */
[----:B0-----:R-:W-:-:S03]  /*53690*/  LOP3.LUT R0, R0, 0x3f, RZ, 0xc0, !PT ;  /* 0x0000003f00007812 */ /* 0x001fc600078ec0ff */
[----:B------:R-:W2:Y:S04]  /*536a0*/  LDL.LU R3, [R1+0x160] ;  /* 0x0001600001037983 */ /* 0x000ea80000300800 */
[----:B------:R-:W2:Y:S01]  /*536b0*/  LDL.LU R15, [R1+0x15c] ;  /* 0x00015c00010f7983 */ /* 0x000ea20000300800 */
[----:B------:R-:W-:-:S03]  /*536c0*/  IMAD.SHL.U32 R0, R0, 0x2, RZ ;  /* 0x0000000200007824 */ /* 0x000fc600078e00ff */
[----:B------:R-:W2:Y:S04]  /*536d0*/  LDL.LU R14, [R1+0x158] ;  /* 0x00015800010e7983 */ /* 0x000ea80000300800 */
[----:B------:R-:W2:Y:S04]  /*536e0*/  LDL.LU R2, [R1+0x154] ;  /* 0x0001540001027983 */ /* 0x000ea80000300800 */
[----:B------:R-:W2:Y:S04]  /*536f0*/  LDL.LU R21, [R1+0x150] ;  /* 0x0001500001157983 */ /* 0x000ea80000300800 */
[----:B------:R-:W2:Y:S04]  /*53700*/  LDL.LU R20, [R1+0x14c] ;  /* 0x00014c0001147983 */ /* 0x000ea80000300800 */
[----:B------:R-:W2:Y:S04]  /*53710*/  LDL.LU R19, [R1+0x148] ;  /* 0x0001480001137983 */ /* 0x000ea80000300800 */
[----:B------:R0:W-:Y:S04]  /*53720*/  STS.U16 [R0+UR5], R13 ;  /* 0x0000000d00007988 */ /* 0x0001e80008000405 */
[----:B------:R-:W2:Y:S04]  /*53730*/  LDL.LU R17, [R1+0x144] ;  /* 0x0001440001117983 */ /* 0x000ea80000300800 */
[----:B------:R1:W-:Y:S04]  /*53740*/  STS.U16 [R0+UR5+0x80], R18 ;  /* 0x0000801200007988 */ /* 0x0003e80008000405 */
[----:B------:R3:W-:Y:S04]  /*53750*/  STS.U16 [R0+UR5+0x800], R22 ;  /* 0x0008001600007988 */ /* 0x0007e80008000405 */
[----:B------:R4:W-:Y:S04]  /*53760*/  STS.U16 [R0+UR5+0x880], R4 ;  /* 0x0008800400007988 */ /* 0x0009e80008000405 */
[----:B------:R4:W-:Y:S04]  /*53770*/  STS.U16 [R0+UR5+0x1000], R5 ;  /* 0x0010000500007988 */ /* 0x0009e80008000405 */
[----:B------:R4:W-:Y:S04]  /*53780*/  STS.U16 [R0+UR5+0x1080], R6 ;  /* 0x0010800600007988 */ /* 0x0009e80008000405 */
[----:B0-----:R-:W2:Y:S04]  /*53790*/  LDL.LU R13, [R1+0x140] ;  /* 0x00014000010d7983 */ /* 0x001ea80000300800 */
[----:B-1----:R-:W2:Y:S04]  /*537a0*/  LDL.LU R18, [R1+0x13c] ;  /* 0x00013c0001127983 */ /* 0x002ea80000300800 */
[----:B---3--:R-:W3:Y:S04]  /*537b0*/  LDL.LU R22, [R1+0x138] ;  /* 0x0001380001167983 */ /* 0x008ee80000300800 */
[----:B----4-:R-:W4:Y:S04]  /*537c0*/  LDL.LU R4, [R1+0x134] ;  /* 0x0001340001047983 */ /* 0x010f280000300800 */
[----:B------:R-:W4:Y:S04]  /*537d0*/  LDL.LU R5, [R1+0x130] ;  /* 0x0001300001057983 */ /* 0x000f280000300800 */
[----:B------:R0:W-:Y:S04]  /*537e0*/  STS.U16 [R0+UR5+0x1800], R7 ;  /* 0x0018000700007988 */ /* 0x0001e80008000405 */
[----:B------:R-:W4:Y:S04]  /*537f0*/  LDL.LU R6, [R1+0x12c] ;  /* 0x00012c0001067983 */ /* 0x000f280000300800 */
[----:B------:R1:W-:Y:S04]  /*53800*/  STS.U16 [R0+UR5+0x1880], R8 ;  /* 0x0018800800007988 */ /* 0x0003e80008000405 */
[----:B------:R1:W-:Y:S04]  /*53810*/  STS.U16 [R0+UR5+0x2000], R9 ;  /* 0x0020000900007988 */ /* 0x0003e80008000405 */
[----:B------:R1:W-:Y:S04]  /*53820*/  STS.U16 [R0+UR5+0x2080], R10 ;  /* 0x0020800a00007988 */ /* 0x0003e80008000405 */
[----:B------:R1:W-:Y:S04]  /*53830*/  STS.U16 [R0+UR5+0x2800], R11 ;  /* 0x0028000b00007988 */ /* 0x0003e80008000405 */
[----:B------:R1:W-:Y:S04]  /*53840*/  STS.U16 [R0+UR5+0x2880], R12 ;  /* 0x0028800c00007988 */ /* 0x0003e80008000405 */
[----:B0-----:R-:W4:Y:S04]  /*53850*/  LDL.LU R7, [R1+0x128] ;  /* 0x0001280001077983 */ /* 0x001f280000300800 */
[----:B-1----:R-:W4:Y:S04]  /*53860*/  LDL.LU R8, [R1+0x124] ;  /* 0x0001240001087983 */ /* 0x002f280000300800 */
[----:B------:R-:W4:Y:S04]  /*53870*/  LDL.LU R9, [R1+0x120] ;  /* 0x0001200001097983 */ /* 0x000f280000300800 */
[----:B------:R-:W4:Y:S04]  /*53880*/  LDL.LU R10, [R1+0x11c] ;  /* 0x00011c00010a7983 */ /* 0x000f280000300800 */
        /* <DEDUP_REMOVED lines=15> */
[----:B0-----:R-:W4:Y:S04]  /*53980*/  LDL.LU R29, [R1+0xf8] ;  /* 0x0000f800011d7983 */ /* 0x001f280000300800 */
[----:B--2---:R0:W-:Y:S04]  /*53990*/  STS.U16 [R0+UR5+0x4880], R16 ;  /* 0x0048801000007988 */ /* 0x0041e80008000405 */
[----:B0-----:R-:W2:Y:S04]  /*539a0*/  LDL.LU R16, [R1+0x4414] ;  /* 0x0044140001107983 */ /* 0x001ea80000300800 */
[----:B--2---:R0:W-:Y:S04]  /*539b0*/  STS.U16 [R0+UR5+0x5000], R16 ;  /* 0x0050001000007988 */ /* 0x0041e80008000405 */
[----:B0-----:R-:W2:Y:S04]  /*539c0*/  LDL.LU R16, [R1+0x4410] ;  /* 0x0044100001107983 */ /* 0x001ea80000300800 */
[----:B--2---:R0:W-:Y:S04]  /*539d0*/  STS.U16 [R0+UR5+0x5080], R16 ;  /* 0x0050801000007988 */ /* 0x0041e80008000405 */
[----:B0-----:R-:W2:Y:S04]  /*539e0*/  LDL.LU R16, [R1+0x440c] ;  /* 0x00440c0001107983 */ /* 0x001ea80000300800 */
[----:B--2---:R0:W-:Y:S04]  /*539f0*/  STS.U16 [R0+UR5+0x5800], R16 ;  /* 0x0058001000007988 */ /* 0x0041e80008000405 */
[----:B0-----:R-:W2:Y:S04]  /*53a00*/  LDL.LU R16, [R1+0xe8] ;  /* 0x0000e80001107983 */ /* 0x001ea80000300800 */
        /* <DEDUP_REMOVED lines=14> */
[----:B---3--:R-:W-:Y:S04]  /*53af0*/  STS.U16 [R0+UR5+0x8080], R22 ;  /* 0x0080801600007988 */ /* 0x008fe80008000405 */
[----:B----4-:R-:W-:Y:S04]  /*53b00*/  STS.U16 [R0+UR5+0x8800], R4 ;  /* 0x0088000400007988 */ /* 0x010fe80008000405 */
[----:B------:R-:W-:Y:S04]  /*53b10*/  STS.U16 [R0+UR5+0x8880], R5 ;  /* 0x0088800500007988 */ /* 0x000fe80008000405 */
[----:B--2---:R0:W-:Y:S04]  /*53b20*/  STL [R1+0x4408], R16 ;  /* 0x0044081001007387 */ /* 0x0041e80000100800 */
[----:B0-----:R-:W2:Y:S04]  /*53b30*/  LDL.LU R16, [R1+0xf4] ;  /* 0x0000f40001107983 */ /* 0x001ea80000300800 */
        /* <DEDUP_REMOVED lines=39> */
[----:B0-----:R-:W4:Y:S04]  /*53db0*/  LDL.LU R28, [R1+0x80] ;  /* 0x00008000011c7983 */ /* 0x001f280000300800 */
[----:B-1----:R-:W4:Y:S04]  /*53dc0*/  LDL.LU R29, [R1+0x7c] ;  /* 0x00007c00011d7983 */ /* 0x002f280000300800 */
        /* <DEDUP_REMOVED lines=12> */
[----:B---3--:R-:W-:Y:S04]  /*53e90*/  STS.U16 [R0+UR5+0xd800], R3 ;  /* 0x00d8000300007988 */ /* 0x008fe80008000405 */
[----:B----4-:R-:W-:Y:S04]  /*53ea0*/  STS.U16 [R0+UR5+0xe000], R14 ;  /* 0x00e0000e00007988 */ /* 0x010fe80008000405 */
        /* <DEDUP_REMOVED lines=53> */
[----:B-1----:R-:W4:Y:S04]  /*54200*/  LDL.LU R29, [R1] ;  /* 0x00000000011d7983 */ /* 0x002f280000300800 */
[----:B--2---:R0:W-:Y:S04]  /*54210*/  STS.U16 [R0+UR5+0x14080], R16 ;  /* 0x0140801000007988 */ /* 0x0041e80008000405 */
[----:B0-----:R-:W2:Y:S04]  /*54220*/  LDL.LU R16, [R1+0x43fc] ;  /* 0x0043fc0001107983 */ /* 0x001ea80000300800 */
[----:B--2---:R0:W-:Y:S04]  /*54230*/  STS.U16 [R0+UR5+0x14800], R16 ;  /* 0x0148001000007988 */ /* 0x0041e80008000405 */
[----:B0-----:R-:W2:Y:S04]  /*54240*/  LDL.LU R16, [R1+0x43f8] ;  /* 0x0043f80001107983 */ /* 0x001ea80000300800 */
[----:B--2---:R0:W-:Y:S04]  /*54250*/  STS.U16 [R0+UR5+0x14880], R16 ;  /* 0x0148801000007988 */ /* 0x0041e80008000405 */
        /* <DEDUP_REMOVED lines=14> */
[----:B--2---:R0:W-:Y:S04]  /*54340*/  STS.U16 [R0+UR5+0x15000], R16 ;  /* 0x0150001000007988 */ /* 0x0041e80008000405 */
[----:B0-----:R-:W2:Y:S04]  /*54350*/  LDL.LU R16, [R1+0x43f0] ;  /* 0x0043f00001107983 */ /* 0x001ea80000300800 */
[----:B------:R-:W3:Y:S04]  /*54360*/  LDL.LU R3, [R1+0x43ec] ;  /* 0x0043ec0001037983 */ /* 0x000ee80000300800 */
[----:B------:R-:W4:Y:S04]  /*54370*/  LDL.LU R14, [R1+0x43e8] ;  /* 0x0043e800010e7983 */ /* 0x000f280000300800 */
[----:B------:R-:W4:Y:S04]  /*54380*/  LDL.LU R15, [R1+0x43e4] ;  /* 0x0043e400010f7983 */ /* 0x000f280000300800 */
[----:B------:R-:W2:Y:S04]  /*54390*/  LDL.LU R2, [R1+0x43e0] ;  /* 0x0043e00001027983 */ /* 0x000ea80000300800 */
[----:B------:R-:W3:Y:S04]  /*543a0*/  LDL.LU R21, [R1+0x43dc] ;  /* 0x0043dc0001157983 */ /* 0x000ee80000300800 */
[----:B------:R-:W4:Y:S04]  /*543b0*/  LDL.LU R20, [R1+0x43d8] ;  /* 0x0043d80001147983 */ /* 0x000f280000300800 */
[----:B------:R-:W3:Y:S04]  /*543c0*/  LDL.LU R19, [R1+0x43d4] ;  /* 0x0043d40001137983 */ /* 0x000ee80000300800 */
[----:B------:R-:W4:Y:S04]  /*543d0*/  LDL.LU R17, [R1+0x43d0] ;  /* 0x0043d00001117983 */ /* 0x000f280000300800 */
[----:B------:R-:W3:Y:S04]  /*543e0*/  LDL.LU R13, [R1+0x43cc] ;  /* 0x0043cc00010d7983 */ /* 0x000ee80000300800 */
[----:B------:R-:W4:Y:S04]  /*543f0*/  LDL.LU R18, [R1+0x43c8] ;  /* 0x0043c80001127983 */ /* 0x000f280000300800 */
[----:B------:R-:W3:Y:S04]  /*54400*/  LDL.LU R22, [R1+0x43c4] ;  /* 0x0043c40001167983 */ /* 0x000ee80000300800 */
[----:B------:R-:W2:Y:S04]  /*54410*/  LDL.LU R4, [R1+0x43c0] ;  /* 0x0043c00001047983 */ /* 0x000ea80000300800 */
[----:B------:R-:W4:Y:S04]  /*54420*/  LDL.LU R5, [R1+0x43bc] ;  /* 0x0043bc0001057983 */ /* 0x000f280000300800 */
[----:B------:R0:W-:Y:S04]  /*54430*/  STS.U16 [R0+UR5+0x18800], R6 ;  /* 0x0188000600007988 */ /* 0x0001e80008000405 */
[----:B------:R1:W-:Y:S04]  /*54440*/  STS.U16 [R0+UR5+0x18880], R7 ;  /* 0x0188800700007988 */ /* 0x0003e80008000405 */
[----:B------:R1:W-:Y:S04]  /*54450*/  STS.U16 [R0+UR5+0x19000], R8 ;  /* 0x0190000800007988 */ /* 0x0003e80008000405 */
[----:B------:R1:W-:Y:S04]  /*54460*/  STS.U16 [R0+UR5+0x19080], R9 ;  /* 0x0190800900007988 */ /* 0x0003e80008000405 */
[----:B------:R1:W-:Y:S04]  /*54470*/  STS.U16 [R0+UR5+0x19800], R10 ;  /* 0x0198000a00007988 */ /* 0x0003e80008000405 */
[----:B------:R1:W-:Y:S04]  /*54480*/  STS.U16 [R0+UR5+0x19880], R11 ;  /* 0x0198800b00007988 */ /* 0x0003e80008000405 */
[----:B0-----:R-:W3:Y:S04]  /*54490*/  LDL.LU R6, [R1+0x43b8] ;  /* 0x0043b80001067983 */ /* 0x001ee80000300800 */
[----:B-1----:R-:W3:Y:S04]  /*544a0*/  LDL.LU R7, [R1+0x43b4] ;  /* 0x0043b40001077983 */ /* 0x002ee80000300800 */
[----:B------:R-:W3:Y:S04]  /*544b0*/  LDL.LU R8, [R1+0x43b0] ;  /* 0x0043b00001087983 */ /* 0x000ee80000300800 */
[----:B------:R-:W3:Y:S04]  /*544c0*/  LDL.LU R9, [R1+0x43ac] ;  /* 0x0043ac0001097983 */ /* 0x000ee80000300800 */
[----:B------:R-:W3:Y:S04]  /*544d0*/  LDL.LU R10, [R1+0x43a8] ;  /* 0x0043a800010a7983 */ /* 0x000ee80000300800 */
[----:B------:R-:W3:Y:S04]  /*544e0*/  LDL.LU R11, [R1+0x43a4] ;  /* 0x0043a400010b7983 */ /* 0x000ee80000300800 */
        /* <DEDUP_REMOVED lines=14> */
[----:B0-----:R-:W3:Y:S04]  /*545d0*/  LDL.LU R28, [R1+0x4388] ;  /* 0x00438800011c7983 */ /* 0x001ee80000300800 */
[----:B-1----:R-:W3:Y:S04]  /*545e0*/  LDL.LU R29, [R1+0x4384] ;  /* 0x00438400011d7983 */ /* 0x002ee80000300800 */
[----:B--2---:R0:W-:Y:S04]  /*545f0*/  STS.U16 [R0+UR5+0x1f880], R4 ;  /* 0x01f8800400007988 */ /* 0x0041e80008000405 */
[----:B----4-:R1:W-:Y:S04]  /*54600*/  STS.U16 [R0+UR5+0x1f800], R5 ;  /* 0x01f8000500007988 */ /* 0x0103e80008000405 */
[----:B0-----:R-:W2:Y:S04]  /*54610*/  LDL R4, [R1+0x2f3c] ;  /* 0x002f3c0001047983 */ /* 0x001ea80000100800 */
[----:B-1----:R-:W2:Y:S01]  /*54620*/  LDL R5, [R1+0x2f40] ;  /* 0x002f400001057983 */ /* 0x002ea20000100800 */
[----:B------:R-:W-:-:S02]  /*54630*/  PRMT R2, RZ, 0x7610, R2 ;  /* 0x00007610ff027816 */ /* 0x000fc40000000002 */
[----:B--2---:R-:W-:-:S04]  /*54640*/  @!P4 LOP3.LUT R5, R5, R4, RZ, 0x3c, !PT ;  /* 0x000000040505c212 */ /* 0x004fc800078e3cff */
[----:B------:R-:W-:-:S04]  /*54650*/  @!P4 LOP3.LUT R4, R5, R4, RZ, 0x3c, !PT ;  /* 0x000000040504c212 */ /* 0x000fc800078e3cff */
[----:B------:R-:W-:-:S05]  /*54660*/  @!P4 LOP3.LUT R5, R5, R4, RZ, 0x3c, !PT ;  /* 0x000000040505c212 */ /* 0x000fca00078e3cff */
[----:B------:R-:W2:Y:S04]  /*54670*/  @!P4 LDG.E.U16 R2, desc[UR8][R4.64] ;  /* 0x000000080402c981 */ /* 0x000ea8000c1e1500 */
[----:B---3--:R-:W-:Y:S04]  /*54680*/  STS.U16 [R0+UR5+0x1c000], R29 ;  /* 0x01c0001d00007988 */ /* 0x008fe80008000405 */
        /* <DEDUP_REMOVED lines=19> */
[----:B------:R0:W-:Y:S04]  /*547c0*/  STS.U16 [R16+UR5+0x1900], R21 ;  /* 0x0019001510007988 */ /* 0x0001e80008000405 */
[----:B0-----:R-:W3:Y:S04]  /*547d0*/  LDL.LU R16, [R1+0x4380] ;  /* 0x0043800001107983 */ /* 0x001ee80000300800 */
        /* <DEDUP_REMOVED lines=6132> */
[----:B------:R-:W4:Y:S02]  /*6c720*/  LDL R5, [R1+0x16d0] ;  /* 0x0016d00001057983 */ /* 0x000f240000100800 */
[----:B----4-:R-:W-:-:S02]  /*6c730*/  @!P1 LOP3.LUT R5, R5, R4, RZ, 0x3c, !PT ;  /* 0x0000000405059212 */ /* 0x010fc400078e3cff */
[----:B---3--:R-:W-:Y:S02]  /*6c740*/  PRMT R16, RZ, 0x7610, R16 ;  /* 0x00007610ff107816 */ /* 0x008fe40000000010 */
        /* <DEDUP_REMOVED lines=1226> */
[----:B------:R0:W2:Y:S04]  /*713f0*/  @!P1 LDG.E.U16 R2, desc[UR8][R4.64] ;  /* 0x0000000804029981 */ /* 0x0000a8000c1e1500 */
[----:B------:R-:W0:Y:S04]  /*71400*/  LDL R4, [R1+0x11e4] ;  /* 0x0011e40001047983 */ /* 0x000e280000100800 */
[----:B------:R-:W0:Y:S01]  /*71410*/  LDL R5, [R1+0x11e8] ;  /* 0x0011e80001057983 */ /* 0x000e220000100800 */
[----:B---3--:R-:W-:Y:S02]  /*71420*/  PRMT R16, RZ, 0x7610, R16 ;  /* 0x00007610ff107816 */ /* 0x008fe40000000010 */
        /* <DEDUP_REMOVED lines=8> */
[----:B------:R-:W3:Y:S02]  /*714b0*/  LDL R5, [R1+0x11e0] ;  /* 0x0011e00001057983 */ /* 0x000ee40000100800 */
[----:B---3--:R-:W-:-:S02]  /*714c0*/  @!P1 LOP3.LUT R5, R5, R4, RZ, 0x3c, !PT ;  /* 0x0000000405059212 */ /* 0x008fc400078e3cff */
[----:B--2---:R-:W-:Y:S02]  /*714d0*/  PRMT R16, RZ, 0x7610, R16 ;  /* 0x00007610ff107816 */ /* 0x004fe40000000010 */
[----:B------:R-:W-:-:S04]  /*714e0*/  @!P1 LOP3.LUT R4, R5, R4, RZ, 0x3c, !PT ;  /* 0x0000000405049212 */ /* 0x000fc800078e3cff */
[----:B------:R-:W-:-:S05]  /*714f0*/  @!P1 LOP3.LUT R5, R5, R4, RZ, 0x3c, !PT ;  /* 0x0000000405059212 */ /* 0x000fca00078e3cff */
[----:B------:R-:W2:Y:S04]  /*71500*/  @!P1 LDG.E.U16 R16, desc[UR8][R4.64] ;  /* 0x0000000804109981 */ /* 0x000ea8000c1e1500 */
[----:B--2---:R0:W-:Y:S04]  /*71510*/  STL [R1+0xac], R16 ;  /* 0x0000ac1001007387 */ /* 0x0041e80000100800 */
        /* <DEDUP_REMOVED lines=97> */
[----:B------:R0:W3:Y:S04]  /*71b30*/  @!P4 LDG.E.U16 R3, desc[UR8][R4.64] ;  /* 0x000000080403c981 */ /* 0x0000e8000c1e1500 */
[----:B------:R-:W0:Y:S04]  /*71b40*/  LDL R4, [R1+0x2fa4] ;  /* 0x002fa40001047983 */ /* 0x000e280000100800 */
[----:B------:R-:W0:Y:S01]  /*71b50*/  LDL R5, [R1+0x2fb0] ;  /* 0x002fb00001057983 */ /* 0x000e220000100800 */
[----:B--2---:R-:W-:Y:S02]  /*71b60*/  PRMT R16, RZ, 0x7610, R16 ;  /* 0x00007610ff107816 */ /* 0x004fe40000000010 */
[----:B0-----:R-:W-:-:S04]  /*71b70*/  @!P1 LOP3.LUT R5, R5, R4, RZ, 0x3c, !PT ;  /* 0x0000000405059212 */ /* 0x001fc800078e3cff */
[----:B------:R-:W-:-:S04]  /*71b80*/  @!P1 LOP3.LUT R4, R5, R4, RZ, 0x3c, !PT ;  /* 0x0000000405049212 */ /* 0x000fc800078e3cff */
[----:B------:R-:W-:-:S05]  /*71b90*/  @!P1 LOP3.LUT R5, R5, R4, RZ, 0x3c, !PT ;  /* 0x0000000405059212 */ /* 0x000fca00078e3cff */
[----:B------:R-:W2:Y:S04]  /*71ba0*/  @!P1 LDG.E.U16 R16, desc[UR8][R4.64] ;  /* 0x0000000804109981 */ /* 0x000ea8000c1e1500 */
[----:B---3--:R-:W-:Y:S04]  /*71bb0*/  STL [R1+0x34d0], R3 ;  /* 0x0034d00301007387 */ /* 0x008fe80000100800 */
        /* <DEDUP_REMOVED lines=61> */
[----:B---3--:R0:W-:Y:S04]  /*71f90*/  STL [R1+0x64], R15 ;  /* 0x0000640f01007387 */ /* 0x0081e80000100800 */
[----:B0-----:R-:W3:Y:S04]  /*71fa0*/  LDL R15, [R1+0x3020] ;  /* 0x00302000010f7983 */ /* 0x001ee80000100800 */
[----:B--2---:R0:W-:Y:S04]  /*71fb0*/  STL [R1+0x60], R16 ;  /* 0x0000601001007387 */ /* 0x0041e80000100800 */
[----:B0-----:R-:W2:Y:S04]  /*71fc0*/  LDL.LU R16, [R1+0x366c] ;  /* 0x00366c0001107983 */ /* 0x001ea80000300800 */
[----:B------:R-:W4:Y:S04]  /*71fd0*/  LDL R4, [R1+0x2ff4] ;  /* 0x002ff40001047983 */ /* 0x000f280000100800 */
[----:B------:R-:W4:Y:S02]  /*71fe0*/  LDL R5, [R1+0x3000] ;  /* 0x0030000001057983 */ /* 0x000f240000100800 */
[----:B----4-:R-:W-:-:S02]  /*71ff0*/  @!P1 LOP3.LUT R5, R5, R4, RZ, 0x3c, !PT ;  /* 0x0000000405059212 */ /* 0x010fc400078e3cff */
[----:B--2---:R-:W-:Y:S02]  /*72000*/  PRMT R16, RZ, 0x7610, R16 ;  /* 0x00007610ff107816 */ /* 0x004fe40000000010 */
[----:B------:R-:W-:-:S04]  /*72010*/  @!P1 LOP3.LUT R4, R5, R4, RZ, 0x3c, !PT ;  /* 0x0000000405049212 */ /* 0x000fc800078e3cff */
[----:B------:R-:W-:-:S05]  /*72020*/  @!P1 LOP3.LUT R5, R5, R4, RZ, 0x3c, !PT ;  /* 0x0000000405059212 */ /* 0x000fca00078e3cff */
[----:B------:R-:W2:Y:S04]  /*72030*/  @!P1 LDG.E.U16 R16, desc[UR8][R4.64] ;  /* 0x0000000804109981 */ /* 0x000ea8000c1e1500 */
        /* <DEDUP_REMOVED lines=29> */
[----:B------:R-:W4:Y:S01]  /*72210*/  LDL R5, [R1+0x3014] ;  /* 0x0030140001057983 */ /* 0x000f220000100800 */
[----:B---3--:R-:W-:-:S03]  /*72220*/  @!P1 IMAD.MOV.U32 R4, RZ, RZ, R15 ;  /* 0x000000ffff049224 */ /* 0x008fc600078e000f */
[----:B------:R-:W3:Y:S01]  /*72230*/  LDL R15, [R1+0x3058] ;  /* 0x00305800010f7983 */ /* 0x000ee20000100800 */
[----:B--2---:R-:W-:-:S06]  /*72240*/  PRMT R16, RZ, 0x7610, R16 ;  /* 0x00007610ff107816 */ /* 0x004fcc0000000010 */
[----:B----4-:R-:W2:Y:S04]  /*72250*/  @!P1 LDG.E.U16 R16, desc[UR8][R4.64] ;  /* 0x0000000804109981 */ /* 0x010ea8000c1e1500 */
        /* <DEDUP_REMOVED lines=14> */
[----:B------:R-:W-:Y:S01]  /*72340*/  @!P1 LOP3.LUT R5, R5, R4, RZ, 0x3c, !PT ;  /* 0x0000000405059212 */ /* 0x000fe200078e3cff */
[----:B----4-:R0:W-:Y:S04]  /*72350*/  STL [R1+0x48], R7 ;  /* 0x0000480701007387 */ /* 0x0101e80000100800 */
[----:B------:R1:W4:Y:S01]  /*72360*/  @!P1 LDG.E.U16 R10, desc[UR8][R4.64] ;  /* 0x00000008040a9981 */ /* 0x000322000c1e1500 */
[----:B--2---:R-:W-:-:S03]  /*72370*/  PRMT R16, RZ, 0x7610, R16 ;  /* 0x00007610ff107816 */ /* 0x004fc60000000010 */
[----:B0-----:R-:W2:Y:S04]  /*72380*/  LDL R7, [R1+0x3060] ;  /* 0x0030600001077983 */ /* 0x001ea80000100800 */
[----:B------:R-:W1:Y:S04]  /*72390*/  LDL R4, [R1+0x303c] ;  /* 0x00303c0001047983 */ /* 0x000e680000100800 */
[----:B------:R-:W1:Y:S02]  /*723a0*/  LDL R5, [R1+0x3048] ;  /* 0x0030480001057983 */ /* 0x000e640000100800 */
[----:B-1----:R-:W-:-:S04]  /*723b0*/  @!P4 LOP3.LUT R5, R5, R4, RZ, 0x3c, !PT ;  /* 0x000000040505c212 */ /* 0x002fc800078e3cff */
[----:B------:R-:W-:-:S04]  /*723c0*/  @!P4 LOP3.LUT R4, R5, R4, RZ, 0x3c, !PT ;  /* 0x000000040504c212 */ /* 0x000fc800078e3cff */
[----:B------:R-:W-:-:S05]  /*723d0*/  @!P4 LOP3.LUT R5, R5, R4, RZ, 0x3c, !PT ;  /* 0x000000040505c212 */ /* 0x000fca00078e3cff */
[----:B------:R-:W3:Y:S04]  /*723e0*/  @!P4 LDG.E.U16 R16, desc[UR8][R4.64] ;  /* 0x000000080410c981 */ /* 0x000ee8000c1e1500 */
[----:B----4-:R0:W-:Y:S04]  /*723f0*/  STL [R1+0x44], R10 ;  /* 0x0000440a01007387 */ /* 0x0101e80000100800 */
[----:B0-----:R-:W4:Y:S04]  /*72400*/  LDL R10, [R1+0x3068] ;  /* 0x00306800010a7983 */ /* 0x001f280000100800 */
[----:B---3--:R0:W-:Y:S04]  /*72410*/  STL [R1+0x40], R16 ;  /* 0x0000401001007387 */ /* 0x0081e80000100800 */
[----:B0-----:R-:W3:Y:S04]  /*72420*/  LDL.LU R16, [R1+0x3654] ;  /* 0x0036540001107983 */ /* 0x001ee80000300800 */
[----:B------:R-:W2:Y:S04]  /*72430*/  LDL R4, [R1+0x3044] ;  /* 0x0030440001047983 */ /* 0x000ea80000100800 */
[----:B------:R-:W2:Y:S02]  /*72440*/  LDL R5, [R1+0x3050] ;  /* 0x0030500001057983 */ /* 0x000ea40000100800 */
[----:B--2---:R-:W-:-:S02]  /*72450*/  @!P1 LOP3.LUT R5, R5, R4, RZ, 0x3c, !PT ;  /* 0x0000000405059212 */ /* 0x004fc400078e3cff */
[----:B---3--:R-:W-:Y:S02]  /*72460*/  PRMT R16, RZ, 0x7610, R16 ;  /* 0x00007610ff107816 */ /* 0x008fe40000000010 */
[----:B------:R-:W-:-:S04]  /*72470*/  @!P1 LOP3.LUT R4, R5, R4, RZ, 0x3c, !PT ;  /* 0x0000000405049212 */ /* 0x000fc800078e3cff */
[----:B------:R-:W-:-:S05]  /*72480*/  @!P1 LOP3.LUT R5, R5, R4, RZ, 0x3c, !PT ;  /* 0x0000000405059212 */ /* 0x000fca00078e3cff */
[----:B------:R-:W2:Y:S01]  /*72490*/  @!P1 LDG.E.U16 R16, desc[UR8][R4.64] ;  /* 0x0000000804109981 */ /* 0x000ea2000c1e1500 */
[----:B------:R-:W-:-:S03]  /*724a0*/  PRMT R9, RZ, 0x7610, R9 ;  /* 0x00007610ff097816 */ /* 0x000fc60000000009 */
[----:B--2---:R0:W-:Y:S04]  /*724b0*/  STL [R1+0x3c], R16 ;  /* 0x00003c1001007387 */ /* 0x0041e80000100800 */
[----:B0-----:R-:W2:Y:S04]  /*724c0*/  LDL.LU R16, [R1+0x3650] ;  /* 0x0036500001107983 */ /* 0x001ea80000300800 */
[----:B------:R-:W3:Y:S01]  /*724d0*/  LDL R5, [R1+0x304c] ;  /* 0x00304c0001057983 */ /* 0x000ee20000100800 */
[----:B------:R-:W-:Y:S01]  /*724e0*/  @!P4 IMAD.MOV.U32 R4, RZ, RZ, R15 ;  /* 0x000000ffff04c224 */ /* 0x000fe200078e000f */
[----:B------:R-:W-:-:S02]  /*724f0*/  PRMT R6, RZ, 0x7610, R6 ;  /* 0x00007610ff067816 */ /* 0x000fc40000000006 */
[----:B------:R-:W2:Y:S04]  /*72500*/  LDL R15, [R1+0x30c4] ;  /* 0x0030c400010f7983 */ /* 0x000ea80000100800 */
[----:B---3--:R0:W3:Y:S04]  /*72510*/  @!P4 LDG.E.U16 R9, desc[UR8][R4.64] ;  /* 0x000000080409c981 */ /* 0x0080e8000c1e1500 */
[----:B------:R-:W4:Y:S01]  /*72520*/  LDL R5, [R1+0x3054] ;  /* 0x0030540001057983 */ /* 0x000f220000100800 */
[----:B0-----:R-:W-:-:S03]  /*72530*/  @!P1 IMAD.MOV.U32 R4, RZ, RZ, R7 ;  /* 0x000000ffff049224 */ /* 0x001fc600078e0007 */
[----:B---3--:R0:W-:Y:S01]  /*72540*/  STL [R1+0x38], R9 ;  /* 0x0000380901007387 */ /* 0x0081e20000100800 */
[----:B------:R-:W-:-:S03]  /*72550*/  PRMT R8, RZ, 0x7610, R8 ;  /* 0x00007610ff087816 */ /* 0x000fc60000000008 */
[----:B------:R-:W3:Y:S04]  /*72560*/  LDL R7, [R1+0x313c] ;  /* 0x00313c0001077983 */ /* 0x000ee80000100800 */
[----:B----4-:R1:W4:Y:S04]  /*72570*/  @!P1 LDG.E.U16 R6, desc[UR8][R4.64] ;  /* 0x0000000804069981 */ /* 0x010328000c1e1500 */
[----:B0-----:R-:W3:Y:S04]  /*72580*/  LDL R9, [R1+0x30d0] ;  /* 0x0030d00001097983 */ /* 0x001ee80000100800 */
[----:B------:R-:W3:Y:S01]  /*72590*/  LDL R5, [R1+0x305c] ;  /* 0x00305c0001057983 */ /* 0x000ee20000100800 */
[----:B-1----:R-:W-:-:S03]  /*725a0*/  @!P4 IMAD.MOV.U32 R4, RZ, RZ, R10 ;  /* 0x000000ffff04c224 */ /* 0x002fc600078e000a */
[----:B----4-:R0:W-:Y:S01]  /*725b0*/  STL [R1+0x34], R6 ;  /* 0x0000340601007387 */ /* 0x0101e20000100800 */
[----:B--2---:R-:W-:-:S03]  /*725c0*/  PRMT R16, RZ, 0x7610, R16 ;  /* 0x00007610ff107816 */ /* 0x004fc60000000010 */
[----:B------:R-:W2:Y:S04]  /*725d0*/  LDL R10, [R1+0x3144] ;  /* 0x00314400010a7983 */ /* 0x000ea80000100800 */
[----:B---3--:R1:W3:Y:S04]  /*725e0*/  @!P4 LDG.E.U16 R8, desc[UR8][R4.64] ;  /* 0x000000080408c981 */ /* 0x0082e8000c1e1500 */
[----:B0-----:R-:W4:Y:S04]  /*725f0*/  LDL R6, [R1+0x3148] ;  /* 0x0031480001067983 */ /* 0x001f280000100800 */
[----:B------:R-:W1:Y:S04]  /*72600*/  LDL R4, [R1+0x3064] ;  /* 0x0030640001047983 */ /* 0x000e680000100800 */
[----:B------:R-:W1:Y:S02]  /*72610*/  LDL R5, [R1+0x3070] ;  /* 0x0030700001057983 */ /* 0x000e640000100800 */
[----:B-1----:R-:W-:-:S04]  /*72620*/  @!P1 LOP3.LUT R5, R5, R4, RZ, 0x3c, !PT ;  /* 0x0000000405059212 */ /* 0x002fc800078e3cff */
        /* <DEDUP_REMOVED lines=8> */
[----:B------:R-:W4:Y:S01]  /*726b0*/  LDL R5, [R1+0x30c8] ;  /* 0x0030c80001057983 */ /* 0x000f220000100800 */
[----:B------:R-:W-:-:S02]  /*726c0*/  PRMT R14, RZ, 0x7610, R14 ;  /* 0x00007610ff0e7816 */ /* 0x000fc4000000000e */
[-C--:B----4-:R-:W-:Y:S02]  /*726d0*/  @!P4 LOP3.LUT R5, R5, R4.reuse, RZ, 0x3c, !PT ;  /* 0x000000040505c212 */ /* 0x090fe400078e3cff */
[----:B--2---:R-:W-:Y:S02]  /*726e0*/  PRMT R16, RZ, 0x7610, R16 ;  /* 0x00007610ff107816 */ /* 0x004fe40000000010 */
[----:B------:R-:W-:-:S04]  /*726f0*/  @!P4 LOP3.LUT R4, R5, R4, RZ, 0x3c, !PT ;  /* 0x000000040504c212 */ /* 0x000fc800078e3cff */
[----:B------:R-:W-:-:S05]  /*72700*/  @!P4 LOP3.LUT R5, R5, R4, RZ, 0x3c, !PT ;  /* 0x000000040505c212 */ /* 0x000fca00078e3cff */
[----:B------:R0:W2:Y:S02]  /*72710*/  @!P4 LDG.E.U16 R16, desc[UR8][R4.64] ;  /* 0x000000080410c981 */ /* 0x0000a4000c1e1500 */
[----:B0-----:R-:W-:Y:S02]  /*72720*/  @!P1 IMAD.MOV.U32 R4, RZ, RZ, R9 ;  /* 0x000000ffff049224 */ /* 0x001fe400078e0009 */
[----:B------:R-:W-:-:S05]  /*72730*/  @!P1 IMAD.MOV.U32 R5, RZ, RZ, R15 ;  /* 0x000000ffff059224 */ /* 0x000fca00078e000f */
[----:B------:R0:W4:Y:S02]  /*72740*/  @!P1 LDG.E.U16 R14, desc[UR8][R4.64] ;  /* 0x00000008040e9981 */ /* 0x000124000c1e1500 */
[----:B0-----:R-:W-:-:S06]  /*72750*/  PRMT R5, RZ, 0x7610, R5 ;  /* 0x00007610ff057816 */ /* 0x001fcc0000000005 */
[----:B------:R3:W4:Y:S01]  /*72760*/  @!P4 LDG.E.U16 R5, desc[UR8][R6.64] ;  /* 0x000000080605c981 */ /* 0x000722000c1e1500 */
[----:B------:R-:W-:Y:S01]  /*72770*/  PRMT R4, RZ, 0x7610, R4 ;  /* 0x00007610ff047816 */ /* 0x000fe20000000004 */
[----:B---3--:R-:W-:Y:S02]  /*72780*/  @!P1 IMAD.MOV.U32 R6, RZ, RZ, R8 ;  /* 0x000000ffff069224 */ /* 0x008fe400078e0008 */
[----:B------:R-:W-:-:S05]  /*72790*/  @!P1 IMAD.MOV.U32 R7, RZ, RZ, R10 ;  /* 0x000000ffff079224 */ /* 0x000fca00078e000a */
[----:B------:R-:W3:Y:S04]  /*727a0*/  @!P1 LDG.E.U16 R4, desc[UR8][R6.64] ;  /* 0x0000000806049981 */ /* 0x000ee8000c1e1500 */
[----:B--2---:R0:W-:Y:S04]  /*727b0*/  STL [R1+0x8], R16 ;  /* 0x0000081001007387 */ /* 0x0041e80000100800 */
[----:B0-----:R-:W2:Y:S04]  /*727c0*/  LDL.LU R16, [R1+0x3648] ;  /* 0x0036480001107983 */ /* 0x001ea80000300800 */
[----:B------:R-:W2:Y:S04]  /*727d0*/  LDL R15, [R1+0x3074] ;  /* 0x00307400010f7983 */ /* 0x000ea80000100800 */
[----:B------:R-:W2:Y:S04]  /*727e0*/  LDL R9, [R1+0x3080] ;  /* 0x0030800001097983 */ /* 0x000ea80000100800 */
[----:B----4-:R0:W-:Y:S04]  /*727f0*/  STL [R1+0x4], R14 ;  /* 0x0000040e01007387 */ /* 0x0101e80000100800 */
[----:B0-----:R-:W4:Y:S04]  /*72800*/  LDL R14, [R1+0x3088] ;  /* 0x00308800010e7983 */ /* 0x001f280000100800 */
[----:B------:R-:W-:Y:S04]  /*72810*/  STL [R1+0x3634], R5 ;  /* 0x0036340501007387 */ /* 0x000fe80000100800 */
[----:B------:R-:W2:Y:S04]  /*72820*/  LDL R6, [R1+0x306c] ;  /* 0x00306c0001067983 */ /* 0x000ea80000100800 */
[----:B------:R-:W2:Y:S04]  /*72830*/  LDL R7, [R1+0x3078] ;  /* 0x0030780001077983 */ /* 0x000ea80000100800 */
[----:B------:R-:W4:Y:S04]  /*72840*/  LDL R10, [R1+0x3084] ;  /* 0x00308400010a7983 */ /* 0x000f280000100800 */
[----:B------:R-:W4:Y:S04]  /*72850*/  LDL R8, [R1+0x3090] ;  /* 0x0030900001087983 */ /* 0x000f280000100800 */
[----:B---3--:R0:W-:Y:S02]  /*72860*/  STL [R1+0x3638], R4 ;  /* 0x0036380401007387 */ /* 0x0081e40000100800 */
[----:B0-----:R-:W-:-:S02]  /*72870*/  PRMT R4, RZ, 0x7610, R4 ;  /* 0x00007610ff047816 */ /* 0x001fc40000000004 */
[----:B--2---:R-:W-:-:S04]  /*72880*/  @!P4 LOP3.LUT R7, R7, R6, RZ, 0x3c, !PT ;  /* 0x000000060707c212 */ /* 0x004fc800078e3cff */
[----:B------:R-:W-:-:S04]  /*72890*/  @!P4 LOP3.LUT R6, R7, R6, RZ, 0x3c, !PT ;  /* 0x000000060706c212 */ /* 0x000fc800078e3cff */
[----:B------:R-:W-:-:S05]  /*728a0*/  @!P4 LOP3.LUT R7, R7, R6, RZ, 0x3c, !PT ;  /* 0x000000060707c212 */ /* 0x000fca00078e3cff */
[----:B------:R0:W2:Y:S01]  /*728b0*/  @!P4 LDG.E.U16 R4, desc[UR8][R6.64] ;  /* 0x000000080604c981 */ /* 0x0000a2000c1e1500 */
[----:B------:R-:W-:Y:S01]  /*728c0*/  PRMT R0, RZ, 0x7610, R0 ;  /* 0x00007610ff007816 */ /* 0x000fe20000000000 */
[----:B0-----:R-:W-:Y:S02]  /*728d0*/  @!P1 IMAD.MOV.U32 R6, RZ, RZ, R9 ;  /* 0x000000ffff069224 */ /* 0x001fe400078e0009 */
[----:B------:R-:W-:-:S05]  /*728e0*/  @!P1 IMAD.MOV.U32 R7, RZ, RZ, R15 ;  /* 0x000000ffff079224 */ /* 0x000fca00078e000f */
[----:B------:R4:W3:Y:S04]  /*728f0*/  @!P1 LDG.E.U16 R0, desc[UR8][R6.64] ;  /* 0x0000000806009981 */ /* 0x0008e8000c1e1500 */
[----:B--2---:R0:W-:Y:S04]  /*72900*/  STL [R1+0x28], R4 ;  /* 0x0000280401007387 */ /* 0x0041e80000100800 */
[----:B------:R-:W2:Y:S01]  /*72910*/  LDL R7, [R1+0x307c] ;  /* 0x00307c0001077983 */ /* 0x000ea20000100800 */
[----:B------:R-:W-:Y:S01]  /*72920*/  PRMT R11, RZ, 0x7610, R11 ;  /* 0x00007610ff0b7816 */ /* 0x000fe2000000000b */
[----:B----4-:R-:W-:Y:S01]  /*72930*/  @!P4 IMAD.MOV.U32 R6, RZ, RZ, R14 ;  /* 0x000000ffff06c224 */ /* 0x010fe200078e000e */
[----:B------:R-:W-:Y:S01]  /*72940*/  PRMT R3, RZ, 0x7610, R3 ;  /* 0x00007610ff037816 */ /* 0x000fe20000000003 */
[----:B------:R-:W4:Y:S04]  /*72950*/  LDL R15, [R1+0x3094] ;  /* 0x00309400010f7983 */ /* 0x000f280000100800 */
[----:B------:R-:W4:Y:S04]  /*72960*/  LDL R9, [R1+0x30a0] ;  /* 0x0030a00001097983 */ /* 0x000f280000100800 */
[----:B0-----:R-:W4:Y:S04]  /*72970*/  LDL R4, [R1+0x3098] ;  /* 0x0030980001047983 */ /* 0x001f280000100800 */
[----:B--2---:R0:W2:Y:S04]  /*72980*/  @!P4 LDG.E.U16 R11, desc[UR8][R6.64] ;  /* 0x00000008060bc981 */ /* 0x0040a8000c1e1500 */
[----:B---3--:R1:W-:Y:S04]  /*72990*/  STL [R1+0x3578], R0 ;  /* 0x0035780001007387 */ /* 0x0083e80000100800 */
[----:B------:R-:W3:Y:S01]  /*729a0*/  LDL R14, [R1+0x309c] ;  /* 0x00309c00010e7983 */ /* 0x000ee20000100800 */
[----:B0-----:R-:W-:-:S02]  /*729b0*/  @!P1 IMAD.MOV.U32 R6, RZ, RZ, R8 ;  /* 0x000000ffff069224 */ /* 0x001fc400078e0008 */
[----:B------:R-:W-:Y:S01]  /*729c0*/  @!P1 IMAD.MOV.U32 R7, RZ, RZ, R10 ;  /* 0x000000ffff079224 */ /* 0x000fe200078e000a */
[----:B------:R-:W3:Y:S04]  /*729d0*/  LDL R8, [R1+0x30a8] ;  /* 0x0030a80001087983 */ /* 0x000ee80000100800 */
[----:B------:R4:W3:Y:S04]  /*729e0*/  @!P1 LDG.E.U16 R3, desc[UR8][R6.64] ;  /* 0x0000000806039981 */ /* 0x0008e8000c1e1500 */
[----:B--2---:R0:W-:Y:S04]  /*729f0*/  STL [R1+0x20], R11 ;  /* 0x0000200b01007387 */ /* 0x0041e80000100800 */
[----:B------:R-:W2:Y:S01]  /*72a00*/  LDL R7, [R1+0x308c] ;  /* 0x00308c0001077983 */ /* 0x000ea20000100800 */
[----:B-1----:R-:W-:Y:S01]  /*72a10*/  PRMT R0, RZ, 0x7610, R0 ;  /* 0x00007610ff007816 */ /* 0x002fe20000000000 */
[----:B----4-:R-:W-:-:S02]  /*72a20*/  @!P4 IMAD.MOV.U32 R6, RZ, RZ, R4 ;  /* 0x000000ffff06c224 */ /* 0x010fc400078e0004 */
[----:B------:R-:W4:Y:S04]  /*72a30*/  LDL R10, [R1+0x30b0] ;  /* 0x0030b000010a7983 */ /* 0x000f280000100800 */
[----:B0-----:R-:W4:Y:S01]  /*72a40*/  LDL R11, [R1+0x30a4] ;  /* 0x0030a400010b7983 */ /* 0x001f220000100800 */
[----:B------:R-:W-:Y:S02]  /*72a50*/  PRMT R2, RZ, 0x7610, R2 ;  /* 0x00007610ff027816 */ /* 0x000fe40000000002 */
[----:B------:R-:W-:Y:S01]  /*72a60*/  PRMT R5, RZ, 0x7610, R5 ;  /* 0x00007610ff057816 */ /* 0x000fe20000000005 */
[----:B--2---:R0:W2:Y:S02]  /*72a70*/  @!P4 LDG.E.U16 R0, desc[UR8][R6.64] ;  /* 0x000000080600c981 */ /* 0x0040a4000c1e1500 */
[----:B0-----:R-:W-:-:S02]  /*72a80*/  @!P1 IMAD.MOV.U32 R6, RZ, RZ, R9 ;  /* 0x000000ffff069224 */ /* 0x001fc400078e0009 */
[----:B------:R-:W-:-:S05]  /*72a90*/  @!P1 IMAD.MOV.U32 R7, RZ, RZ, R15 ;  /* 0x000000ffff079224 */ /* 0x000fca00078e000f */
[----:B------:R3:W2:Y:S02]  /*72aa0*/  @!P1 LDG.E.U16 R2, desc[UR8][R6.64] ;  /* 0x0000000806029981 */ /* 0x0006a4000c1e1500 */
[----:B---3--:R-:W-:Y:S02]  /*72ab0*/  @!P4 IMAD.MOV.U32 R6, RZ, RZ, R8 ;  /* 0x000000ffff06c224 */ /* 0x008fe400078e0008 */
[----:B------:R-:W-:-:S05]  /*72ac0*/  @!P4 IMAD.MOV.U32 R7, RZ, RZ, R14 ;  /* 0x000000ffff07c224 */ /* 0x000fca00078e000e */
[----:B------:R4:W3:Y:S04]  /*72ad0*/  @!P4 LDG.E.U16 R5, desc[UR8][R6.64] ;  /* 0x000000080605c981 */ /* 0x0008e8000c1e1500 */
[----:B------:R0:W-:Y:S04]  /*72ae0*/  STL [R1+0x3534], R3 ;  /* 0x0035340301007387 */ /* 0x0001e80000100800 */
[----:B------:R-:W3:Y:S01]  /*72af0*/  LDL R4, [R1+0x30cc] ;  /* 0x0030cc0001047983 */ /* 0x000ee20000100800 */
[----:B------:R-:W-:-:S03]  /*72b00*/  PRMT R16, RZ, 0x7610, R16 ;  /* 0x00007610ff107816 */ /* 0x000fc60000000010 */
[----:B------:R-:W3:Y:S01]  /*72b10*/  LDL R9, [R1+0x30d4] ;  /* 0x0030d40001097983 */ /* 0x000ee20000100800 */
[----:B----4-:R-:W-:-:S03]  /*72b20*/  @!P1 IMAD.MOV.U32 R6, RZ, RZ, R10 ;  /* 0x000000ffff069224 */ /* 0x010fc600078e000a */
[----:B0-----:R-:W4:Y:S01]  /*72b30*/  LDL R3, [R1+0x30d8] ;  /* 0x0030d80001037983 */ /* 0x001f220000100800 */
[----:B------:R-:W-:-:S05]  /*72b40*/  @!P1 IMAD.MOV.U32 R7, RZ, RZ, R11 ;  /* 0x000000ffff079224 */ /* 0x000fca00078e000b */
[----:B------:R0:W4:Y:S04]  /*72b50*/  @!P1 LDG.E.U16 R16, desc[UR8][R6.64] ;  /* 0x0000000806109981 */ /* 0x000128000c1e1500 */
[----:B--2---:R1:W-:Y:S04]  /*72b60*/  STL [R1+0x18], R0 ;  /* 0x0000180001007387 */ /* 0x0043e80000100800 */
[----:B-1----:R-:W2:Y:S04]  /*72b70*/  LDL R0, [R1+0x30e0] ;  /* 0x0030e00001007983 */ /* 0x002ea80000100800 */
[----:B------:R1:W-:Y:S04]  /*72b80*/  STL [R1+0x34f0], R2 ;  /* 0x0034f00201007387 */ /* 0x0003e80000100800 */
[----:B------:R-:W2:Y:S01]  /*72b90*/  LDL R8, [R1+0x30dc] ;  /* 0x0030dc0001087983 */ /* 0x000ea20000100800 */
[----:B------:R-:W-:-:S02]  /*72ba0*/  PRMT R28, RZ, 0x7610, R28 ;  /* 0x00007610ff1c7816 */ /* 0x000fc4000000001c */
[----:B-1----:R-:W-:Y:S01]  /*72bb0*/  PRMT R2, RZ, 0x7610, R2 ;  /* 0x00007610ff027816 */ /* 0x002fe20000000002 */
[----:B---3--:R1:W-:Y:S01]  /*72bc0*/  STL [R1+0x10], R5 ;  /* 0x0000100501007387 */ /* 0x0083e20000100800 */
[----:B0-----:R-:W-:-:S03]  /*72bd0*/  @!P4 IMAD.MOV.U32 R7, RZ, RZ, R4 ;  /* 0x000000ffff07c224 */ /* 0x001fc600078e0004 */
[----:B-1----:R-:W3:Y:S01]  /*72be0*/  LDL R5, [R1+0x30e8] ;  /* 0x0030e80001057983 */ /* 0x002ee20000100800 */
[----:B----4-:R-:W-:-:S05]  /*72bf0*/  @!P4 IMAD.MOV.U32 R6, RZ, RZ, R3 ;  /* 0x000000ffff06c224 */ /* 0x010fca00078e0003 */
[----:B------:R0:W4:Y:S04]  /*72c00*/  @!P4 LDG.E.U16 R2, desc[UR8][R6.64] ;  /* 0x000000080602c981 */ /* 0x000128000c1e1500 */
[----:B------:R-:W-:Y:S04]  /*72c10*/  STL [R1+0x34d4], R16 ;  /* 0x0034d41001007387 */ /* 0x000fe80000100800 */
[----:B------:R-:W4:Y:S04]  /*72c20*/  LDL R4, [R1+0x30e4] ;  /* 0x0030e40001047983 */ /* 0x000f280000100800 */
[----:B------:R-:W4:Y:S01]  /*72c30*/  LDL R3, [R1+0x30f0] ;  /* 0x0030f00001037983 */ /* 0x000f220000100800 */
[----:B0-----:R-:W-:-:S02]  /*72c40*/  @!P1 IMAD.MOV.U32 R7, RZ, RZ, R9 ;  /* 0x000000ffff079224 */ /* 0x001fc400078e0009 */
[----:B--2---:R-:W-:-:S05]  /*72c50*/  @!P1 IMAD.MOV.U32 R6, RZ, RZ, R0 ;  /* 0x000000ffff069224 */ /* 0x004fca00078e0000 */
[----:B------:R0:W2:Y:S01]  /*72c60*/  @!P1 LDG.E.U16 R28, desc[UR8][R6.64] ;  /* 0x00000008061c9981 */ /* 0x0000a2000c1e1500 */
[----:B------:R-:W-:Y:S01]  /*72c70*/  PRMT R26, RZ, 0x7610, R26 ;  /* 0x00007610ff1a7816 */ /* 0x000fe2000000001a */
[----:B0-----:R-:W-:Y:S01]  /*72c80*/  @!P4 IMAD.MOV.U32 R7, RZ, RZ, R8 ;  /* 0x000000ffff07c224 */ /* 0x001fe200078e0008 */
[----:B------:R-:W-:Y:S01]  /*72c90*/  PRMT R24, RZ, 0x7610, R24 ;  /* 0x00007610ff187816 */ /* 0x000fe20000000018 */
[----:B---3--:R-:W-:-:S05]  /*72ca0*/  @!P4 IMAD.MOV.U32 R6, RZ, RZ, R5 ;  /* 0x000000ffff06c224 */ /* 0x008fca00078e0005 */
[----:B------:R0:W3:Y:S04]  /*72cb0*/  @!P4 LDG.E.U16 R26, desc[UR8][R6.64] ;  /* 0x00000008061ac981 */ /* 0x0000e8000c1e1500 */
[----:B----4-:R1:W-:Y:S04]  /*72cc0*/  STL [R1+0x35f0], R2 ;  /* 0x0035f00201007387 */ /* 0x0103e80000100800 */
[----:B------:R-:W4:Y:S01]  /*72cd0*/  LDL R0, [R1+0x30f8] ;  /* 0x0030f80001007983 */ /* 0x000f220000100800 */
[----:B0-----:R-:W-:-:S03]  /*72ce0*/  @!P1 IMAD.MOV.U32 R6, RZ, RZ, R3 ;  /* 0x000000ffff069224 */ /* 0x001fc600078e0003 */
[----:B-1----:R-:W4:Y:S01]  /*72cf0*/  LDL R2, [R1+0x30ec] ;  /* 0x0030ec0001027983 */ /* 0x002f220000100800 */
[----:B------:R-:W-:-:S05]  /*72d00*/  @!P1 IMAD.MOV.U32 R7, RZ, RZ, R4 ;  /* 0x000000ffff079224 */ /* 0x000fca00078e0004 */
[----:B------:R4:W4:Y:S04]  /*72d10*/  @!P1 LDG.E.U16 R24, desc[UR8][R6.64] ;  /* 0x0000000806189981 */ /* 0x000928000c1e1500 */
[----:B--2---:R-:W-:Y:S04]  /*72d20*/  STL [R1+0x35f4], R28 ;  /* 0x0035f41c01007387 */ /* 0x004fe80000100800 */
[----:B------:R-:W2:Y:S04]  /*72d30*/  LDL R10, [R1+0x30f4] ;  /* 0x0030f400010a7983 */ /* 0x000ea80000100800 */
[----:B------:R-:W2:Y:S04]  /*72d40*/  LDL R9, [R1+0x3100] ;  /* 0x0031000001097983 */ /* 0x000ea80000100800 */
[----:B------:R-:W2:Y:S04]  /*72d50*/  LDL R8, [R1+0x30fc] ;  /* 0x0030fc0001087983 */ /* 0x000ea80000100800 */
[----:B------:R-:W2:Y:S01]  /*72d60*/  LDL R5, [R1+0x3108] ;  /* 0x0031080001057983 */ /* 0x000ea20000100800 */
[----:B------:R-:W-:-:S02]  /*72d70*/  PRMT R22, RZ, 0x7610, R22 ;  /* 0x00007610ff167816 */ /* 0x000fc40000000016 */
[----:B------:R-:W-:Y:S02]  /*72d80*/  PRMT R20, RZ, 0x7610, R20 ;  /* 0x00007610ff147816 */ /* 0x000fe40000000014 */
[----:B------:R-:W-:Y:S01]  /*72d90*/  PRMT R18, RZ, 0x7610, R18 ;  /* 0x00007610ff127816 */ /* 0x000fe20000000012 */
[----:B---3--:R-:W-:Y:S04]  /*72da0*/  STL [R1+0x35bc], R26 ;  /* 0x0035bc1a01007387 */ /* 0x008fe80000100800 */
[----:B------:R-:W3:Y:S04]  /*72db0*/  LDL R4, [R1+0x3104] ;  /* 0x0031040001047983 */ /* 0x000ee80000100800 */
[----:B------:R-:W3:Y:S01]  /*72dc0*/  LDL R3, [R1+0x3110] ;  /* 0x0031100001037983 */ /* 0x000ee20000100800 */
[----:B----4-:R-:W-:-:S02]  /*72dd0*/  @!P4 IMAD.MOV.U32 R6, RZ, RZ, R0 ;  /* 0x000000ffff06c224 */ /* 0x010fc400078e0000 */
[----:B------:R-:W-:-:S05]  /*72de0*/  @!P4 IMAD.MOV.U32 R7, RZ, RZ, R2 ;  /* 0x000000ffff07c224 */ /* 0x000fca00078e0002 */
[----:B------:R2:W4:Y:S04]  /*72df0*/  @!P4 LDG.E.U16 R22, desc[UR8][R6.64] ;  /* 0x000000080616c981 */ /* 0x000528000c1e1500 */
[----:B------:R-:W-:Y:S04]  /*72e00*/  STL [R1+0x35c0], R24 ;  /* 0x0035c01801007387 */ /* 0x000fe80000100800 */
[----:B------:R-:W4:Y:S04]  /*72e10*/  LDL R2, [R1+0x310c] ;  /* 0x00310c0001027983 */ /* 0x000f280000100800 */
[----:B------:R-:W4:Y:S01]  /*72e20*/  LDL R0, [R1+0x3118] ;  /* 0x0031180001007983 */ /* 0x000f220000100800 */
[----:B--2---:R-:W-:-:S02]  /*72e30*/  @!P1 IMAD.MOV.U32 R7, RZ, RZ, R10 ;  /* 0x000000ffff079224 */ /* 0x004fc400078e000a */
[----:B------:R-:W-:-:S05]  /*72e40*/  @!P1 IMAD.MOV.U32 R6, RZ, RZ, R9 ;  /* 0x000000ffff069224 */ /* 0x000fca00078e0009 */
[----:B------:R0:W2:Y:S02]  /*72e50*/  @!P1 LDG.E.U16 R20, desc[UR8][R6.64] ;  /* 0x0000000806149981 */ /* 0x0000a4000c1e1500 */
[----:B0-----:R-:W-:Y:S02]  /*72e60*/  @!P4 IMAD.MOV.U32 R6, RZ, RZ, R5 ;  /* 0x000000ffff06c224 */ /* 0x001fe400078e0005 */
[----:B------:R-:W-:-:S05]  /*72e70*/  @!P4 IMAD.MOV.U32 R7, RZ, RZ, R8 ;  /* 0x000000ffff07c224 */ /* 0x000fca00078e0008 */
[----:B------:R3:W2:Y:S01]  /*72e80*/  @!P4 LDG.E.U16 R18, desc[UR8][R6.64] ;  /* 0x000000080612c981 */ /* 0x0006a2000c1e1500 */
[----:B------:R-:W-:Y:S01]  /*72e90*/  PRMT R13, RZ, 0x7610, R13 ;  /* 0x00007610ff0d7816 */ /* 0x000fe2000000000d */
[----:B---3--:R-:W-:Y:S02]  /*72ea0*/  @!P1 IMAD.MOV.U32 R7, RZ, RZ, R4 ;  /* 0x000000ffff079224 */ /* 0x008fe400078e0004 */
[----:B------:R-:W-:-:S05]  /*72eb0*/  @!P1 IMAD.MOV.U32 R6, RZ, RZ, R3 ;  /* 0x000000ffff069224 */ /* 0x000fca00078e0003 */
[----:B------:R0:W3:Y:S02]  /*72ec0*/  @!P1 LDG.E.U16 R13, desc[UR8][R6.64] ;  /* 0x00000008060d9981 */ /* 0x0000e4000c1e1500 */
[----:B0-----:R-:W-:Y:S01]  /*72ed0*/  PRMT R6, RZ, 0x7610, R6 ;  /* 0x00007610ff067816 */ /* 0x001fe20000000006 */
[----:B----4-:R-:W-:Y:S02]  /*72ee0*/  @!P4 IMAD.MOV.U32 R9, RZ, RZ, R2 ;  /* 0x000000ffff09c224 */ /* 0x010fe400078e0002 */
[----:B------:R-:W-:Y:S01]  /*72ef0*/  @!P4 IMAD.MOV.U32 R8, RZ, RZ, R0 ;  /* 0x000000ffff08c224 */ /* 0x000fe200078e0000 */
[----:B------:R-:W-:Y:S04]  /*72f00*/  STL [R1+0x357c], R22 ;  /* 0x00357c1601007387 */ /* 0x000fe80000100800 */
[----:B------:R-:W4:Y:S04]  /*72f10*/  @!P4 LDG.E.U16 R6, desc[UR8][R8.64] ;  /* 0x000000080806c981 */ /* 0x000f28000c1e1500 */
[----:B--2---:R-:W-:Y:S04]  /*72f20*/  STL [R1+0x3580], R20 ;  /* 0x0035801401007387 */ /* 0x004fe80000100800 */
[----:B------:R-:W2:Y:S04]  /*72f30*/  LDL R5, [R1+0x3120] ;  /* 0x0031200001057983 */ /* 0x000ea80000100800 */
[----:B------:R-:W2:Y:S04]  /*72f40*/  LDL R11, [R1+0x3114] ;  /* 0x00311400010b7983 */ /* 0x000ea80000100800 */
[----:B------:R-:W-:Y:S04]  /*72f50*/  STL [R1+0x3538], R18 ;  /* 0x0035381201007387 */ /* 0x000fe80000100800 */
[----:B------:R-:W2:Y:S04]  /*72f60*/  LDL R10, [R1+0x311c] ;  /* 0x00311c00010a7983 */ /* 0x000ea80000100800 */
[----:B------:R-:W2:Y:S04]  /*72f70*/  LDL R3, [R1+0x3128] ;  /* 0x0031280001037983 */ /* 0x000ea80000100800 */
[----:B---3--:R0:W-:Y:S04]  /*72f80*/  STL [R1+0x353c], R13 ;  /* 0x00353c0d01007387 */ /* 0x0081e80000100800 */
[----:B------:R-:W3:Y:S04]  /*72f90*/  LDL R4, [R1+0x3158] ;  /* 0x0031580001047983 */ /* 0x000ee80000100800 */
[----:B------:R-:W3:Y:S04]  /*72fa0*/  LDL R2, [R1+0x3154] ;  /* 0x0031540001027983 */ /* 0x000ee80000100800 */
[----:B------:R-:W3:Y:S04]  /*72fb0*/  LDL R0, [R1+0x3160] ;  /* 0x0031600001007983 */ /* 0x000ee80000100800 */
[----:B0-----:R-:W3:Y:S01]  /*72fc0*/  LDL R13, [R1+0x314c] ;  /* 0x00314c00010d7983 */ /* 0x001ee20000100800 */
[----:B------:R-:W-:-:S03]  /*72fd0*/  PRMT R7, RZ, 0x7610, R7 ;  /* 0x00007610ff077816 */ /* 0x000fc60000000007 */
[----:B----4-:R0:W-:Y:S04]  /*72fe0*/  STL [R1+0x34f4], R6 ;  /* 0x0034f40601007387 */ /* 0x0101e80000100800 */
[----:B0-----:R-:W4:Y:S01]  /*72ff0*/  LDL R6, [R1+0x3124] ;  /* 0x0031240001067983 */ /* 0x001f220000100800 */
[----:B--2---:R-:W-:-:S03]  /*73000*/  @!P1 IMAD.MOV.U32 R8, RZ, RZ, R5 ;  /* 0x000000ffff089224 */ /* 0x004fc600078e0005 */
[----:B------:R-:W2:Y:S01]  /*73010*/  LDL R5, [R1+0x3130] ;  /* 0x0031300001057983 */ /* 0x000ea20000100800 */
[----:B------:R-:W-:-:S05]  /*73020*/  @!P1 IMAD.MOV.U32 R9, RZ, RZ, R11 ;  /* 0x000000ffff099224 */ /* 0x000fca00078e000b */
[----:B------:R0:W2:Y:S01]  /*73030*/  @!P1 LDG.E.U16 R7, desc[UR8][R8.64] ;  /* 0x0000000808079981 */ /* 0x0000a2000c1e1500 */
[----:B------:R-:W-:Y:S02]  /*73040*/  @!P4 IMAD.MOV.U32 R11, RZ, RZ, R10 ;  /* 0x000000ffff0bc224 */ /* 0x000fe400078e000a */
[----:B------:R-:W-:Y:S01]  /*73050*/  @!P4 IMAD.MOV.U32 R10, RZ, RZ, R3 ;  /* 0x000000ffff0ac224 */ /* 0x000fe200078e0003 */
[----:B0-----:R-:W-:-:S06]  /*73060*/  PRMT R8, RZ, 0x7610, R8 ;  /* 0x00007610ff087816 */ /* 0x001fcc0000000008 */
[----:B------:R3:W2:Y:S01]  /*73070*/  @!P4 LDG.E.U16 R8, desc[UR8][R10.64] ;  /* 0x000000080a08c981 */ /* 0x0006a2000c1e1500 */
[----:B------:R-:W-:Y:S01]  /*73080*/  PRMT R9, RZ, 0x7610, R9 ;  /* 0x00007610ff097816 */ /* 0x000fe20000000009 */
[----:B---3--:R-:W-:Y:S02]  /*73090*/  @!P4 IMAD.MOV.U32 R10, RZ, RZ, R4 ;  /* 0x000000ffff0ac224 */ /* 0x008fe400078e0004 */
[----:B------:R-:W-:Y:S02]  /*730a0*/  @!P4 IMAD.MOV.U32 R11, RZ, RZ, R13 ;  /* 0x000000ffff0bc224 */ /* 0x000fe400078e000d */
[----:B------:R-:W-:Y:S02]  /*730b0*/  @!P1 IMAD.MOV.U32 R14, RZ, RZ, R0 ;  /* 0x000000ffff0e9224 */ /* 0x000fe400078e0000 */
[----:B------:R-:W-:Y:S01]  /*730c0*/  @!P1 IMAD.MOV.U32 R15, RZ, RZ, R2 ;  /* 0x000000ffff0f9224 */ /* 0x000fe200078e0002 */
[----:B------:R0:W3:Y:S02]  /*730d0*/  @!P4 LDG.E.U16 R9, desc[UR8][R10.64] ;  /* 0x000000080a09c981 */ /* 0x0000e4000c1e1500 */
[----:B0-----:R-:W-:-:S02]  /*730e0*/  PRMT R10, RZ, 0x7610, R10 ;  /* 0x00007610ff0a7816 */ /* 0x001fc4000000000a */
[----:B------:R-:W-:-:S04]  /*730f0*/  PRMT R11, RZ, 0x7610, R11 ;  /* 0x00007610ff0b7816 */ /* 0x000fc8000000000b */
[----:B------:R4:W3:Y:S02]  /*73100*/  @!P1 LDG.E.U16 R10, desc[UR8][R14.64] ;  /* 0x000000080e0a9981 */ /* 0x0008e4000c1e1500 */
[----:B----4-:R-:W-:Y:S02]  /*73110*/  @!P1 IMAD.MOV.U32 R15, RZ, RZ, R6 ;  /* 0x000000ffff0f9224 */ /* 0x010fe400078e0006 */
[----:B--2---:R-:W-:-:S05]  /*73120*/  @!P1 IMAD.MOV.U32 R14, RZ, RZ, R5 ;  /* 0x000000ffff0e9224 */ /* 0x004fca00078e0005 */
[----:B------:R-:W2:Y:S04]  /*73130*/  @!P1 LDG.E.U16 R11, desc[UR8][R14.64] ;  /* 0x000000080e0b9981 */ /* 0x000ea8000c1e1500 */
[----:B------:R-:W-:Y:S04]  /*73140*/  STL [R1+0x34f8], R7 ;  /* 0x0034f80701007387 */ /* 0x000fe80000100800 */
[----:B------:R-:W4:Y:S04]  /*73150*/  LDL R3, [R1+0x3168] ;  /* 0x0031680001037983 */ /* 0x000f280000100800 */
[----:B------:R-:W-:Y:S04]  /*73160*/  STL [R1+0x34d8], R8 ;  /* 0x0034d80801007387 */ /* 0x000fe80000100800 */
[----:B------:R-:W4:Y:S04]  /*73170*/  LDL R4, [R1+0x315c] ;  /* 0x00315c0001047983 */ /* 0x000f280000100800 */
[----:B---3--:R0:W-:Y:S04]  /*73180*/  STL [R1+0x35f8], R9 ;  /* 0x0035f80901007387 */ /* 0x0081e80000100800 */
[----:B------:R-:W3:Y:S04]  /*73190*/  LDL R2, [R1+0x3164] ;  /* 0x0031640001027983 */ /* 0x000ee80000100800 */
[----:B------:R-:W3:Y:S04]  /*731a0*/  LDL R0, [R1+0x3170] ;  /* 0x0031700001007983 */ /* 0x000ee80000100800 */
[----:B------:R1:W-:Y:S04]  /*731b0*/  STL [R1+0x35fc], R10 ;  /* 0x0035fc0a01007387 */ /* 0x0003e80000100800 */
[----:B0-----:R-:W3:Y:S04]  /*731c0*/  LDL R9, [R1+0x3178] ;  /* 0x0031780001097983 */ /* 0x001ee80000100800 */
[----:B------:R-:W3:Y:S04]  /*731d0*/  LDL R7, [R1+0x3180] ;  /* 0x0031800001077983 */ /* 0x000ee80000100800 */
[----:B-1----:R-:W3:Y:S01]  /*731e0*/  LDL R10, [R1+0x316c] ;  /* 0x00316c00010a7983 */ /* 0x002ee20000100800 */
[----:B------:R-:W-:-:S03]  /*731f0*/  PRMT R12, RZ, 0x7610, R12 ;  /* 0x00007610ff0c7816 */ /* 0x000fc6000000000c */
[----:B--2---:R-:W-:Y:S04]  /*73200*/  STL [R1+0x34dc], R11 ;  /* 0x0034dc0b01007387 */ /* 0x004fe80000100800 */
[----:B------:R-:W2:Y:S04]  /*73210*/  LDL R8, [R1+0x3174] ;  /* 0x0031740001087983 */ /* 0x000ea80000100800 */
[----:B------:R-:W2:Y:S04]  /*73220*/  LDL R6, [R1+0x317c] ;  /* 0x00317c0001067983 */ /* 0x000ea80000100800 */
[----:B------:R-:W2:Y:S01]  /*73230*/  LDL R5, [R1+0x3188] ;  /* 0x0031880001057983 */ /* 0x000ea20000100800 */
[----:B----4-:R-:W-:-:S03]  /*73240*/  @!P4 IMAD.MOV.U32 R14, RZ, RZ, R3 ;  /* 0x000000ffff0ec224 */ /* 0x010fc600078e0003 */
[----:B------:R-:W4:Y:S01]  /*73250*/  LDL R3, [R1+0x3190] ;  /* 0x0031900001037983 */ /* 0x000f220000100800 */
[----:B------:R-:W-:-:S03]  /*73260*/  @!P4 IMAD.MOV.U32 R15, RZ, RZ, R4 ;  /* 0x000000ffff0fc224 */ /* 0x000fc600078e0004 */
[----:B------:R-:W4:Y:S04]  /*73270*/  LDL R4, [R1+0x3184] ;  /* 0x0031840001047983 */ /* 0x000f280000100800 */
[----:B------:R3:W4:Y:S01]  /*73280*/  @!P4 LDG.E.U16 R12, desc[UR8][R14.64] ;  /* 0x000000080e0cc981 */ /* 0x000722000c1e1500 */
[----:B------:R-:W-:Y:S02]  /*73290*/  PRMT R17, RZ, 0x7610, R17 ;  /* 0x00007610ff117816 */ /* 0x000fe40000000011 */
[----:B------:R-:W-:Y:S02]  /*732a0*/  PRMT R19, RZ, 0x7610, R19 ;  /* 0x00007610ff137816 */ /* 0x000fe40000000013 */
[----:B------:R-:W-:Y:S01]  /*732b0*/  PRMT R21, RZ, 0x7610, R21 ;  /* 0x00007610ff157816 */ /* 0x000fe20000000015 */
[----:B---3--:R-:W-:-:S02]  /*732c0*/  @!P1 IMAD.MOV.U32 R15, RZ, RZ, R2 ;  /* 0x000000ffff0f9224 */ /* 0x008fc400078e0002 */
[----:B------:R-:W-:-:S05]  /*732d0*/  @!P1 IMAD.MOV.U32 R14, RZ, RZ, R0 ;  /* 0x000000ffff0e9224 */ /* 0x000fca00078e0000 */
[----:B------:R0:W3:Y:S02]  /*732e0*/  @!P1 LDG.E.U16 R17, desc[UR8][R14.64] ;  /* 0x000000080e119981 */ /* 0x0000e4000c1e1500 */
[----:B0-----:R-:W-:Y:S02]  /*732f0*/  @!P4 IMAD.MOV.U32 R14, RZ, RZ, R9 ;  /* 0x000000ffff0ec224 */ /* 0x001fe400078e0009 */
[----:B------:R-:W-:-:S05]  /*73300*/  @!P4 IMAD.MOV.U32 R15, RZ, RZ, R10 ;  /* 0x000000ffff0fc224 */ /* 0x000fca00078e000a */
[----:B------:R0:W3:Y:S01]  /*73310*/  @!P4 LDG.E.U16 R19, desc[UR8][R14.64] ;  /* 0x000000080e13c981 */ /* 0x0000e2000c1e1500 */
[----:B------:R-:W-:Y:S01]  /*73320*/  PRMT R23, RZ, 0x7610, R23 ;  /* 0x00007610ff177816 */ /* 0x000fe20000000017 */
[----:B0-----:R-:W-:Y:S01]  /*73330*/  @!P1 IMAD.MOV.U32 R14, RZ, RZ, R7 ;  /* 0x000000ffff0e9224 */ /* 0x001fe200078e0007 */
[----:B------:R-:W-:Y:S01]  /*73340*/  PRMT R25, RZ, 0x7610, R25 ;  /* 0x00007610ff197816 */ /* 0x000fe20000000019 */
[----:B--2---:R-:W-:-:S05]  /*73350*/  @!P1 IMAD.MOV.U32 R15, RZ, RZ, R8 ;  /* 0x000000ffff0f9224 */ /* 0x004fca00078e0008 */
[----:B------:R0:W2:Y:S02]  /*73360*/  @!P1 LDG.E.U16 R21, desc[UR8][R14.64] ;  /* 0x000000080e159981 */ /* 0x0000a4000c1e1500 */
[----:B0-----:R-:W-:Y:S02]  /*73370*/  @!P4 IMAD.MOV.U32 R14, RZ, RZ, R5 ;  /* 0x000000ffff0ec224 */ /* 0x001fe400078e0005 */
[----:B------:R-:W-:-:S05]  /*73380*/  @!P4 IMAD.MOV.U32 R15, RZ, RZ, R6 ;  /* 0x000000ffff0fc224 */ /* 0x000fca00078e0006 */
[----:B------:R4:W2:Y:S02]  /*73390*/  @!P4 LDG.E.U16 R23, desc[UR8][R14.64] ;  /* 0x000000080e17c981 */ /* 0x0008a4000c1e1500 */
[----:B----4-:R-:W-:Y:S02]  /*733a0*/  @!P1 IMAD.MOV.U32 R14, RZ, RZ, R3 ;  /* 0x000000ffff0e9224 */ /* 0x010fe400078e0003 */
[----:B------:R-:W-:-:S05]  /*733b0*/  @!P1 IMAD.MOV.U32 R15, RZ, RZ, R4 ;  /* 0x000000ffff0f9224 */ /* 0x000fca00078e0004 */
[----:B------:R-:W4:Y:S04]  /*733c0*/  @!P1 LDG.E.U16 R25, desc[UR8][R14.64] ;  /* 0x000000080e199981 */ /* 0x000f28000c1e1500 */
[----:B------:R-:W-:Y:S04]  /*733d0*/  STL [R1+0x35c4], R12 ;  /* 0x0035c40c01007387 */ /* 0x000fe80000100800 */
[----:B------:R-:W4:Y:S04]  /*733e0*/  LDL R2, [R1+0x318c] ;  /* 0x00318c0001027983 */ /* 0x000f280000100800 */
[----:B------:R-:W4:Y:S04]  /*733f0*/  LDL R0, [R1+0x3198] ;  /* 0x0031980001007983 */ /* 0x000f280000100800 */
[----:B---3--:R-:W-:Y:S01]  /*73400*/  STL [R1+0x35c8], R17 ;  /* 0x0035c81101007387 */ /* 0x008fe20000100800 */
[----:B------:R-:W-:-:S03]  /*73410*/  PRMT R27, RZ, 0x7610, R27 ;  /* 0x00007610ff1b7816 */ /* 0x000fc6000000001b */
[----:B------:R-:W-:Y:S04]  /*73420*/  STL [R1+0x3584], R19 ;  /* 0x0035841301007387 */ /* 0x000fe80000100800 */
[----:B--2---:R-:W-:Y:S04]  /*73430*/  STL [R1+0x3588], R21 ;  /* 0x0035881501007387 */ /* 0x004fe80000100800 */
[----:B------:R-:W-:Y:S04]  /*73440*/  STL [R1+0x3540], R23 ;  /* 0x0035401701007387 */ /* 0x000fe80000100800 */
[----:B----4-:R0:W-:Y:S04]  /*73450*/  STL [R1+0x3544], R25 ;  /* 0x0035441901007387 */ /* 0x0101e80000100800 */
[----:B------:R-:W2:Y:S01]  /*73460*/  LDL.LU R4, [R1+0x10c4] ;  /* 0x0010c40001047983 */ /* 0x000ea20000300800 */
[----:B------:R-:W-:-:S02]  /*73470*/  @!P4 IMAD.MOV.U32 R14, RZ, RZ, R0 ;  /* 0x000000ffff0ec224 */ /* 0x000fc400078e0000 */
[----:B------:R-:W-:-:S05]  /*73480*/  @!P4 IMAD.MOV.U32 R15, RZ, RZ, R2 ;  /* 0x000000ffff0fc224 */ /* 0x000fca00078e0002 */
[----:B------:R-:W3:Y:S04]  /*73490*/  @!P4 LDG.E.U16 R27, desc[UR8][R14.64] ;  /* 0x000000080e1bc981 */ /* 0x000ee8000c1e1500 */
[----:B0-----:R-:W4:Y:S04]  /*734a0*/  LDL.LU R25, [R1+0x10c0] ;  /* 0x0010c00001197983 */ /* 0x001f280000300800 */
        /* <DEDUP_REMOVED lines=19> */
[----:B------:R-:W2:Y:S04]  /*735e0*/  LDL R14, [R1+0x3194] ;  /* 0x00319400010e7983 */ /* 0x000ea80000100800 */
[----:B------:R-:W2:Y:S01]  /*735f0*/  LDL R15, [R1+0x31a0] ;  /* 0x0031a000010f7983 */ /* 0x000ea20000100800 */
[----:B------:R-:W-:Y:S01]  /*73600*/  PRMT R29, RZ, 0x7610, R29 ;  /* 0x00007610ff1d7816 */ /* 0x000fe2000000001d */
[----:B------:R-:W0:Y:S02]  /*73610*/  S2R R0, SR_TID.X ;  /* 0x0000000000007919 */ /* 0x000e240000002100 */
[----:B---3--:R1:W-:Y:S04]  /*73620*/  STL [R1+0x34fc], R27 ;  /* 0x0034fc1b01007387 */ /* 0x0083e80000100800 */
[----:B-1----:R-:W3:Y:S01]  /*73630*/  LDL.LU R27, [R1+0x10f8] ;  /* 0x0010f800011b7983 */ /* 0x002ee20000300800 */
[----:B--2---:R-:W-:-:S02]  /*73640*/  @!P1 LOP3.LUT R15, R15, R14, RZ, 0x3c, !PT ;  /* 0x0000000e0f0f9212 */ /* 0x004fc400078e3cff */
[----:B0-----:R-:W-:Y:S01]  /*73650*/  LOP3.LUT R0, R0, 0x3f, RZ, 0xc0, !PT ;  /* 0x0000003f00007812 */ /* 0x001fe200078ec0ff */
[----:B------:R-:W2:Y:S04]  /*73660*/  LDL.LU R2, [R1+0xe90] ;  /* 0x000e900001027983 */ /* 0x000ea80000300800 */
[----:B------:R-:W2:Y:S01]  /*73670*/  LDL.LU R3, [R1+0xe5c] ;  /* 0x000e5c0001037983 */ /* 0x000ea20000300800 */
[----:B------:R-:W-:-:S04]  /*73680*/  @!P1 LOP3.LUT R14, R15, R14, RZ, 0x3c, !PT ;  /* 0x0000000e0f0e9212 */ /* 0x000fc800078e3cff */
[----:B------:R-:W-:-:S05]  /*73690*/  @!P1 LOP3.LUT R15, R15, R14, RZ, 0x3c, !PT ;  /* 0x0000000e0f0f9212 */ /* 0x000fca00078e3cff */
[----:B------:R-:W2:Y:S01]  /*736a0*/  @!P1 LDG.E.U16 R29, desc[UR8][R14.64] ;  /* 0x000000080e1d9981 */ /* 0x000ea2000c1e1500 */
[----:B------:R-:W-:-:S03]  /*736b0*/  IMAD.SHL.U32 R16, R0, 0x2, RZ ;  /* 0x0000000200107824 */ /* 0x000fc600078e00ff */
[----:B------:R-:W2:Y:S02]  /*736c0*/  LDL.LU R0, [R1+0xe58] ;  /* 0x000e580001007983 */ /* 0x000ea40000300800 */
[----:B------:R-:W-:-:S05]  /*736d0*/  LOP3.LUT R16, R16, 0x10, RZ, 0x3c, !PT ;  /* 0x0000001010107812 */ /* 0x000fca00078e3cff */
[----:B---3--:R-:W-:Y:S04]  /*736e0*/  STS.U16 [R16+UR5+0x1980], R27 ;  /* 0x0019801b10007988 */ /* 0x008fe80008000405 */
[----:B------:R0:W-:Y:S04]  /*736f0*/  STS.U16 [R16+UR5+0x2100], R4 ;  /* 0x0021000410007988 */ /* 0x0001e80008000405 */
        /* <DEDUP_REMOVED lines=20> */
[----:B--2---:R2:W-:Y:S04]  /*73840*/  STL [R1+0x3500], R29 ;  /* 0x0035001d01007387 */ /* 0x0045e80000100800 */
[----:B0-----:R-:W3:Y:S04]  /*73850*/  LDL.LU R4, [R1+0xe24] ;  /* 0x000e240001047983 */ /* 0x001ee80000300800 */
[----:B-1----:R-:W4:Y:S04]  /*73860*/  LDL.LU R5, [R1+0xe20] ;  /* 0x000e200001057983 */ /* 0x002f280000300800 */
[----:B--2---:R-:W2:Y:S04]  /*73870*/  LDL.LU R29, [R1+0xde8] ;  /* 0x000de800011d7983 */ /* 0x004ea80000300800 */
        /* <DEDUP_REMOVED lines=26> */
[----:B---3--:R0:W-:Y:S04]  /*73a20*/  STS.U16 [R16+UR5+0x8100], R4 ;  /* 0x0081000410007988 */ /* 0x0081e80008000405 */
[----:B------:R-:W3:Y:S04]  /*73a30*/  LDL.LU R26, [R1+0xb78] ;  /* 0x000b7800011a7983 */ /* 0x000ee80000300800 */
[----:B----4-:R1:W-:Y:S04]  /*73a40*/  STS.U16 [R16+UR5+0x8180], R5 ;  /* 0x0081800510007988 */ /* 0x0103e80008000405 */
[----:B0-----:R-:W4:Y:S04]  /*73a50*/  LDL.LU R4, [R1+0xb44] ;  /* 0x000b440001047983 */ /* 0x001f280000300800 */
[----:B------:R-:W4:Y:S04]  /*73a60*/  LDL.LU R28, [R1+0xb40] ;  /* 0x000b4000011c7983 */ /* 0x000f280000300800 */
[----:B------:R-:W4:Y:S04]  /*73a70*/  LDL.LU R2, [R1+0xb0c] ;  /* 0x000b0c0001027983 */ /* 0x000f280000300800 */
[----:B------:R-:W4:Y:S04]  /*73a80*/  LDL.LU R3, [R1+0xb08] ;  /* 0x000b080001037983 */ /* 0x000f280000300800 */
[----:B-1----:R-:W4:Y:S04]  /*73a90*/  LDL.LU R5, [R1+0xad4] ;  /* 0x000ad40001057983 */ /* 0x002f280000300800 */
[----:B--2---:R0:W-:Y:S04]  /*73aa0*/  STS.U16 [R16+UR5+0x8900], R29 ;  /* 0x0089001d10007988 */ /* 0x0041e80008000405 */
[----:B0-----:R-:W2:Y:S04]  /*73ab0*/  LDL.LU R29, [R1+0x3644] ;  /* 0x00364400011d7983 */ /* 0x001ea80000300800 */
[----:B--2---:R-:W-:Y:S04]  /*73ac0*/  STS.U16 [R16+UR5+0x8980], R29 ;  /* 0x0089801d10007988 */ /* 0x004fe80008000405 */
[----:B------:R-:W-:Y:S04]  /*73ad0*/  STS.U16 [R16+UR5+0x9100], R14 ;  /* 0x0091000e10007988 */ /* 0x000fe80008000405 */
[----:B------:R-:W-:Y:S04]  /*73ae0*/  STS.U16 [R16+UR5+0x9180], R15 ;  /* 0x0091800f10007988 */ /* 0x000fe80008000405 */
        /* <DEDUP_REMOVED lines=20> */
[----:B0-----:R-:W2:Y:S04]  /*73c30*/  LDL.LU R0, [R1+0xad0] ;  /* 0x000ad00001007983 */ /* 0x001ea80000300800 */
[----:B----4-:R0:W-:Y:S04]  /*73c40*/  STS.U16 [R16+UR5+0xe900], R4 ;  /* 0x00e9000410007988 */ /* 0x0101e80008000405 */
[----:B0-----:R-:W3:Y:S04]  /*73c50*/  LDL.LU R4, [R1+0xa9c] ;  /* 0x000a9c0001047983 */ /* 0x001ee80000300800 */
[----:B------:R-:W4:Y:S04]  /*73c60*/  LDL.LU R29, [R1+0xa64] ;  /* 0x000a6400011d7983 */ /* 0x000f280000300800 */
[----:B------:R-:W-:Y:S04]  /*73c70*/  STS.U16 [R16+UR5+0xe980], R28 ;  /* 0x00e9801c10007988 */ /* 0x000fe80008000405 */
[----:B------:R-:W-:Y:S04]  /*73c80*/  STS.U16 [R16+UR5+0xf100], R2 ;  /* 0x00f1000210007988 */ /* 0x000fe80008000405 */
[----:B------:R-:W-:Y:S04]  /*73c90*/  STS.U16 [R16+UR5+0xf180], R3 ;  /* 0x00f1800310007988 */ /* 0x000fe80008000405 */
[----:B------:R-:W-:Y:S04]  /*73ca0*/  STS.U16 [R16+UR5+0xf900], R5 ;  /* 0x00f9000510007988 */ /* 0x000fe80008000405 */
[----:B----4-:R0:W-:Y:S04]  /*73cb0*/  STL [R1+0x3640], R29 ;  /* 0x0036401d01007387 */ /* 0x0101e80000100800 */
        /* <DEDUP_REMOVED lines=21> */
[----:B--2---:R0:W-:Y:S04]  /*73e10*/  STS.U16 [R16+UR5+0xf980], R0 ;  /* 0x00f9800010007988 */ /* 0x0041e80008000405 */
[----:B------:R-:W2:Y:S04]  /*73e20*/  LDL.LU R24, [R1+0x42c] ;  /* 0x00042c0001187983 */ /* 0x000ea80000300800 */
[----:B---3--:R1:W-:Y:S04]  /*73e30*/  STS.U16 [R16+UR5+0x10100], R4 ;  /* 0x0101000410007988 */ /* 0x0083e80008000405 */
[----:B0-----:R-:W3:Y:S04]  /*73e40*/  LDL.LU R0, [R1+0x3f8] ;  /* 0x0003f80001007983 */ /* 0x001ee80000300800 */
[----:B------:R-:W3:Y:S04]  /*73e50*/  LDL.LU R26, [R1+0x3f4] ;  /* 0x0003f400011a7983 */ /* 0x000ee80000300800 */
[----:B------:R-:W3:Y:S04]  /*73e60*/  LDL.LU R28, [R1+0x3c0] ;  /* 0x0003c000011c7983 */ /* 0x000ee80000300800 */
[----:B------:R-:W3:Y:S04]  /*73e70*/  LDL.LU R2, [R1+0x3bc] ;  /* 0x0003bc0001027983 */ /* 0x000ee80000300800 */
[----:B------:R-:W3:Y:S04]  /*73e80*/  LDL.LU R3, [R1+0x388] ;  /* 0x0003880001037983 */ /* 0x000ee80000300800 */
[----:B-1----:R-:W3:Y:S04]  /*73e90*/  LDL.LU R4, [R1+0x384] ;  /* 0x0003840001047983 */ /* 0x002ee80000300800 */
[----:B----4-:R0:W-:Y:S04]  /*73ea0*/  STS.U16 [R16+UR5+0x10180], R29 ;  /* 0x0101801d10007988 */ /* 0x0101e80008000405 */
[----:B0-----:R-:W4:Y:S04]  /*73eb0*/  LDL.LU R29, [R1+0x3640] ;  /* 0x00364000011d7983 */ /* 0x001f280000300800 */
[----:B----4-:R-:W-:Y:S04]  /*73ec0*/  STS.U16 [R16+UR5+0x10900], R29 ;  /* 0x0109001d10007988 */ /* 0x010fe80008000405 */
        /* <DEDUP_REMOVED lines=20> */
[----:B--2---:R-:W-:Y:S04]  /*74010*/  STS.U16 [R16+UR5+0x15980], R24 ;  /* 0x0159801810007988 */ /* 0x004fe80008000405 */
[----:B---3--:R1:W-:Y:S04]  /*74020*/  STS.U16 [R16+UR5+0x16100], R0 ;  /* 0x0161000010007988 */ /* 0x0083e80008000405 */
[----:B------:R-:W-:Y:S04]  /*74030*/  STS.U16 [R16+UR5+0x16180], R26 ;  /* 0x0161801a10007988 */ /* 0x000fe80008000405 */
[----:B------:R-:W-:Y:S04]  /*74040*/  STS.U16 [R16+UR5+0x16900], R28 ;  /* 0x0169001c10007988 */ /* 0x000fe80008000405 */
[----:B------:R-:W-:Y:S04]  /*74050*/  STS.U16 [R16+UR5+0x16980], R2 ;  /* 0x0169800210007988 */ /* 0x000fe80008000405 */
[----:B0-----:R-:W2:Y:S04]  /*74060*/  LDL.LU R5, [R1+0x350] ;  /* 0x0003500001057983 */ /* 0x001ea80000300800 */
[----:B------:R-:W-:Y:S04]  /*74070*/  STS.U16 [R16+UR5+0x17100], R3 ;  /* 0x0171000310007988 */ /* 0x000fe80008000405 */
[----:B------:R0:W-:Y:S04]  /*74080*/  STS.U16 [R16+UR5+0x17180], R4 ;  /* 0x0171800410007988 */ /* 0x0001e80008000405 */
[----:B-1----:R-:W3:Y:S04]  /*74090*/  LDL.LU R0, [R1+0x34c] ;  /* 0x00034c0001007983 */ /* 0x002ee80000300800 */
[----:B0-----:R-:W4:Y:S04]  /*740a0*/  LDL.LU R4, [R1+0x314] ;  /* 0x0003140001047983 */ /* 0x001f280000300800 */
[----:B----4-:R0:W-:Y:S04]  /*740b0*/  STL [R1+0x363c], R4 ;  /* 0x00363c0401007387 */ /* 0x0101e80000100800 */
[----:B0-----:R-:W4:Y:S04]  /*740c0*/  LDL.LU R4, [R1+0x318] ;  /* 0x0003180001047983 */ /* 0x001f280000300800 */
[----:B------:R-:W4:Y:S04]  /*740d0*/  LDL.LU R2, [R1+0x2e0] ;  /* 0x0002e00001027983 */ /* 0x000f280000300800 */
[----:B--2---:R0:W-:Y:S04]  /*740e0*/  STS.U16 [R16+UR5+0x17900], R5 ;  /* 0x0179000510007988 */ /* 0x0041e80008000405 */
        /* <DEDUP_REMOVED lines=26> */
[----:B0-----:R-:W3:Y:S04]  /*74290*/  LDL.LU R0, [R1+0x8] ;  /* 0x0000080001007983 */ /* 0x001ee80000300800 */
[----:B----4-:R0:W-:Y:S04]  /*742a0*/  STS.U16 [R16+UR5+0x18100], R4 ;  /* 0x0181000410007988 */ /* 0x0101e80008000405 */
[----:B0-----:R-:W4:Y:S04]  /*742b0*/  LDL.LU R4, [R1+0x363c] ;  /* 0x00363c0001047983 */ /* 0x001f280000300800 */
[----:B----4-:R0:W-:Y:S04]  /*742c0*/  STS.U16 [R16+UR5+0x18180], R4 ;  /* 0x0181800410007988 */ /* 0x0101e80008000405 */
[----:B------:R1:W-:Y:S04]  /*742d0*/  STS.U16 [R16+UR5+0x18900], R2 ;  /* 0x0189000210007988 */ /* 0x0003e80008000405 */
[----:B--2---:R2:W-:Y:S04]  /*742e0*/  STS.U16 [R16+UR5+0x18980], R5 ;  /* 0x0189800510007988 */ /* 0x0045e80008000405 */
[----:B0-----:R-:W4:Y:S04]  /*742f0*/  LDL.LU R4, [R1+0x3638] ;  /* 0x0036380001047983 */ /* 0x001f280000300800 */
[----:B-1----:R-:W4:Y:S04]  /*74300*/  LDL.LU R2, [R1+0x4] ;  /* 0x0000040001027983 */ /* 0x002f280000300800 */
[----:B--2---:R-:W2:Y:S04]  /*74310*/  LDL.LU R5, [R1+0x3634] ;  /* 0x0036340001057983 */ /* 0x004ea80000300800 */
        /* <DEDUP_REMOVED lines=18> */
[----:B------:R0:W-:Y:S02]  /*74440*/  STS.U16 [R16+UR5+0x1d900], R3 ;  /* 0x01d9000310007988 */ /* 0x0001e40008000405 */
[----:B0-----:R-:W0:Y:S02]  /*74450*/  S2R R3, SR_TID.X ;  /* 0x0000000000037919 */ /* 0x001e240000002100 */
[----:B------:R-:W-:Y:S04]  /*74460*/  STS.U16 [R16+UR5+0x1d980], R20 ;  /* 0x01d9801410007988 */ /* 0x000fe80008000405 */
[----:B------:R-:W-:Y:S04]  /*74470*/  STS.U16 [R16+UR5+0x1e100], R22 ;  /* 0x01e1001610007988 */ /* 0x000fe80008000405 */
[----:B------:R-:W-:Y:S04]  /*74480*/  STS.U16 [R16+UR5+0x1e180], R24 ;  /* 0x01e1801810007988 */ /* 0x000fe80008000405 */
[----:B------:R-:W-:Y:S04]  /*74490*/  STS.U16 [R16+UR5+0x1e900], R26 ;  /* 0x01e9001a10007988 */ /* 0x000fe80008000405 */
[----:B---3--:R-:W-:Y:S04]  /*744a0*/  STS.U16 [R16+UR5+0x1e980], R28 ;  /* 0x01e9801c10007988 */ /* 0x008fe80008000405 */
[----:B------:R-:W-:Y:S01]  /*744b0*/  STS.U16 [R16+UR5+0x1f100], R0 ;  /* 0x01f1000010007988 */ /* 0x000fe20008000405 */
[----:B0-----:R-:W-:-:S05]  /*744c0*/  LOP3.LUT R3, R3, 0x3f, RZ, 0xc0, !PT ;  /* 0x0000003f03037812 */ /* 0x001fca00078ec0ff */
[----:B------:R-:W-:Y:S04]  /*744d0*/  STL [R1+0x3600], R3 ;  /* 0x0036000301007387 */ /* 0x000fe80000100800 */
[----:B----4-:R-:W-:Y:S04]  /*744e0*/  STS.U16 [R16+UR5+0x1f180], R2 ;  /* 0x01f1800210007988 */ /* 0x010fe80008000405 */
[----:B--2---:R-:W-:Y:S04]  /*744f0*/  STS.U16 [R16+UR5+0x1f900], R5 ;  /* 0x01f9000510007988 */ /* 0x004fe80008000405 */
[----:B------:R0:W-:Y:S04]  /*74500*/  STS.U16 [R16+UR5+0x1f980], R4 ;  /* 0x01f9800410007988 */ /* 0x0001e80008000405 */
[----:B0-----:R-:W2:Y:S04]  /*74510*/  LDL.LU R4, [R1+0x1154] ;  /* 0x0011540001047983 */ /* 0x001ea80000300800 */
[----:B--2---:R0:W-:Y:S04]  /*74520*/  STL [R1+0x3628], R4 ;  /* 0x0036280401007387 */ /* 0x0041e80000100800 */
[----:B0-----:R-:W2:Y:S04]  /*74530*/  LDL.LU R4, [R1+0x1158] ;  /* 0x0011580001047983 */ /* 0x001ea80000300800 */
[----:B--2---:R0:W-:Y:S04]  /*74540*/  STL [R1+0x362c], R4 ;  /* 0x00362c0401007387 */ /* 0x0041e80000100800 */
[----:B0-----:R-:W2:Y:S01]  /*74550*/  LDL.LU R4, [R1+0x1184] ;  /* 0x0011840001047983 */ /* 0x001ea20000300800 */
[----:B------:R-:W-:-:S03]  /*74560*/  IMAD.SHL.U32 R0, R3, 0x2, RZ ;  /* 0x0000000203007824 */ /* 0x000fc600078e00ff */
        /* <DEDUP_REMOVED lines=23> */
[----:B------:R-:W-:-:S03]  /*746e0*/  LOP3.LUT R0, R0, 0x20, RZ, 0x3c, !PT ;  /* 0x0000002000007812 */ /* 0x000fc600078e3cff */
[----:B------:R-:W4:Y:S04]  /*746f0*/  LDL.LU R22, [R1+0xef8] ;  /* 0x000ef80001167983 */ /* 0x000f280000300800 */
[----:B------:R-:W4:Y:S04]  /*74700*/  LDL.LU R24, [R1+0xec4] ;  /* 0x000ec40001187983 */ /* 0x000f280000300800 */
[----:B------:R-:W4:Y:S04]  /*74710*/  LDL.LU R26, [R1+0xec0] ;  /* 0x000ec000011a7983 */ /* 0x000f280000300800 */
[----:B------:R-:W4:Y:S04]  /*74720*/  LDL.LU R28, [R1+0xe8c] ;  /* 0x000e8c00011c7983 */ /* 0x000f280000300800 */
[----:B------:R-:W4:Y:S04]  /*74730*/  LDL.LU R2, [R1+0xe88] ;  /* 0x000e880001027983 */ /* 0x000f280000300800 */
[----:B------:R-:W4:Y:S04]  /*74740*/  LDL.LU R16, [R1+0xe54] ;  /* 0x000e540001107983 */ /* 0x000f280000300800 */
        /* <DEDUP_REMOVED lines=142> */
[----:B--2---:R-:W-:Y:S04]  /*75030*/  STS.U16 [R0+UR5+0x10280], R4 ;  /* 0x0102800400007988 */ /* 0x004fe80008000405 */
[----:B---3--:R-:W-:Y:S04]  /*75040*/  STS.U16 [R0+UR5+0x10a00], R5 ;  /* 0x010a000500007988 */ /* 0x008fe80008000405 */
[----:B----4-:R0:W-:Y:S04]  /*75050*/  STS.U16 [R0+UR5+0x10a80], R3 ;  /* 0x010a800300007988 */ /* 0x0101e80008000405 */
        /* <DEDUP_REMOVED lines=32> */
[----:B------:R0:W-:Y:S04]  /*75260*/  STS.U16 [R0+UR5+0x16a80], R2 ;  /* 0x016a800200007988 */ /* 0x0001e80008000405 */
        /* <DEDUP_REMOVED lines=33> */
[----:B---3--:R1:W-:Y:S04]  /*75480*/  STS.U16 [R0+UR5+0x18280], R10 ;  /* 0x0182800a00007988 */ /* 0x0083e80008000405 */
[----:B----4-:R2:W-:Y:S04]  /*75490*/  STS.U16 [R0+UR5+0x18a00], R9 ;  /* 0x018a000900007988 */ /* 0x0105e80008000405 */
[----:B------:R3:W-:Y:S04]  /*754a0*/  STS.U16 [R0+UR5+0x18a80], R28 ;  /* 0x018a801c00007988 */ /* 0x0007e80008000405 */
[----:B------:R4:W-:Y:S04]  /*754b0*/  STS.U16 [R0+UR5+0x19200], R2 ;  /* 0x0192000200007988 */ /* 0x0009e80008000405 */
[----:B0-----:R-:W4:Y:S04]  /*754c0*/  LDL.LU R3, [R1+0x3600] ;  /* 0x0036000001037983 */ /* 0x001f280000300800 */
[----:B-1----:R-:W4:Y:S04]  /*754d0*/  LDL.LU R10, [R1+0x35fc] ;  /* 0x0035fc00010a7983 */ /* 0x002f280000300800 */
[----:B--2---:R-:W2:Y:S04]  /*754e0*/  LDL.LU R9, [R1+0x35f8] ;  /* 0x0035f80001097983 */ /* 0x004ea80000300800 */
[----:B---3--:R-:W3:Y:S04]  /*754f0*/  LDL.LU R28, [R1+0x35f4] ;  /* 0x0035f400011c7983 */ /* 0x008ee80000300800 */
[----:B----4-:R-:W4:Y:S04]  /*75500*/  LDL.LU R2, [R1+0x35f0] ;  /* 0x0035f00001027983 */ /* 0x010f280000300800 */
        /* <DEDUP_REMOVED lines=23> */
[----:B----4-:R-:W-:Y:S04]  /*75680*/  STS.U16 [R0+UR5+0x1f200], R2 ;  /* 0x01f2000200007988 */ /* 0x010fe80008000405 */
[----:B---3--:R-:W-:Y:S04]  /*75690*/  STS.U16 [R0+UR5+0x1f280], R28 ;  /* 0x01f2801c00007988 */ /* 0x008fe80008000405 */
        /* <DEDUP_REMOVED lines=71> */
[----:B0-----:R-:W2:Y:S04]  /*75b10*/  LDL.LU R2, [R1+0xe48] ;  /* 0x000e480001027983 */ /* 0x001ea80000300800 */
[----:B------:R-:W3:Y:S04]  /*75b20*/  LDL.LU R10, [R1+0xddc] ;  /* 0x000ddc00010a7983 */ /* 0x000ee80000300800 */
[----:B---3--:R0:W-:Y:S04]  /*75b30*/  STL [R1+0x35dc], R10 ;  /* 0x0035dc0a01007387 */ /* 0x0081e80000100800 */
[----:B0-----:R-:W3:Y:S04]  /*75b40*/  LDL.LU R10, [R1+0xe10] ;  /* 0x000e1000010a7983 */ /* 0x001ee80000300800 */
[----:B------:R-:W-:Y:S04]  /*75b50*/  STS.U16 [R3+UR5+0x7b00], R0 ;  /* 0x007b000003007988 */ /* 0x000fe80008000405 */
[----:B---3--:R0:W-:Y:S04]  /*75b60*/  STL [R1+0x35e0], R10 ;  /* 0x0035e00a01007387 */ /* 0x0081e80000100800 */
[----:B0-----:R-:W3:Y:S04]  /*75b70*/  LDL.LU R10, [R1+0xe14] ;  /* 0x000e1400010a7983 */ /* 0x001ee80000300800 */
        /* <DEDUP_REMOVED lines=28> */
[----:B---3--:R0:W-:Y:S04]  /*75d40*/  STS.U16 [R3+UR5+0x8300], R10 ;  /* 0x0083000a03007988 */ /* 0x0081e80008000405 */
[----:B0-----:R-:W3:Y:S04]  /*75d50*/  LDL.LU R10, [R1+0x35e0] ;  /* 0x0035e000010a7983 */ /* 0x001ee80000300800 */
[----:B---3--:R0:W-:Y:S04]  /*75d60*/  STS.U16 [R3+UR5+0x8380], R10 ;  /* 0x0083800a03007988 */ /* 0x0081e80008000405 */
[----:B0-----:R-:W3:Y:S04]  /*75d70*/  LDL.LU R10, [R1+0x35dc] ;  /* 0x0035dc00010a7983 */ /* 0x001ee80000300800 */
        /* <DEDUP_REMOVED lines=28> */
[----:B------:R-:W4:Y:S04]  /*75f40*/  LDL.LU R10, [R1+0xa88] ;  /* 0x000a8800010a7983 */ /* 0x000f280000300800 */
[----:B----4-:R0:W-:Y:S04]  /*75f50*/  STL [R1+0x35d4], R10 ;  /* 0x0035d40a01007387 */ /* 0x0101e80000100800 */
[----:B0-----:R-:W4:Y:S04]  /*75f60*/  LDL.LU R10, [R1+0xa8c] ;  /* 0x000a8c00010a7983 */ /* 0x001f280000300800 */
[----:B--2---:R-:W-:Y:S04]  /*75f70*/  STS.U16 [R3+UR5+0xf380], R2 ;  /* 0x00f3800203007988 */ /* 0x004fe80008000405 */
[----:B----4-:R0:W-:Y:S04]  /*75f80*/  STL [R1+0x35d8], R10 ;  /* 0x0035d80a01007387 */ /* 0x0101e80000100800 */
[----:B0-----:R-:W2:Y:S04]  /*75f90*/  LDL.LU R10, [R1+0xac0] ;  /* 0x000ac000010a7983 */ /* 0x001ea80000300800 */
        /* <DEDUP_REMOVED lines=25> */
[----:B---3--:R0:W-:Y:S04]  /*76130*/  STS.U16 [R3+UR5+0xfb00], R0 ;  /* 0x00fb000003007988 */ /* 0x0081e80008000405 */
[----:B------:R-:W3:Y:S04]  /*76140*/  LDL.LU R16, [R1+0x3ac] ;  /* 0x0003ac0001107983 */ /* 0x000ee80000300800 */
[----:B0-----:R-:W3:Y:S04]  /*76150*/  LDL.LU R0, [R1+0x378] ;  /* 0x0003780001007983 */ /* 0x001ee80000300800 */
[----:B--2---:R0:W-:Y:S04]  /*76160*/  STS.U16 [R3+UR5+0xfb80], R10 ;  /* 0x00fb800a03007988 */ /* 0x0041e80008000405 */
[----:B0-----:R-:W2:Y:S04]  /*76170*/  LDL.LU R10, [R1+0x35d8] ;  /* 0x0035d800010a7983 */ /* 0x001ea80000300800 */
[----:B--2---:R0:W-:Y:S04]  /*76180*/  STS.U16 [R3+UR5+0x10300], R10 ;  /* 0x0103000a03007988 */ /* 0x0041e80008000405 */
[----:B0-----:R-:W2:Y:S04]  /*76190*/  LDL.LU R10, [R1+0x35d4] ;  /* 0x0035d400010a7983 */ /* 0x001ea80000300800 */
[----:B--2---:R-:W-:Y:S04]  /*761a0*/  STS.U16 [R3+UR5+0x10380], R10 ;  /* 0x0103800a03007988 */ /* 0x004fe80008000405 */
        /* <DEDUP_REMOVED lines=25> */
[----:B------:R-:W4:Y:S04]  /*76340*/  LDL.LU R17, [R1+0x308] ;  /* 0x0003080001117983 */ /* 0x000f280000300800 */
[----:B----4-:R0:W-:Y:S04]  /*76350*/  STL [R1+0x35cc], R17 ;  /* 0x0035cc1101007387 */ /* 0x0101e80000100800 */
[----:B0-----:R-:W4:Y:S04]  /*76360*/  LDL.LU R17, [R1+0x33c] ;  /* 0x00033c0001117983 */ /* 0x001f280000300800 */
[----:B------:R-:W-:Y:S04]  /*76370*/  STS.U16 [R3+UR5+0x16b00], R26 ;  /* 0x016b001a03007988 */ /* 0x000fe80008000405 */
[----:B---3--:R-:W-:Y:S04]  /*76380*/  STS.U16 [R3+UR5+0x16b80], R16 ;  /* 0x016b801003007988 */ /* 0x008fe80008000405 */
[----:B------:R-:W-:Y:S04]  /*76390*/  STS.U16 [R3+UR5+0x17300], R0 ;  /* 0x0173000003007988 */ /* 0x000fe80008000405 */
[----:B----4-:R0:W-:Y:S04]  /*763a0*/  STL [R1+0x35d0], R17 ;  /* 0x0035d01101007387 */ /* 0x0101e80000100800 */
        /* <DEDUP_REMOVED lines=28> */
[----:B0-----:R-:W2:Y:S04]  /*76570*/  LDL.LU R2, [R1+0x2c] ;  /* 0x00002c0001027983 */ /* 0x001ea80000300800 */
[----:B---3--:R0:W-:Y:S04]  /*76580*/  STS.U16 [R3+UR5+0x17b00], R17 ;  /* 0x017b001103007988 */ /* 0x0081e80008000405 */
[----:B0-----:R-:W3:Y:S04]  /*76590*/  LDL.LU R17, [R1+0x35d0] ;  /* 0x0035d00001117983 */ /* 0x001ee80000300800 */
[----:B---3--:R0:W-:Y:S04]  /*765a0*/  STS.U16 [R3+UR5+0x17b80], R17 ;  /* 0x017b801103007988 */ /* 0x0081e80008000405 */
[----:B0-----:R-:W3:Y:S04]  /*765b0*/  LDL.LU R17, [R1+0x35cc] ;  /* 0x0035cc0001117983 */ /* 0x001ee80000300800 */
[----:B---3--:R0:W-:Y:S04]  /*765c0*/  STS.U16 [R3+UR5+0x18300], R17 ;  /* 0x0183001103007988 */ /* 0x0081e80008000405 */
[----:B----4-:R1:W-:Y:S04]  /*765d0*/  STS.U16 [R3+UR5+0x18380], R12 ;  /* 0x0183800c03007988 */ /* 0x0103e80008000405 */
[----:B------:R3:W-:Y:S04]  /*765e0*/  STS.U16 [R3+UR5+0x18b00], R24 ;  /* 0x018b001803007988 */ /* 0x0007e80008000405 */
[----:B------:R4:W-:Y:S04]  /*765f0*/  STS.U16 [R3+UR5+0x18b80], R26 ;  /* 0x018b801a03007988 */ /* 0x0009e80008000405 */
[----:B0-----:R-:W2:Y:S04]  /*76600*/  LDL.LU R17, [R1+0x35c8] ;  /* 0x0035c80001117983 */ /* 0x001ea80000300800 */
[----:B-1----:R-:W2:Y:S04]  /*76610*/  LDL.LU R12, [R1+0x35c4] ;  /* 0x0035c400010c7983 */ /* 0x002ea80000300800 */
        /* <DEDUP_REMOVED lines=25> */
[----:B------:R-:W-:Y:S04]  /*767b0*/  STS.U16 [R3+UR5+0x1eb80], R2 ;  /* 0x01eb800203007988 */ /* 0x000fe80008000405 */
[----:B----4-:R0:W-:Y:S04]  /*767c0*/  STS.U16 [R3+UR5+0x1f300], R26 ;  /* 0x01f3001a03007988 */ /* 0x0101e80008000405 */
[----:B0-----:R-:W2:Y:S04]  /*767d0*/  LDL.LU R26, [R1+0x1114] ;  /* 0x00111400011a7983 */ /* 0x001ea80000300800 */
[----:B--2---:R0:W-:Y:S04]  /*767e0*/  STL [R1+0x35b0], R26 ;  /* 0x0035b01a01007387 */ /* 0x0041e80000100800 */
[----:B0-----:R-:W2:Y:S01]  /*767f0*/  LDL.LU R26, [R1+0x1174] ;  /* 0x00117400011a7983 */ /* 0x001ea20000300800 */
[----:B------:R-:W0:Y:S03]  /*76800*/  S2R R0, SR_TID.X ;  /* 0x0000000000007919 */ /* 0x000e260000002100 */
[----:B--2---:R1:W-:Y:S04]  /*76810*/  STL [R1+0x35b4], R26 ;  /* 0x0035b41a01007387 */ /* 0x0043e80000100800 */
[----:B-1----:R-:W2:Y:S01]  /*76820*/  LDL.LU R26, [R1+0x1178] ;  /* 0x00117800011a7983 */ /* 0x002ea20000300800 */
[----:B0-----:R-:W-:-:S05]  /*76830*/  LOP3.LUT R0, R0, 0x3f, RZ, 0xc0, !PT ;  /* 0x0000003f00007812 */ /* 0x001fca00078ec0ff */
[C---:B------:R-:W-:Y:S01]  /*76840*/  IMAD.SHL.U32 R2, R0.reuse, 0x2, RZ ;  /* 0x0000000200027824 */ /* 0x040fe200078e00ff */
[----:B--2---:R0:W-:Y:S04]  /*76850*/  STL [R1+0x35b8], R26 ;  /* 0x0035b81a01007387 */ /* 0x0041e80000100800 */
[----:B------:R-:W2:Y:S04]  /*76860*/  LDL.LU R10, [R1+0x10e4] ;  /* 0x0010e400010a7983 */ /* 0x000ea80000300800 */
        /* <DEDUP_REMOVED lines=13> */
[----:B0-----:R-:W-:-:S03]  /*76940*/  IMAD.SHL.U32 R26, R0, 0x2, RZ ;  /* 0x00000002001a7824 */ /* 0x001fc600078e00ff */
        /* <DEDUP_REMOVED lines=11> */
[----:B---3--:R0:W-:Y:S04]  /*76a00*/  STS.U16 [R26+UR5+0x1f380], R24 ;  /* 0x01f380181a007988 */ /* 0x0081e80008000405 */
[----:B------:R1:W-:Y:S04]  /*76a10*/  STS.U16 [R26+UR5+0x1fb00], R12 ;  /* 0x01fb000c1a007988 */ /* 0x0003e80008000405 */
[----:B------:R3:W-:Y:S04]  /*76a20*/  STS.U16 [R26+UR5+0x1fb80], R17 ;  /* 0x01fb80111a007988 */ /* 0x0007e80008000405 */
[----:B0-----:R-:W2:Y:S04]  /*76a30*/  LDL.LU R24, [R1+0x1118] ;  /* 0x0011180001187983 */ /* 0x001ea80000300800 */
[----:B-1----:R-:W4:Y:S04]  /*76a40*/  LDL.LU R12, [R1+0x1144] ;  /* 0x00114400010c7983 */ /* 0x002f280000300800 */
[----:B---3--:R-:W3:Y:S01]  /*76a50*/  LDL.LU R26, [R1+0x35b8] ;  /* 0x0035b800011a7983 */ /* 0x008ee20000300800 */
[----:B------:R-:W-:-:S03]  /*76a60*/  LOP3.LUT R2, R2, 0x40, RZ, 0x3c, !PT ;  /* 0x0000004002027812 */ /* 0x000fc600078e3cff */
[----:B------:R-:W2:Y:S04]  /*76a70*/  LDL.LU R17, [R1+0x1148] ;  /* 0x0011480001117983 */ /* 0x000ea80000300800 */
[----:B---3--:R0:W-:Y:S04]  /*76a80*/  STS.U16 [R2+UR5+0x400], R26 ;  /* 0x0004001a02007988 */ /* 0x0081e80008000405 */
[----:B0-----:R-:W3:Y:S04]  /*76a90*/  LDL.LU R26, [R1+0x35b4] ;  /* 0x0035b400011a7983 */ /* 0x001ee80000300800 */
[----:B---3--:R0:W-:Y:S04]  /*76aa0*/  STS.U16 [R2+UR5+0x480], R26 ;  /* 0x0004801a02007988 */ /* 0x0081e80008000405 */
[----:B--2---:R1:W-:Y:S04]  /*76ab0*/  STS.U16 [R2+UR5+0xc00], R17 ;  /* 0x000c001102007988 */ /* 0x0043e80008000405 */
[----:B0-----:R-:W2:Y:S04]  /*76ac0*/  LDL.LU R26, [R1+0x35b0] ;  /* 0x0035b000011a7983 */ /* 0x001ea80000300800 */
[----:B-1----:R-:W3:Y:S04]  /*76ad0*/  LDL.LU R17, [R1+0xe08] ;  /* 0x000e080001117983 */ /* 0x002ee80000300800 */
[----:B---3--:R0:W-:Y:S04]  /*76ae0*/  STL [R1+0x35a4], R17 ;  /* 0x0035a41101007387 */ /* 0x0081e80000100800 */
[----:B0-----:R-:W3:Y:S04]  /*76af0*/  LDL.LU R17, [R1+0xe0c] ;  /* 0x000e0c0001117983 */ /* 0x001ee80000300800 */
[----:B---3--:R0:W-:Y:S04]  /*76b00*/  STL [R1+0x35a8], R17 ;  /* 0x0035a81101007387 */ /* 0x0081e80000100800 */
[----:B0-----:R-:W3:Y:S04]  /*76b10*/  LDL.LU R17, [R1+0xe40] ;  /* 0x000e400001117983 */ /* 0x001ee80000300800 */
[----:B----4-:R-:W-:Y:S04]  /*76b20*/  STS.U16 [R2+UR5+0xc80], R12 ;  /* 0x000c800c02007988 */ /* 0x010fe80008000405 */
[----:B------:R-:W-:Y:S04]  /*76b30*/  STS.U16 [R2+UR5+0x1400], R24 ;  /* 0x0014001802007988 */ /* 0x000fe80008000405 */
[----:B--2---:R-:W-:Y:S04]  /*76b40*/  STS.U16 [R2+UR5+0x1480], R26 ;  /* 0x0014801a02007988 */ /* 0x004fe80008000405 */
        /* <DEDUP_REMOVED lines=10> */
[----:B---3--:R0:W-:Y:S04]  /*76bf0*/  STL [R1+0x35ac], R17 ;  /* 0x0035ac1101007387 */ /* 0x0081e80000100800 */
        /* <DEDUP_REMOVED lines=189> */
[----:B------:R4:W-:Y:S04]  /*777d0*/  STS.U16 [R2+UR5+0x19400], R17 ;  /* 0x0194001102007988 */ /* 0x0009e80008000405 */
[----:B0-----:R-:W4:Y:S04]  /*777e0*/  LDL.LU R21, [R1+0x3588] ;  /* 0x0035880001157983 */ /* 0x001f280000300800 */
[----:B-1----:R-:W4:Y:S04]  /*777f0*/  LDL.LU R19, [R1+0x3584] ;  /* 0x0035840001137983 */ /* 0x002f280000300800 */
[----:B--2---:R-:W2:Y:S04]  /*77800*/  LDL.LU R20, [R1+0x3580] ;  /* 0x0035800001147983 */ /* 0x004ea80000300800 */
[----:B---3--:R-:W3:Y:S04]  /*77810*/  LDL.LU R22, [R1+0x357c] ;  /* 0x00357c0001167983 */ /* 0x008ee80000300800 */
[----:B----4-:R-:W4:Y:S04]  /*77820*/  LDL.LU R0, [R1+0x3578] ;  /* 0x0035780001007983 */ /* 0x010f280000300800 */
[----:B------:R-:W2:Y:S04]  /*77830*/  LDL.LU R17, [R1+0x10d8] ;  /* 0x0010d80001117983 */ /* 0x000ea80000300800 */
        /* <DEDUP_REMOVED lines=25> */
[----:B--2---:R0:W-:Y:S04]  /*779d0*/  STL [R1+0x3570], R17 ;  /* 0x0035701101007387 */ /* 0x0041e80000100800 */
[----:B0-----:R-:W2:Y:S01]  /*779e0*/  LDL.LU R17, [R1+0x1170] ;  /* 0x0011700001117983 */ /* 0x001ea20000300800 */
[----:B------:R-:W0:Y:S02]  /*779f0*/  S2R R0, SR_TID.X ;  /* 0x0000000000007919 */ /* 0x000e240000002100 */
[----:B0-----:R-:W-:-:S05]  /*77a00*/  LOP3.LUT R0, R0, 0x3f, RZ, 0xc0, !PT ;  /* 0x0000003f00007812 */ /* 0x001fca00078ec0ff */
[----:B------:R-:W-:-:S05]  /*77a10*/  IMAD.SHL.U32 R0, R0, 0x2, RZ ;  /* 0x0000000200007824 */ /* 0x000fca00078e00ff */
[C---:B------:R-:W-:Y:S01]  /*77a20*/  LOP3.LUT R2, R0.reuse, 0x50, RZ, 0x3c, !PT ;  /* 0x0000005000027812 */ /* 0x040fe200078e3cff */
        /* <DEDUP_REMOVED lines=18> */
[----:B0-----:R-:W-:-:S03]  /*77b50*/  LOP3.LUT R17, R0, 0x40, RZ, 0x3c, !PT ;  /* 0x0000004000117812 */ /* 0x001fc600078e3cff */
        /* <DEDUP_REMOVED lines=8> */
[----:B------:R3:W-:Y:S04]  /*77be0*/  STS.U16 [R17+UR5+0x1fc80], R21 ;  /* 0x01fc801511007988 */ /* 0x0007e80008000405 */
[----:B0-----:R-:W2:Y:S04]  /*77bf0*/  LDL.LU R22, [R1+0x10dc] ;  /* 0x0010dc0001167983 */ /* 0x001ea80000300800 */
[----:B------:R-:W4:Y:S04]  /*77c00*/  LDL.LU R0, [R1+0x110c] ;  /* 0x00110c0001007983 */ /* 0x000f280000300800 */
[----:B-1----:R-:W2:Y:S04]  /*77c10*/  LDL.LU R20, [R1+0x1110] ;  /* 0x0011100001147983 */ /* 0x002ea80000300800 */
[----:B---3--:R-:W3:Y:S04]  /*77c20*/  LDL.LU R19, [R1+0x113c] ;  /* 0x00113c0001137983 */ /* 0x008ee80000300800 */
[----:B------:R-:W4:Y:S04]  /*77c30*/  LDL.LU R17, [R1+0x3574] ;  /* 0x0035740001117983 */ /* 0x000f280000300800 */
[----:B------:R-:W2:Y:S04]  /*77c40*/  LDL.LU R21, [R1+0x1140] ;  /* 0x0011400001157983 */ /* 0x000ea80000300800 */
[----:B----4-:R0:W-:Y:S04]  /*77c50*/  STS.U16 [R2+UR5+0x500], R17 ;  /* 0x0005001102007988 */ /* 0x0101e80008000405 */
[----:B0-----:R-:W4:Y:S04]  /*77c60*/  LDL.LU R17, [R1+0x3570] ;  /* 0x0035700001117983 */ /* 0x001f280000300800 */
[----:B----4-:R0:W-:Y:S04]  /*77c70*/  STS.U16 [R2+UR5+0x580], R17 ;  /* 0x0005801102007988 */ /* 0x0101e80008000405 */
[----:B--2---:R1:W-:Y:S04]  /*77c80*/  STS.U16 [R2+UR5+0xd00], R21 ;  /* 0x000d001502007988 */ /* 0x0043e80008000405 */
[----:B0-----:R-:W2:Y:S04]  /*77c90*/  LDL.LU R17, [R1+0x356c] ;  /* 0x00356c0001117983 */ /* 0x001ea80000300800 */
[----:B-1----:R-:W4:Y:S04]  /*77ca0*/  LDL.LU R21, [R1+0xe00] ;  /* 0x000e000001157983 */ /* 0x002f280000300800 */
[----:B----4-:R0:W-:Y:S04]  /*77cb0*/  STL [R1+0x3560], R21 ;  /* 0x0035601501007387 */ /* 0x0101e80000100800 */
[----:B0-----:R-:W4:Y:S04]  /*77cc0*/  LDL.LU R21, [R1+0xe04] ;  /* 0x000e040001157983 */ /* 0x001f280000300800 */
[----:B----4-:R0:W-:Y:S04]  /*77cd0*/  STL [R1+0x3564], R21 ;  /* 0x0035641501007387 */ /* 0x0101e80000100800 */
[----:B0-----:R-:W4:Y:S04]  /*77ce0*/  LDL.LU R21, [R1+0xe38] ;  /* 0x000e380001157983 */ /* 0x001f280000300800 */
[----:B---3--:R-:W-:Y:S04]  /*77cf0*/  STS.U16 [R2+UR5+0xd80], R19 ;  /* 0x000d801302007988 */ /* 0x008fe80008000405 */
[----:B------:R-:W-:Y:S04]  /*77d00*/  STS.U16 [R2+UR5+0x1500], R20 ;  /* 0x0015001402007988 */ /* 0x000fe80008000405 */
[----:B------:R-:W-:Y:S04]  /*77d10*/  STS.U16 [R2+UR5+0x1580], R0 ;  /* 0x0015800002007988 */ /* 0x000fe80008000405 */
        /* <DEDUP_REMOVED lines=10> */
[----:B----4-:R0:W-:Y:S04]  /*77dc0*/  STL [R1+0x3568], R21 ;  /* 0x0035681501007387 */ /* 0x0101e80000100800 */
        /* <DEDUP_REMOVED lines=189> */
[----:B------:R-:W-:Y:S04]  /*789a0*/  STS.U16 [R2+UR5+0x19500], R0 ;  /* 0x0195000002007988 */ /* 0x000fe80008000405 */
        /* <DEDUP_REMOVED lines=8> */
[----:B0-----:R-:W2:Y:S01]  /*78a30*/  LDL.LU R21, [R1+0x1164] ;  /* 0x0011640001157983 */ /* 0x001ea20000300800 */
[----:B------:R-:W0:Y:S03]  /*78a40*/  S2R R0, SR_TID.X ;  /* 0x0000000000007919 */ /* 0x000e260000002100 */
[----:B--2---:R1:W-:Y:S04]  /*78a50*/  STL [R1+0x352c], R21 ;  /* 0x00352c1501007387 */ /* 0x0043e80000100800 */
[----:B-1----:R-:W2:Y:S04]  /*78a60*/  LDL.LU R21, [R1+0x1168] ;  /* 0x0011680001157983 */ /* 0x002ea80000300800 */
[----:B------:R-:W-:Y:S04]  /*78a70*/  STS.U16 [R2+UR5+0x19d00], R19 ;  /* 0x019d001302007988 */ /* 0x000fe80008000405 */
[----:B------:R-:W-:Y:S04]  /*78a80*/  STS.U16 [R2+UR5+0x19d80], R20 ;  /* 0x019d801402007988 */ /* 0x000fe80008000405 */
[----:B------:R-:W-:Y:S04]  /*78a90*/  STS.U16 [R2+UR5+0x1a500], R22 ;  /* 0x01a5001602007988 */ /* 0x000fe80008000405 */
[----:B------:R-:W-:Y:S04]  /*78aa0*/  STS.U16 [R2+UR5+0x1a580], R17 ;  /* 0x01a5801102007988 */ /* 0x000fe80008000405 */
[----:B------:R-:W-:Y:S04]  /*78ab0*/  STS.U16 [R2+UR5+0x1ad00], R12 ;  /* 0x01ad000c02007988 */ /* 0x000fe80008000405 */
[----:B------:R-:W-:Y:S04]  /*78ac0*/  STS.U16 [R2+UR5+0x1ad80], R24 ;  /* 0x01ad801802007988 */ /* 0x000fe80008000405 */
[----:B------:R-:W-:Y:S01]  /*78ad0*/  STS.U16 [R2+UR5+0x1b500], R26 ;  /* 0x01b5001a02007988 */ /* 0x000fe20008000405 */
[----:B0-----:R-:W-:-:S03]  /*78ae0*/  LOP3.LUT R0, R0, 0x3f, RZ, 0xc0, !PT ;  /* 0x0000003f00007812 */ /* 0x001fc600078ec0ff */
[----:B------:R-:W-:Y:S04]  /*78af0*/  STS.U16 [R2+UR5+0x1b580], R10 ;  /* 0x01b5800a02007988 */ /* 0x000fe80008000405 */
[----:B------:R-:W-:Y:S04]  /*78b00*/  STS.U16 [R2+UR5+0x1bd00], R9 ;  /* 0x01bd000902007988 */ /* 0x000fe80008000405 */
[----:B------:R-:W-:Y:S04]  /*78b10*/  STS.U16 [R2+UR5+0x1bd80], R28 ;  /* 0x01bd801c02007988 */ /* 0x000fe80008000405 */
[----:B------:R-:W-:Y:S04]  /*78b20*/  STS.U16 [R2+UR5+0x1c500], R4 ;  /* 0x01c5000402007988 */ /* 0x000fe80008000405 */
[----:B------:R-:W-:Y:S01]  /*78b30*/  STS.U16 [R2+UR5+0x1c580], R5 ;  /* 0x01c5800502007988 */ /* 0x000fe20008000405 */
[----:B------:R-:W-:-:S03]  /*78b40*/  IMAD.SHL.U32 R0, R0, 0x2, RZ ;  /* 0x0000000200007824 */ /* 0x000fc600078e00ff */
        /* <DEDUP_REMOVED lines=9> */
[----:B----4-:R0:W-:Y:S02]  /*78be0*/  STS.U16 [R2+UR5+0x1ed80], R3 ;  /* 0x01ed800302007988 */ /* 0x0101e40008000405 */
[----:B0-----:R-:W-:-:S02]  /*78bf0*/  LOP3.LUT R3, R0, 0x60, RZ, 0x3c, !PT ;  /* 0x0000006000037812 */ /* 0x001fc400078e3cff */
        /* <DEDUP_REMOVED lines=254> */
[----:B------:R-:W2:Y:S01]  /*79be0*/  LDL.LU R25, [R1+0x10fc] ;  /* 0x0010fc0001197983 */ /* 0x000ea20000300800 */
        /* <DEDUP_REMOVED lines=16> */
[----:B------:R2:W-:Y:S04]  /*79cf0*/  STS.U16 [R3+UR5+0x1d680], R5 ;  /* 0x01d6800503007988 */ /* 0x0005e80008000405 */
[----:B------:R2:W-:Y:S04]  /*79d00*/  STS.U16 [R3+UR5+0x1de00], R14 ;  /* 0x01de000e03007988 */ /* 0x0005e80008000405 */
[----:B------:R2:W-:Y:S04]  /*79d10*/  STS.U16 [R3+UR5+0x1de80], R15 ;  /* 0x01de800f03007988 */ /* 0x0005e80008000405 */
[----:B------:R-:W-:Y:S04]  /*79d20*/  STS.U16 [R3+UR5+0x1e600], R11 ;  /* 0x01e6000b03007988 */ /* 0x000fe80008000405 */
[----:B------:R-:W-:Y:S01]  /*79d30*/  STS.U16 [R3+UR5+0x1e680], R8 ;  /* 0x01e6800803007988 */ /* 0x000fe20008000405 */
[----:B0-----:R-:W-:-:S05]  /*79d40*/  LOP3.LUT R0, R0, 0x3f, RZ, 0xc0, !PT ;  /* 0x0000003f00007812 */ /* 0x001fca00078ec0ff */
[----:B------:R-:W-:Y:S01]  /*79d50*/  IMAD.SHL.U32 R0, R0, 0x2, RZ ;  /* 0x0000000200007824 */ /* 0x000fe200078e00ff */
[----:B------:R-:W-:Y:S04]  /*79d60*/  STS.U16 [R3+UR5+0x1ee00], R16 ;  /* 0x01ee001003007988 */ /* 0x000fe80008000405 */
[C---:B-1----:R-:W-:Y:S01]  /*79d70*/  LOP3.LUT R4, R0.reuse, 0x70, RZ, 0x3c, !PT ;  /* 0x0000007000047812 */ /* 0x042fe200078e3cff */
[----:B--2---:R0:W-:Y:S04]  /*79d80*/  STL [R1+0x34ec], R25 ;  /* 0x0034ec1901007387 */ /* 0x0041e80000100800 */
        /* <DEDUP_REMOVED lines=16> */
[----:B------:R-:W2:Y:S01]  /*79e90*/  LDL.LU R15, [R1+0xf0c] ;  /* 0x000f0c00010f7983 */ /* 0x000ea20000300800 */
[----:B0-----:R-:W-:-:S03]  /*79ea0*/  LOP3.LUT R25, R0, 0x60, RZ, 0x3c, !PT ;  /* 0x0000006000197812 */ /* 0x001fc600078e3cff */
[----:B------:R-:W2:Y:S04]  /*79eb0*/  LDL.LU R11, [R1+0xf08] ;  /* 0x000f0800010b7983 */ /* 0x000ea80000300800 */
[----:B------:R-:W2:Y:S04]  /*79ec0*/  LDL.LU R8, [R1+0xed4] ;  /* 0x000ed40001087983 */ /* 0x000ea80000300800 */
[----:B----4-:R0:W-:Y:S04]  /*79ed0*/  STS.U16 [R3+UR5+0x1ee80], R2 ;  /* 0x01ee800203007988 */ /* 0x0101e80008000405 */
[----:B------:R-:W4:Y:S04]  /*79ee0*/  LDL.LU R16, [R1+0xed0] ;  /* 0x000ed00001107983 */ /* 0x000f280000300800 */
[----:B---3--:R1:W-:Y:S04]  /*79ef0*/  STS.U16 [R25+UR5+0x1f600], R6 ;  /* 0x01f6000619007988 */ /* 0x0083e80008000405 */
[----:B------:R3:W-:Y:S04]  /*79f00*/  STS.U16 [R25+UR5+0x1f680], R7 ;  /* 0x01f6800719007988 */ /* 0x0007e80008000405 */
[----:B------:R3:W-:Y:S04]  /*79f10*/  STS.U16 [R25+UR5+0x1fe00], R27 ;  /* 0x01fe001b19007988 */ /* 0x0007e80008000405 */
[----:B------:R3:W-:Y:S04]  /*79f20*/  STS.U16 [R25+UR5+0x1fe80], R29 ;  /* 0x01fe801d19007988 */ /* 0x0007e80008000405 */
[----:B0-----:R-:W4:Y:S04]  /*79f30*/  LDL.LU R3, [R1+0xe9c] ;  /* 0x000e9c0001037983 */ /* 0x001f280000300800 */
[----:B------:R-:W4:Y:S04]  /*79f40*/  LDL.LU R2, [R1+0xe98] ;  /* 0x000e980001027983 */ /* 0x000f280000300800 */
[----:B-1----:R-:W2:Y:S04]  /*79f50*/  LDL.LU R6, [R1+0x1100] ;  /* 0x0011000001067983 */ /* 0x002ea80000300800 */
[----:B------:R-:W4:Y:S04]  /*79f60*/  LDL.LU R0, [R1+0x112c] ;  /* 0x00112c0001007983 */ /* 0x000f280000300800 */
[----:B---3--:R-:W3:Y:S04]  /*79f70*/  LDL.LU R7, [R1+0x1130] ;  /* 0x0011300001077983 */ /* 0x008ee80000300800 */
[----:B------:R-:W2:Y:S04]  /*79f80*/  LDL.LU R27, [R1+0x115c] ;  /* 0x00115c00011b7983 */ /* 0x000ea80000300800 */
[----:B------:R-:W4:Y:S04]  /*79f90*/  LDL.LU R25, [R1+0x34ec] ;  /* 0x0034ec0001197983 */ /* 0x000f280000300800 */
[----:B------:R-:W3:Y:S04]  /*79fa0*/  LDL.LU R29, [R1+0x1160] ;  /* 0x00116000011d7983 */ /* 0x000ee80000300800 */
[----:B---3--:R-:W-:Y:S04]  /*79fb0*/  STS.U16 [R4+UR5+0x700], R29 ;  /* 0x0007001d04007988 */ /* 0x008fe80008000405 */
[----:B--2---:R-:W-:Y:S04]  /*79fc0*/  STS.U16 [R4+UR5+0x780], R27 ;  /* 0x0007801b04007988 */ /* 0x004fe80008000405 */
[----:B------:R-:W-:Y:S04]  /*79fd0*/  STS.U16 [R4+UR5+0xf00], R7 ;  /* 0x000f000704007988 */ /* 0x000fe80008000405 */
        /* <DEDUP_REMOVED lines=23> */
[----:B0-----:R-:W2:Y:S04]  /*7a150*/  LDL.LU R8, [R1+0xe64] ;  /* 0x000e640001087983 */ /* 0x001ea80000300800 */
[----:B-1----:R-:W3:Y:S04]  /*7a160*/  LDL.LU R16, [R1+0xe60] ;  /* 0x000e600001107983 */ /* 0x002ee80000300800 */
[----:B------:R-:W4:Y:S04]  /*7a170*/  LDL.LU R29, [R1+0xe28] ;  /* 0x000e2800011d7983 */ /* 0x000f280000300800 */
        /* <DEDUP_REMOVED lines=30> */
[----:B---3--:R1:W-:Y:S04]  /*7a360*/  STS.U16 [R4+UR5+0x7780], R16 ;  /* 0x0077801004007988 */ /* 0x0083e80008000405 */
[----:B0-----:R-:W2:Y:S04]  /*7a370*/  LDL.LU R8, [R1+0xb48] ;  /* 0x000b480001087983 */ /* 0x001ea80000300800 */
[----:B-1----:R-:W3:Y:S04]  /*7a380*/  LDL.LU R16, [R1+0xb14] ;  /* 0x000b140001107983 */ /* 0x002ee80000300800 */
[----:B----4-:R0:W-:Y:S04]  /*7a390*/  STS.U16 [R4+UR5+0x7f00], R29 ;  /* 0x007f001d04007988 */ /* 0x0101e80008000405 */
[----:B0-----:R-:W4:Y:S04]  /*7a3a0*/  LDL.LU R29, [R1+0x34e8] ;  /* 0x0034e800011d7983 */ /* 0x001f280000300800 */
        /* <DEDUP_REMOVED lines=26> */
[----:B0-----:R-:W4:Y:S04]  /*7a550*/  LDL.LU R3, [R1+0xb10] ;  /* 0x000b100001037983 */ /* 0x001f280000300800 */
[----:B-1----:R-:W4:Y:S04]  /*7a560*/  LDL.LU R2, [R1+0xadc] ;  /* 0x000adc0001027983 */ /* 0x002f280000300800 */
[----:B------:R-:W4:Y:S04]  /*7a570*/  LDL.LU R29, [R1+0xaa4] ;  /* 0x000aa400011d7983 */ /* 0x000f280000300800 */
[----:B--2---:R-:W-:Y:S04]  /*7a580*/  STS.U16 [R4+UR5+0xe780], R8 ;  /* 0x00e7800804007988 */ /* 0x004fe80008000405 */
[----:B---3--:R-:W-:Y:S04]  /*7a590*/  STS.U16 [R4+UR5+0xef00], R16 ;  /* 0x00ef001004007988 */ /* 0x008fe80008000405 */
        /* <DEDUP_REMOVED lines=57> */
[----:B0-----:R-:W3:Y:S04]  /*7a930*/  LDL.LU R14, [R1+0x390] ;  /* 0x00039000010e7983 */ /* 0x001ee80000300800 */
[----:B-1----:R-:W4:Y:S04]  /*7a940*/  LDL.LU R15, [R1+0x38c] ;  /* 0x00038c00010f7983 */ /* 0x002f280000300800 */
[----:B--2---:R-:W2:Y:S04]  /*7a950*/  LDL.LU R11, [R1+0x354] ;  /* 0x00035400010b7983 */ /* 0x004ea80000300800 */
        /* <DEDUP_REMOVED lines=34> */
[----:B-1----:R-:W4:Y:S04]  /*7ab80*/  LDL.LU R15, [R1+0x10] ;  /* 0x00001000010f7983 */ /* 0x002f280000300800 */
[----:B--2---:R0:W-:Y:S04]  /*7ab90*/  STS.U16 [R4+UR5+0x17700], R11 ;  /* 0x0177000b04007988 */ /* 0x0041e80008000405 */
[----:B0-----:R-:W2:Y:S04]  /*7aba0*/  LDL.LU R11, [R1+0x34e0] ;  /* 0x0034e000010b7983 */ /* 0x001ea80000300800 */
[----:B--2---:R0:W-:Y:S04]  /*7abb0*/  STS.U16 [R4+UR5+0x17780], R11 ;  /* 0x0177800b04007988 */ /* 0x0041e80008000405 */
[----:B------:R1:W-:Y:S04]  /*7abc0*/  STS.U16 [R4+UR5+0x17f00], R8 ;  /* 0x017f000804007988 */ /* 0x0003e80008000405 */
        /* <DEDUP_REMOVED lines=27> */
[----:B----4-:R0:W-:Y:S04]  /*7ad80*/  STS.U16 [R4+UR5+0x1d780], R2 ;  /* 0x01d7800204007988 */ /* 0x0101e80008000405 */
[----:B0-----:R-:W4:Y:S04]  /*7ad90*/  LDL.LU R2, [R1+0x34c8] ;  /* 0x0034c80001027983 */ /* 0x001f280000300800 */
[----:B---3--:R0:W-:Y:S04]  /*7ada0*/  STS.U16 [R4+UR5+0x1df00], R3 ;  /* 0x01df000304007988 */ /* 0x0081e80008000405 */
[----:B0-----:R-:W3:Y:S04]  /*7adb0*/  LDL.LU R3, [R1+0x34c4] ;  /* 0x0034c40001037983 */ /* 0x001ee80000300800 */
[----:B------:R-:W-:Y:S04]  /*7adc0*/  STS.U16 [R4+UR5+0x1df80], R28 ;  /* 0x01df801c04007988 */ /* 0x000fe80008000405 */
[----:B------:R-:W-:Y:S04]  /*7add0*/  STS.U16 [R4+UR5+0x1e700], R5 ;  /* 0x01e7000504007988 */ /* 0x000fe80008000405 */
[----:B------:R-:W-:Y:S04]  /*7ade0*/  STS.U16 [R4+UR5+0x1e780], R14 ;  /* 0x01e7800e04007988 */ /* 0x000fe80008000405 */
[----:B------:R-:W-:Y:S04]  /*7adf0*/  STS.U16 [R4+UR5+0x1ef00], R15 ;  /* 0x01ef000f04007988 */ /* 0x000fe80008000405 */
[----:B--2---:R0:W-:Y:S04]  /*7ae00*/  STS.U16 [R4+UR5+0x1ef80], R16 ;  /* 0x01ef801004007988 */ /* 0x0041e80008000405 */
[----:B------:R-:W-:Y:S04]  /*7ae10*/  STS.U16 [R4+UR5+0x1f700], R8 ;  /* 0x01f7000804007988 */ /* 0x000fe80008000405 */
[----:B------:R-:W-:Y:S04]  /*7ae20*/  STS.U16 [R4+UR5+0x1f780], R11 ;  /* 0x01f7800b04007988 */ /* 0x000fe80008000405 */
[----:B0-----:R-:W2:Y:S01]  /*7ae30*/  LDL.LU R16, [R1+0x34c0] ;  /* 0x0034c00001107983 */ /* 0x001ea20000300800 */
[----:B------:R-:W0:Y:S03]  /*7ae40*/  S2R R0, SR_TID.X ;  /* 0x0000000000007919 */ /* 0x000e260000002100 */
[----:B----4-:R1:W-:Y:S04]  /*7ae50*/  STS.U16 [R4+UR5+0x1ff00], R2 ;  /* 0x01ff000204007988 */ /* 0x0103e80008000405 */
[----:B-1----:R-:W4:Y:S04]  /*7ae60*/  LDL.LU R2, [R1+0x34bc] ;  /* 0x0034bc0001027983 */ /* 0x002f280000300800 */
[----:B---3--:R1:W-:Y:S02]  /*7ae70*/  STS.U16 [R4+UR5+0x1ff80], R3 ;  /* 0x01ff800304007988 */ /* 0x0083e40008000405 */
[----:B-1----:R-:W1:Y:S01]  /*7ae80*/  LDC R3, c[0x0][0x23c] ;  /* 0x00008f00ff037b82 */ /* 0x002e620000000800 */
[----:B0-----:R-:W-:-:S05]  /*7ae90*/  LOP3.LUT R0, R0, 0x3f, RZ, 0xc0, !PT ;  /* 0x0000003f00007812 */ /* 0x001fca00078ec0ff */
[----:B------:R-:W-:Y:S02]  /*7aea0*/  IMAD.SHL.U32 R0, R0, 0x2, RZ ;  /* 0x0000000200007824 */ /* 0x000fe400078e00ff */
[----:B-1----:R-:W-:-:S04]  /*7aeb0*/  IMAD.SHL.U32 R3, R3, 0x80, RZ ;  /* 0x0000008003037824 */ /* 0x002fc800078e00ff */
[----:B------:R-:W-:Y:S01]  /*7aec0*/  IMAD.SHL.U32 R3, R3, 0x2, RZ ;  /* 0x0000000203037824 */ /* 0x000fe200078e00ff */
[----:B------:R-:W3:Y:S01]  /*7aed0*/  LDL R28, [R1+0xda4] ;  /* 0x000da400011c7983 */ /* 0x000ee20000100800 */
[----:B------:R-:W-:Y:S06]  /*7aee0*/  BAR.SYNC.DEFER_BLOCKING 0x0 ;  /* 0x0000000000007b1d */ /* 0x000fec0000010000 */
[----:B----4-:R-:W-:Y:S04]  /*7aef0*/  STL [R1+0x3720], R2 ;  /* 0x0037200201007387 */ /* 0x010fe80000100800 */
[----:B--2---:R-:W-:Y:S04]  /*7af00*/  LDSM.16.M88.4 R12, [R16+UR5+0x1000] ;  /* 0x00100005100c783b */ /* 0x004fe80008000200 */
[----:B------:R-:W-:Y:S04]  /*7af10*/  LDSM.16.M88.4 R8, [R16+UR5+0x2000] ;  /* 0x002000051008783b */ /* 0x000fe80008000200 */
[----:B------:R-:W-:Y:S04]  /*7af20*/  LDSM.16.M88.4 R20, [R16+UR5+0x3000] ;  /* 0x003000051014783b */ /* 0x000fe80008000200 */
[----:B------:R-:W-:Y:S04]  /*7af30*/  LDSM.16.M88.4 R24, [R16+UR5+0x1a000] ;  /* 0x01a000051018783b */ /* 0x000fe80008000200 */
[----:B---3--:R-:W0:Y:S04]  /*7af40*/  LDSM.16.MT88.4 R4, [R28+UR5+0x20000] ;  /* 0x020000051c04783b */ /* 0x008e280008004200 */
[----:B0-----:R-:W-:Y:S04]  /*7af50*/  STL.64 [R1+0x5d68], R6 ;  /* 0x005d680601007387 */ /* 0x001fe80000100a00 */
[----:B------:R-:W-:Y:S04]  /*7af60*/  STL.64 [R1+0x5d60], R4 ;  /* 0x005d600401007387 */ /* 0x000fe80000100a00 */
[----:B------:R-:W0:Y:S04]  /*7af70*/  LDSM.16.M88.4 R4, [R16+UR5] ;  /* 0x000000051004783b */ /* 0x000e280008000200 */
[----:B------:R-:W-:Y:S04]  /*7af80*/  STL [R1+0x5bbc], R28 ;  /* 0x005bbc1c01007387 */ /* 0x000fe80000100800 */
[----:B0-----:R0:W-:Y:S04]  /*7af90*/  STL.64 [R1+0x1b0], R4 ;  /* 0x0001b00401007387 */ /* 0x0011e80000100a00 */
[----:B------:R-:W-:Y:S04]  /*7afa0*/  STL.64 [R1+0x1b8], R6 ;  /* 0x0001b80601007387 */ /* 0x000fe80000100a00 */
[----:B------:R-:W-:Y:S04]  /*7afb0*/  STL.64 [R1+0x1a0], R12 ;  /* 0x0001a00c01007387 */ /* 0x000fe80000100a00 */
[----:B------:R-:W-:Y:S01]  /*7afc0*/  STL.64 [R1+0x1a8], R14 ;  /* 0x0001a80e01007387 */ /* 0x000fe20000100a00 */
[----:B0-----:R-:W-:-:S02]  /*7afd0*/  IMAD.MOV.U32 R5, RZ, RZ, R8 ;  /* 0x000000ffff057224 */ /* 0x001fc400078e0008 */
[----:B------:R-:W-:Y:S01]  /*7afe0*/  IMAD.MOV.U32 R4, RZ, RZ, R9 ;  /* 0x000000ffff047224 */ /* 0x000fe200078e0009 */
[----:B------:R-:W-:Y:S04]  /*7aff0*/  STL.64 [R1+0x190], R8 ;  /* 0x0001900801007387 */ /* 0x000fe80000100a00 */
[----:B------:R-:W0:Y:S04]  /*7b000*/  LDSM.16.M88.4 R12, [R16+UR5+0x4000] ;  /* 0x00400005100c783b */ /* 0x000e280008000200 */
[----:B------:R-:W-:Y:S04]  /*7b010*/  STL.64 [R1+0x198], R10 ;  /* 0x0001980a01007387 */ /* 0x000fe80000100a00 */
[----:B------:R-:W1:Y:S04]  /*7b020*/  LDSM.16.M88.4 R8, [R16+UR5+0x5000] ;  /* 0x005000051008783b */ /* 0x000e680008000200 */
[----:B------:R-:W-:Y:S04]  /*7b030*/  STL.64 [R1+0x180], R20 ;  /* 0x0001801401007387 */ /* 0x000fe80000100a00 */
[----:B------:R-:W-:Y:S04]  /*7b040*/  STL.64 [R1+0x188], R22 ;  /* 0x0001881601007387 */ /* 0x000fe80000100a00 */
[----:B------:R-:W-:Y:S04]  /*7b050*/  LDSM.16.M88.4 R20, [R16+UR5+0x9000] ;  /* 0x009000051014783b */ /* 0x000fe80008000200 */
[----:B0-----:R-:W-:Y:S04]  /*7b060*/  STL.64 [R1+0x170], R12 ;  /* 0x0001700c01007387 */ /* 0x001fe80000100a00 */
[----:B------:R-:W-:Y:S04]  /*7b070*/  STL.64 [R1+0x178], R14 ;  /* 0x0001780e01007387 */ /* 0x000fe80000100a00 */
[----:B-1----:R-:W-:Y:S01]  /*7b080*/  STL.64 [R1+0x160], R8 ;  /* 0x0001600801007387 */ /* 0x002fe20000100a00 */
[----:B------:R-:W-:-:S02]  /*7b090*/  IMAD.MOV.U32 R6, RZ, RZ, R8 ;  /* 0x000000ffff067224 */ /* 0x000fc400078e0008 */
[----:B------:R-:W-:Y:S01]  /*7b0a0*/  IMAD.MOV.U32 R29, RZ, RZ, R9 ;  /* 0x000000ffff1d7224 */ /* 0x000fe200078e0009 */
[----:B------:R-:W-:Y:S04]  /*7b0b0*/  STL.64 [R1+0x168], R10 ;  /* 0x0001680a01007387 */ /* 0x000fe80000100a00 */
[----:B------:R-:W0:Y:S04]  /*7b0c0*/  LDSM.16.M88.4 R8, [R16+UR5+0x6000] ;  /* 0x006000051008783b */ /* 0x000e280008000200 */
[----:B------:R-:W-:Y:S04]  /*7b0d0*/  LDSM.16.M88.4 R12, [R16+UR5+0xa000] ;  /* 0x00a00005100c783b */ /* 0x000fe80008000200 */
[----:B0-----:R-:W-:Y:S01]  /*7b0e0*/  STL.64 [R1+0x150], R8 ;  /* 0x0001500801007387 */ /* 0x001fe20000100a00 */
[----:B------:R-:W-:-:S03]  /*7b0f0*/  IMAD.MOV.U32 R7, RZ, RZ, R9 ;  /* 0x000000ffff077224 */ /* 0x000fc600078e0009 */
[----:B------:R-:W-:Y:S04]  /*7b100*/  STL.64 [R1+0x158], R10 ;  /* 0x0001580a01007387 */ /* 0x000fe80000100a00 */
[----:B------:R-:W0:Y:S04]  /*7b110*/  LDSM.16.M88.4 R8, [R16+UR5+0x7000] ;  /* 0x007000051008783b */ /* 0x000e280008000200 */
[----:B0-----:R-:W-:Y:S01]  /*7b120*/  STL.64 [R1+0x140], R8 ;  /* 0x0001400801007387 */ /* 0x001fe20000100a00 */
[----:B------:R-:W-:Y:S02]  /*7b130*/  IMAD.MOV.U32 R19, RZ, RZ, R8 ;  /* 0x000000ffff137224 */ /* 0x000fe400078e0008 */
[----:B------:R-:W-:Y:S01]  /*7b140*/  IMAD.MOV.U32 R18, RZ, RZ, R9 ;  /* 0x000000ffff127224 */ /* 0x000fe200078e0009 */
[----:B------:R-:W-:Y:S04]  /*7b150*/  STL.64 [R1+0x148], R10 ;  /* 0x0001480a01007387 */ /* 0x000fe80000100a00 */
[----:B------:R-:W0:Y:S04]  /*7b160*/  LDSM.16.M88.4 R8, [R16+UR5+0x8000] ;  /* 0x008000051008783b */ /* 0x000e280008000200 */
[----:B0-----:R-:W-:Y:S01]  /*7b170*/  STL.64 [R1+0x130], R8 ;  /* 0x0001300801007387 */ /* 0x001fe20000100a00 */
[----:B------:R-:W-:-:S02]  /*7b180*/  IMAD.MOV.U32 R28, RZ, RZ, R8 ;  /* 0x000000ffff1c7224 */ /* 0x000fc400078e0008 */
[----:B------:R-:W-:Y:S01]  /*7b190*/  IMAD.MOV.U32 R17, RZ, RZ, R9 ;  /* 0x000000ffff117224 */ /* 0x000fe200078e0009 */
[----:B------:R-:W-:Y:S04]  /*7b1a0*/  STL.64 [R1+0x138], R10 ;  /* 0x0001380a01007387 */ /* 0x000fe80000100a00 */
[----:B------:R-:W0:Y:S04]  /*7b1b0*/  LDSM.16.M88.4 R8, [R16+UR5+0xb000] ;  /* 0x00b000051008783b */ /* 0x000e280008000200 */
[----:B------:R-:W-:Y:S04]  /*7b1c0*/  STL.64 [R1+0x120], R20 ;  /* 0x0001201401007387 */ /* 0x000fe80000100a00 */
[----:B------:R-:W-:Y:S04]  /*7b1d0*/  STL.64 [R1+0x128], R22 ;  /* 0x0001281601007387 */ /* 0x000fe80000100a00 */
[----:B------:R-:W-:Y:S04]  /*7b1e0*/  STL.64 [R1+0x110], R12 ;  /* 0x0001100c01007387 */ /* 0x000fe80000100a00 */
[----:B------:R-:W-:Y:S04]  /*7b1f0*/  STL.64 [R1+0x118], R14 ;  /* 0x0001180e01007387 */ /* 0x000fe80000100a00 */
[----:B------:R-:W-:Y:S04]  /*7b200*/  LDSM.16.M88.4 R20, [R16+UR5+0xd000] ;  /* 0x00d000051014783b */ /* 0x000fe80008000200 */
[----:B0-----:R-:W-:Y:S01]  /*7b210*/  STL.64 [R1+0x100], R8 ;  /* 0x0001000801007387 */ /* 0x001fe20000100a00 */
[----:B------:R-:W-:-:S02]  /*7b220*/  IMAD.MOV.U32 R2, RZ, RZ, R8 ;  /* 0x000000ffff027224 */ /* 0x000fc400078e0008 */
[----:B------:R-:W-:Y:S01]  /*7b230*/  IMAD.MOV.U32 R0, RZ, RZ, R9 ;  /* 0x000000ffff007224 */ /* 0x000fe200078e0009 */
[----:B------:R-:W-:Y:S04]  /*7b240*/  STL.64 [R1+0x108], R10 ;  /* 0x0001080a01007387 */ /* 0x000fe80000100a00 */
[----:B------:R-:W0:Y:S02]  /*7b250*/  LDSM.16.M88.4 R8, [R16+UR5+0xc000] ;  /* 0x00c000051008783b */ /* 0x000e240008000200 */
[----:B0-----:R-:W-:Y:S02]  /*7b260*/  IMAD.MOV.U32 R14, RZ, RZ, R8 ;  /* 0x000000ffff0e7224 */ /* 0x001fe400078e0008 */
[----:B------:R-:W-:Y:S01]  /*7b270*/  STL.64 [R1+0xf0], R8 ;  /* 0x0000f00801007387 */ /* 0x000fe20000100a00 */
[----:B------:R-:W-:-:S03]  /*7b280*/  IMAD.MOV.U32 R3, RZ, RZ, R9 ;  /* 0x000000ffff037224 */ /* 0x000fc600078e0009 */
[----:B------:R-:W-:Y:S04]  /*7b290*/  STL.64 [R1+0xf8], R10 ;  /* 0x0000f80a01007387 */ /* 0x000fe80000100a00 */
[----:B------:R-:W0:Y:S04]  /*7b2a0*/  LDSM.16.M88.4 R8, [R16+UR5+0xe000] ;  /* 0x00e000051008783b */ /* 0x000e280008000200 */
[----:B------:R-:W-:Y:S04]  /*7b2b0*/  STL [R1+0x5d40], R14 ;  /* 0x005d400e01007387 */ /* 0x000fe80000100800 */
[----:B------:R-:W1:Y:S04]  /*7b2c0*/  LDSM.16.M88.4 R12, [R16+UR5+0xf000] ;  /* 0x00f00005100c783b */ /* 0x000e680008000200 */
[----:B------:R-:W-:Y:S04]  /*7b2d0*/  STL.64 [R1+0xe0], R20 ;  /* 0x0000e01401007387 */ /* 0x000fe80000100a00 */
[----:B------:R-:W-:Y:S04]  /*7b2e0*/  STL.64 [R1+0xe8], R22 ;  /* 0x0000e81601007387 */ /* 0x000fe80000100a00 */
[----:B------:R-:W2:Y:S04]  /*7b2f0*/  LDSM.16.M88.4 R20, [R16+UR5+0x10000] ;  /* 0x010000051014783b */ /* 0x000ea80008000200 */
[----:B0-----:R-:W-:Y:S04]  /*7b300*/  STL.64 [R1+0xd0], R8 ;  /* 0x0000d00801007387 */ /* 0x001fe80000100a00 */
[----:B------:R-:W-:Y:S04]  /*7b310*/  STL.64 [R1+0xd8], R10 ;  /* 0x0000d80a01007387 */ /* 0x000fe80000100a00 */
[----:B------:R-:W0:Y:S04]  /*7b320*/  LDSM.16.M88.4 R8, [R16+UR5+0x11000] ;  /* 0x011000051008783b */ /* 0x000e280008000200 */
[----:B-1----:R-:W-:Y:S04]  /*7b330*/  STL.64 [R1+0xc0], R12 ;  /* 0x0000c00c01007387 */ /* 0x002fe80000100a00 */
[----:B------:R-:W-:Y:S04]  /*7b340*/  STL.64 [R1+0xc8], R14 ;  /* 0x0000c80e01007387 */ /* 0x000fe80000100a00 */
[----:B------:R-:W1:Y:S04]  /*7b350*/  LDSM.16.M88.4 R12, [R16+UR5+0x12000] ;  /* 0x01200005100c783b */ /* 0x000e680008000200 */
[----:B--2---:R-:W-:Y:S04]  /*7b360*/  STL.64 [R1+0xb0], R20 ;  /* 0x0000b01401007387 */ /* 0x004fe80000100a00 */
        /* <DEDUP_REMOVED lines=14> */
[----:B-1----:R1:W-:Y:S04]  /*7b450*/  STL.64 [R1+0x60], R12 ;  /* 0x0000600c01007387 */ /* 0x0023e80000100a00 */
[----:B------:R-:W-:Y:S04]  /*7b460*/  STL.64 [R1+0x68], R14 ;  /* 0x0000680e01007387 */ /* 0x000fe80000100a00 */
[----:B-1----:R-:W3:Y:S04]  /*7b470*/  LDL.LU.64 R12, [R1+0x1a0] ;  /* 0x0001a000010c7983 */ /* 0x002ee80000300a00 */
[----:B--2---:R-:W-:Y:S04]  /*7b480*/  STL.64 [R1+0x50], R20 ;  /* 0x0000501401007387 */ /* 0x004fe80000100a00 */
[----:B------:R-:W-:Y:S04]  /*7b490*/  STL.64 [R1+0x58], R22 ;  /* 0x0000581601007387 */ /* 0x000fe80000100a00 */
[----:B------:R-:W1:Y:S04]  /*7b4a0*/  LDSM.16.M88.4 R20, [R16+UR5+0x18000] ;  /* 0x018000051014783b */ /* 0x000e680008000200 */
[----:B0-----:R-:W-:Y:S04]  /*7b4b0*/  STL.64 [R1+0x40], R8 ;  /* 0x0000400801007387 */ /* 0x001fe80000100a00 */
[----:B------:R-:W-:Y:S04]  /*7b4c0*/  STL.64 [R1+0x48], R10 ;  /* 0x0000480a01007387 */ /* 0x000fe80000100a00 */
[----:B------:R-:W0:Y:S04]  /*7b4d0*/  LDSM.16.M88.4 R8, [R16+UR5+0x19000] ;  /* 0x019000051008783b */ /* 0x000e280008000200 */
[----:B-1----:R-:W-:Y:S04]  /*7b4e0*/  STL.64 [R1+0x30], R20 ;  /* 0x0000301401007387 */ /* 0x002fe80000100a00 */
[----:B------:R-:W-:Y:S04]  /*7b4f0*/  STL.64 [R1+0x38], R22 ;  /* 0x0000381601007387 */ /* 0x000fe80000100a00 */
[----:B------:R-:W1:Y:S04]  /*7b500*/  LDSM.16.M88.4 R20, [R16+UR5+0x1b000] ;  /* 0x01b000051014783b */ /* 0x000e680008000200 */
[----:B0-----:R0:W-:Y:S04]  /*7b510*/  STL.64 [R1+0x20], R8 ;  /* 0x0000200801007387 */ /* 0x0011e80000100a00 */
[----:B------:R-:W-:Y:S04]  /*7b520*/  STL.64 [R1+0x28], R10 ;  /* 0x0000280a01007387 */ /* 0x000fe80000100a00 */
[----:B0-----:R-:W2:Y:S04]  /*7b530*/  LDL R8, [R1+0xd28] ;  /* 0x000d280001087983 */ /* 0x001ea80000100800 */
[----:B------:R-:W-:Y:S04]  /*7b540*/  STL.64 [R1+0x10], R24 ;  /* 0x0000101801007387 */ /* 0x000fe80000100a00 */
[----:B------:R-:W-:Y:S04]  /*7b550*/  STL.64 [R1+0x18], R26 ;  /* 0x0000181a01007387 */ /* 0x000fe80000100a00 */
[----:B------:R-:W0:Y:S04]  /*7b560*/  LDSM.16.M88.4 R24, [R16+UR5+0x1c000] ;  /* 0x01c000051018783b */ /* 0x000e280008000200 */
[----:B-1----:R-:W-:Y:S04]  /*7b570*/  STL.64 [R1], R20 ;  /* 0x0000001401007387 */ /* 0x002fe80000100a00 */
[----:B------:R-:W-:Y:S04]  /*7b580*/  STL.64 [R1+0x8], R22 ;  /* 0x0000081601007387 */ /* 0x000fe80000100a00 */
[----:B------:R-:W1:Y:S04]  /*7b590*/  LDSM.16.M88.4 R20, [R16+UR5+0x1d000] ;  /* 0x01d000051014783b */ /* 0x000e680008000200 */
[----:B0-----:R-:W-:Y:S04]  /*7b5a0*/  STL [R1+0x5884], R26 ;  /* 0x0058841a01007387 */ /* 0x001fe80000100800 */
[----:B------:R-:W-:Y:S04]  /*7b5b0*/  STL [R1+0x5880], R27 ;  /* 0x0058801b01007387 */ /* 0x000fe80000100800 */
[----:B-1----:R0:W-:Y:S04]  /*7b5c0*/  STL.64 [R1+0x5c48], R22 ;  /* 0x005c481601007387 */ /* 0x0021e80000100a00 */
[----:B------:R1:W-:Y:S01]  /*7b5d0*/  STL.64 [R1+0x5c40], R20 ;  /* 0x005c401401007387 */ /* 0x0003e20000100a00 */
[----:B0-----:R-:W-:-:S02]  /*7b5e0*/  IMAD.MOV.U32 R22, RZ, RZ, R7 ;  /* 0x000000ffff167224 */ /* 0x001fc400078e0007 */
[----:B------:R-:W-:Y:S01]  /*7b5f0*/  IMAD.MOV.U32 R23, RZ, RZ, R6 ;  /* 0x000000ffff177224 */ /* 0x000fe200078e0006 */
[----:B-1----:R-:W4:Y:S04]  /*7b600*/  LDL.LU.64 R20, [R1+0x170] ;  /* 0x0001700001147983 */ /* 0x002f280000300a00 */
[----:B--2---:R-:W-:Y:S04]  /*7b610*/  LDSM.16.MT88.4 R8, [R8+UR5+0x20000] ;  /* 0x020000050808783b */ /* 0x004fe80008004200 */
[----:B----4-:R0:W-:Y:S02]  /*7b620*/  STL.64 [R1+0x5d48], R20 ;  /* 0x005d481401007387 */ /* 0x0101e40000100a00 */
[----:B0-----:R-:W-:-:S02]  /*7b630*/  IMAD.MOV.U32 R20, RZ, RZ, R5 ;  /* 0x000000ffff147224 */ /* 0x001fc400078e0005 */
[----:B------:R-:W-:Y:S02]  /*7b640*/  IMAD.MOV.U32 R21, RZ, RZ, R4 ;  /* 0x000000ffff157224 */ /* 0x000fe400078e0004 */
[----:B------:R-:W0:Y:S04]  /*7b650*/  LDSM.16.M88.4 R4, [R16+UR5+0x1e000] ;  /* 0x01e000051004783b */ /* 0x000e280008000200 */
[----:B0-----:R-:W-:Y:S04]  /*7b660*/  STL.64 [R1+0x390], R4 ;  /* 0x0003900401007387 */ /* 0x001fe80000100a00 */
[----:B------:R-:W-:Y:S04]  /*7b670*/  STL.64 [R1+0x398], R6 ;  /* 0x0003980601007387 */ /* 0x000fe80000100a00 */
[----:B------:R-:W0:Y:S04]  /*7b680*/  LDSM.16.M88.4 R4, [R16+UR5+0x1f000] ;  /* 0x01f000051004783b */ /* 0x000e280008000200 */
[----:B0-----:R-:W-:Y:S04]  /*7b690*/  STL.64 [R1+0x370], R4 ;  /* 0x0003700401007387 */ /* 0x001fe80000100a00 */
[----:B------:R0:W-:Y:S04]  /*7b6a0*/  STL.64 [R1+0x378], R6 ;  /* 0x0003780601007387 */ /* 0x0001e80000100a00 */
[----:B0-----:R-:W2:Y:S04]  /*7b6b0*/  LDL.LU.64 R6, [R1+0x5d68] ;  /* 0x005d680001067983 */ /* 0x001ea80000300a00 */
[----:B------:R-:W2:Y:S04]  /*7b6c0*/  LDL.LU.64 R4, [R1+0x5d60] ;  /* 0x005d600001047983 */ /* 0x000ea80000300a00 */
[----:B------:R-:W-:Y:S04]  /*7b6d0*/  STL [R1+0x4c90], R16 ;  /* 0x004c901001007387 */ /* 0x000fe80000100800 */
[----:B------:R-:W-:Y:S04]  /*7b6e0*/  STL.64 [R1+0x5d58], R18 ;  /* 0x005d581201007387 */ /* 0x000fe80000100a00 */
[----:B------:R0:W-:Y:S04]  /*7b6f0*/  STL [R1+0x5d50], R17 ;  /* 0x005d501101007387 */ /* 0x0001e80000100800 */
[----:B0-----:R-:W2:Y:S04]  /*7b700*/  LDL.LU.64 R16, [R1+0x1b0] ;  /* 0x0001b00001107983 */ /* 0x001ea80000300a00 */
[----:B------:R-:W-:Y:S04]  /*7b710*/  STL.64 [R1+0x5c20], R10 ;  /* 0x005c200a01007387 */ /* 0x000fe80000100a00 */
[----:B------:R0:W-:Y:S04]  /*7b720*/  STL.64 [R1+0x5c18], R8 ;  /* 0x005c180801007387 */ /* 0x0001e80000100a00 */
[----:B0-----:R-:W2:Y:S04]  /*7b730*/  LDL.LU.64 R8, [R1+0x9c0] ;  /* 0x0009c00001087983 */ /* 0x001ea80000300a00 */
[----:B------:R-:W2:Y:S02]  /*7b740*/  LDL.LU.64 R10, [R1+0x9c8] ;  /* 0x0009c800010a7983 */ /* 0x000ea40000300a00 */
[----:B--2---:R-:W-:-:S15]  /*7b750*/  HMMA.16816.F32 R8, R4, R16, R8 ;  /* 0x000000100408723c */ /* 0x004fde0000001808 */
[----:B------:R-:W-:-:S08]  /*7b760*/  NOP ;  /* 0x0000000000007918 */ /* 0x000fd00000000000 */
[----:B------:R-:W-:Y:S04]  /*7b770*/  STL.64 [R1+0x5b0], R8 ;  /* 0x0005b00801007387 */ /* 0x000fe80000100a00 */
[----:B------:R0:W-:Y:S02]  /*7b780*/  STL.64 [R1+0x5b8], R10 ;  /* 0x0005b80a01007387 */ /* 0x0001e40000100a00 */
[----:B0-----:R-:W-:Y:S02]  /*7b790*/  IMAD.MOV.U32 R11, RZ, RZ, R16 ;  /* 0x000000ffff0b7224 */ /* 0x001fe400078e0010 */
[----:B------:R-:W-:Y:S02]  /*7b7a0*/  IMAD.MOV.U32 R10, RZ, RZ, R17 ;  /* 0x000000ffff0a7224 */ /* 0x000fe400078e0011 */
[----:B------:R-:W2:Y:S04]  /*7b7b0*/  LDL.LU.64 R16, [R1+0x9a0] ;  /* 0x0009a00001107983 */ /* 0x000ea80000300a00 */
[----:B------:R-:W2:Y:S04]  /*7b7c0*/  LDL.LU.64 R18, [R1+0x9a8] ;  /* 0x0009a80001127983 */ /* 0x000ea80000300a00 */
[----:B------:R0:W-:Y:S04]  /*7b7d0*/  STL.64 [R1+0x5c50], R10 ;  /* 0x005c500a01007387 */ /* 0x0001e80000100a00 */
[----:B------:R-:W4:Y:S04]  /*7b7e0*/  LDL.LU.64 R8, [R1+0x9b0] ;  /* 0x0009b00001087983 */ /* 0x000f280000300a00 */
[----:B0-----:R-:W4:Y:S01]  /*7b7f0*/  LDL.LU.64 R10, [R1+0x9b8] ;  /* 0x0009b800010a7983 */ /* 0x001f220000300a00 */
[----:B---3--:R-:W-:-:S02]  /*7b800*/  IMAD.MOV.U32 R27, RZ, RZ, R12 ;  /* 0x000000ffff1b7224 */ /* 0x008fc400078e000c */
[----:B------:R-:W-:Y:S01]  /*7b810*/  IMAD.MOV.U32 R26, RZ, RZ, R13 ;  /* 0x000000ffff1a7224 */ /* 0x000fe200078e000d */
[----:B----4-:R-:W-:-:S15]  /*7b820*/  HMMA.16816.F32 R8, R4, R12, R8 ;  /* 0x0000000c0408723c */ /* 0x010fde0000001808 */
[----:B------:R-:W-:-:S08]  /*7b830*/  NOP ;  /* 0x0000000000007918 */ /* 0x000fd00000000000 */
[----:B------:R0:W-:Y:S04]  /*7b840*/  STL.64 [R1+0x5a0], R8 ;  /* 0x0005a00801007387 */ /* 0x0001e80000100a00 */
[----:B------:R1:W-:Y:S04]  /*7b850*/  STL.64 [R1+0x5a8], R10 ;  /* 0x0005a80a01007387 */ /* 0x0003e80000100a00 */
[----:B------:R-:W3:Y:S04]  /*7b860*/  LDL.LU.64 R12, [R1+0x990] ;  /* 0x00099000010c7983 */ /* 0x000ee80000300a00 */
[----:B------:R-:W3:Y:S04]  /*7b870*/  LDL.LU.64 R14, [R1+0x998] ;  /* 0x00099800010e7983 */ /* 0x000ee80000300a00 */
[----:B0-----:R-:W4:Y:S04]  /*7b880*/  LDL.LU.64 R8, [R1+0x970] ;  /* 0x0009700001087983 */ /* 0x001f280000300a00 */
[----:B-1----:R-:W4:Y:S04]  /*7b890*/  LDL.LU.64 R10, [R1+0x978] ;  /* 0x00097800010a7983 */ /* 0x002f280000300a00 */
[----:B------:R-:W-:Y:S04]  /*7b8a0*/  STL.64 [R1+0x5c60], R26 ;  /* 0x005c601a01007387 */ /* 0x000fe80000100a00 */
[----:B------:R0:W-:Y:S04]  /*7b8b0*/  STL.64 [R1+0x5c58], R24 ;  /* 0x005c581801007387 */ /* 0x0001e80000100a00 */
[----:B0-----:R-:W2:Y:S01]  /*7b8c0*/  LDL R24, [R1+0x150] ;  /* 0x0001500001187983 */ /* 0x001ea20000100800 */
[----:B------:R-:W-:-:S05]  /*7b8d0*/  IMAD.MOV.U32 R25, RZ, RZ, R22 ;  /* 0x000000ffff197224 */ /* 0x000fca00078e0016 */
[----:B--2---:R0:W-:Y:S02]  /*7b8e0*/  STL.64 [R1+0x5d30], R24 ;  /* 0x005d301801007387 */ /* 0x0041e40000100a00 */
[----:B0-----:R-:W-:Y:S02]  /*7b8f0*/  IMAD.MOV.U32 R24, RZ, RZ, R23 ;  /* 0x000000ffff187224 */ /* 0x001fe400078e0017 */
[----:B------:R-:W-:Y:S01]  /*7b900*/  HMMA.16816.F32 R20, R4, R20, R16 ;  /* 0x000000140414723c */ /* 0x000fe20000001810 */
[----:B------:R-:W2:Y:S01]  /*7b910*/  LDL.LU.64 R18, [R1+0x5d58] ;  /* 0x005d580001127983 */ /* 0x000ea20000300a00 */
[----:B------:R-:W-:-:S03]  /*7b920*/  IMAD.MOV.U32 R25, RZ, RZ, R29 ;  /* 0x000000ffff197224 */ /* 0x000fc600078e001d */
[----:B------:R-:W3:Y:S02]  /*7b930*/  LDL.LU R17, [R1+0x5d50] ;  /* 0x005d500001117983 */ /* 0x000ee40000300800 */
[----:B------:R-:W-:-:S15]  /*7b940*/  IMAD.MOV.U32 R16, RZ, RZ, R28 ;  /* 0x000000ffff107224 */ /* 0x000fde00078e001c */
[----:B------:R-:W-:-:S01]  /*7b950*/  NOP ;  /* 0x0000000000007918 */ /* 0x000fc20000000000 */
[----:B------:R0:W-:Y:S04]  /*7b960*/  STL.64 [R1+0x590], R20 ;  /* 0x0005901401007387 */ /* 0x0001e80000100a00 */
[----:B------:R-:W-:Y:S04]  /*7b970*/  STL.64 [R1+0x598], R22 ;  /* 0x0005981601007387 */ /* 0x000fe80000100a00 */
[----:B0-----:R-:W4:Y:S04]  /*7b980*/  LDL.LU.64 R20, [R1+0x5d48] ;  /* 0x005d480001147983 */ /* 0x001f280000300a00 */
[----:B---3--:R2:W-:Y:S02]  /*7b990*/  STL.64 [R1+0x5d20], R16 ;  /* 0x005d201001007387 */ /* 0x0085e40000100a00 */
[----:B--2---:R-:W-:-:S02]  /*7b9a0*/  IMAD.MOV.U32 R16, RZ, RZ, R19 ;  /* 0x000000ffff107224 */ /* 0x004fc400078e0013 */
[----:B------:R-:W-:-:S05]  /*7b9b0*/  IMAD.MOV.U32 R17, RZ, RZ, R18 ;  /* 0x000000ffff117224 */ /* 0x000fca00078e0012 */
[----:B------:R0:W-:Y:S04]  /*7b9c0*/  STL.64 [R1+0x5d38], R16 ;  /* 0x005d381001007387 */ /* 0x0001e80000100a00 */
[----:B0-----:R-:W2:Y:S01]  /*7b9d0*/  LDL.64 R16, [R1+0x180] ;  /* 0x0001800001107983 */ /* 0x001ea20000100a00 */
[C---:B----4-:R-:W-:Y:S06]  /*7b9e0*/  HMMA.16816.F32 R8, R4.reuse, R20, R8 ;  /* 0x000000140408723c */ /* 0x050fec0000001808 */
[----:B--2---:R-:W-:Y:S06]  /*7b9f0*/  HMMA.16816.F32 R12, R4, R16, R12 ;  /* 0x00000010040c723c */ /* 0x004fec000000180c */
[----:B------:R-:W-:-:S15]  /*7ba00*/  IMAD.MOV.U32 R29, RZ, RZ, R17 ;  /* 0x000000ffff1d7224 */ /* 0x000fde00078e0011 */
[----:B------:R-:W-:-:S02]  /*7ba10*/  NOP ;  /* 0x0000000000007918 */ /* 0x000fc40000000000 */
[----:B------:R0:W-:Y:S04]  /*7ba20*/  STL.64 [R1+0x580], R12 ;  /* 0x0005800c01007387 */ /* 0x0001e80000100a00 */
[----:B------:R1:W-:Y:S01]  /*7ba30*/  STL.64 [R1+0x588], R14 ;  /* 0x0005880e01007387 */ /* 0x0003e20000100a00 */
[----:B0-----:R-:W-:-:S03]  /*7ba40*/  IMAD.MOV.U32 R13, RZ, RZ, R20 ;  /* 0x000000ffff0d7224 */ /* 0x001fc600078e0014 */
[----:B-1----:R-:W2:Y:S01]  /*7ba50*/  LDL.LU R14, [R1+0x5d40] ;  /* 0x005d4000010e7983 */ /* 0x002ea20000300800 */
[----:B------:R-:W-:-:S03]  /*7ba60*/  IMAD.MOV.U32 R12, RZ, RZ, R21 ;  /* 0x000000ffff0c7224 */ /* 0x000fc600078e0015 */
[----:B------:R0:W-:Y:S04]  /*7ba70*/  STL.64 [R1+0x570], R8 ;  /* 0x0005700801007387 */ /* 0x0001e80000100a00 */
[----:B------:R-:W-:Y:S04]  /*7ba80*/  STL.64 [R1+0x578], R10 ;  /* 0x0005780a01007387 */ /* 0x000fe80000100a00 */
[----:B------:R-:W3:Y:S04]  /*7ba90*/  LDL.LU.64 R16, [R1+0x960] ;  /* 0x0009600001107983 */ /* 0x000ee80000300a00 */
[----:B------:R-:W3:Y:S04]  /*7baa0*/  LDL.LU.64 R18, [R1+0x968] ;  /* 0x0009680001127983 */ /* 0x000ee80000300a00 */
[----:B------:R-:W4:Y:S04]  /*7bab0*/  LDL.LU.64 R20, [R1+0x120] ;  /* 0x0001200001147983 */ /* 0x000f280000300a00 */
[----:B----4-:R-:W-:Y:S04]  /*7bac0*/  STL.64 [R1+0x5d28], R20 ;  /* 0x005d281401007387 */ /* 0x010fe80000100a00 */
[----:B0-----:R-:W4:Y:S01]  /*7bad0*/  LDL.LU.64 R8, [R1+0xd0] ;  /* 0x0000d00001087983 */ /* 0x001f220000300a00 */
[----:B---3--:R-:W-:Y:S03]  /*7bae0*/  HMMA.16816.F32 R24, R4, R24, R16 ;  /* 0x000000180418723c */ /* 0x008fe60000001810 */
[----:B----4-:R2:W-:Y:S02]  /*7baf0*/  STL.64 [R1+0x5ce0], R8 ;  /* 0x005ce00801007387 */ /* 0x0105e40000100a00 */
[----:B--2---:R-:W-:-:S02]  /*7bb00*/  IMAD.MOV.U32 R8, RZ, RZ, R14 ;  /* 0x000000ffff087224 */ /* 0x004fc400078e000e */
[----:B------:R-:W-:-:S05]  /*7bb10*/  IMAD.MOV.U32 R9, RZ, RZ, R3 ;  /* 0x000000ffff097224 */ /* 0x000fca00078e0003 */
[----:B------:R0:W-:Y:S04]  /*7bb20*/  STL.64 [R1+0x5cf0], R8 ;  /* 0x005cf00801007387 */ /* 0x0001e80000100a00 */
[----:B------:R-:W2:Y:S04]  /*7bb30*/  LDL.LU.64 R20, [R1+0x930] ;  /* 0x0009300001147983 */ /* 0x000ea80000300a00 */
[----:B------:R-:W2:Y:S01]  /*7bb40*/  LDL.LU.64 R22, [R1+0x938] ;  /* 0x0009380001167983 */ /* 0x000ea20000300a00 */
[----:B0-----:R-:W-:Y:S02]  /*7bb50*/  IMAD.MOV.U32 R8, RZ, RZ, R2 ;  /* 0x000000ffff087224 */ /* 0x001fe400078e0002 */
[----:B------:R-:W-:-:S05]  /*7bb60*/  IMAD.MOV.U32 R9, RZ, RZ, R0 ;  /* 0x000000ffff097224 */ /* 0x000fca00078e0000 */
[----:B------:R0:W-:Y:S04]  /*7bb70*/  STL.64 [R1+0x5d08], R8 ;  /* 0x005d080801007387 */ /* 0x0001e80000100a00 */
[----:B0-----:R-:W3:Y:S04]  /*7bb80*/  LDL.64 R8, [R1+0x110] ;  /* 0x0001100001087983 */ /* 0x001ee80000100a00 */
[----:B------:R-:W-:Y:S04]  /*7bb90*/  STL [R1+0x5bc8], R12 ;  /* 0x005bc80c01007387 */ /* 0x000fe80000100800 */
[----:B------:R0:W-:Y:S04]  /*7bba0*/  STL [R1+0x5bc4], R13 ;  /* 0x005bc40d01007387 */ /* 0x0001e80000100800 */
[----:B0-----:R-:W4:Y:S04]  /*7bbb0*/  LDL.LU.64 R12, [R1+0x940] ;  /* 0x00094000010c7983 */ /* 0x001f280000300a00 */
[----:B------:R-:W4:Y:S04]  /*7bbc0*/  LDL.LU.64 R14, [R1+0x948] ;  /* 0x00094800010e7983 */ /* 0x000f280000300a00 */
[----:B------:R-:W2:Y:S04]  /*7bbd0*/  LDL.LU.64 R16, [R1+0x5d38] ;  /* 0x005d380001107983 */ /* 0x000ea80000300a00 */
[----:B------:R0:W-:Y:S04]  /*7bbe0*/  STL.64 [R1+0x560], R24 ;  /* 0x0005601801007387 */ /* 0x0001e80000100a00 */
[----:B------:R-:W-:Y:S04]  /*7bbf0*/  STL.64 [R1+0x568], R26 ;  /* 0x0005681a01007387 */ /* 0x000fe80000100a00 */
[----:B0-----:R-:W4:Y:S02]  /*7bc00*/  LDL.LU.64 R24, [R1+0x5d30] ;  /* 0x005d300001187983 */ /* 0x001f240000300a00 */
[----:B----4-:R-:W-:-:S15]  /*7bc10*/  HMMA.16816.F32 R12, R4, R24, R12 ;  /* 0x00000018040c723c */ /* 0x010fde000000180c */
[----:B------:R-:W-:-:S08]  /*7bc20*/  NOP ;  /* 0x0000000000007918 */ /* 0x000fd00000000000 */
[----:B------:R0:W-:Y:S01]  /*7bc30*/  STL [R1+0x550], R12 ;  /* 0x0005500c01007387 */ /* 0x0001e20000100800 */
[----:B------:R-:W-:Y:S02]  /*7bc40*/  IMAD.MOV.U32 R3, RZ, RZ, R13 ;  /* 0x000000ffff037224 */ /* 0x000fe400078e000d */
[----:B------:R-:W-:Y:S02]  /*7bc50*/  IMAD.MOV.U32 R2, RZ, RZ, R14 ;  /* 0x000000ffff027224 */ /* 0x000fe400078e000e */
[----:B------:R-:W-:Y:S01]  /*7bc60*/  IMAD.MOV.U32 R0, RZ, RZ, R15 ;  /* 0x000000ffff007224 */ /* 0x000fe200078e000f */
[----:B0-----:R-:W4:Y:S04]  /*7bc70*/  LDL.LU.64 R12, [R1+0x900] ;  /* 0x00090000010c7983 */ /* 0x001f280000300a00 */
[----:B------:R-:W4:Y:S04]  /*7bc80*/  LDL.LU.64 R14, [R1+0x908] ;  /* 0x00090800010e7983 */ /* 0x000f280000300a00 */
[----:B------:R-:W3:Y:S01]  /*7bc90*/  LDL.LU.64 R24, [R1+0xc0] ;  /* 0x0000c00001187983 */ /* 0x000ee20000300a00 */
[C---:B--2---:R-:W-:Y:S03]  /*7bca0*/  HMMA.16816.F32 R16, R4.reuse, R16, R20 ;  /* 0x000000100410723c */ /* 0x044fe60000001814 */
[----:B---3--:R0:W-:Y:S04]  /*7bcb0*/  STL.64 [R1+0x5ce8], R24 ;  /* 0x005ce81801007387 */ /* 0x0081e80000100a00 */
[----:B0-----:R-:W2:Y:S04]  /*7bcc0*/  LDL.LU.64 R24, [R1+0x910] ;  /* 0x0009100001187983 */ /* 0x001ea80000300a00 */
[----:B------:R-:W2:Y:S04]  /*7bcd0*/  LDL.LU.64 R26, [R1+0x918] ;  /* 0x00091800011a7983 */ /* 0x000ea80000300a00 */
[----:B------:R-:W-:Y:S04]  /*7bce0*/  STL [R1+0x5b10], R0 ;  /* 0x005b100001007387 */ /* 0x000fe80000100800 */
[----:B------:R-:W-:Y:S04]  /*7bcf0*/  STL [R1+0x59b8], R2 ;  /* 0x0059b80201007387 */ /* 0x000fe80000100800 */
[----:B------:R-:W-:Y:S04]  /*7bd00*/  STL [R1+0x59b4], R3 ;  /* 0x0059b40301007387 */ /* 0x000fe80000100800 */
[----:B------:R-:W4:Y:S04]  /*7bd10*/  LDL.LU.64 R20, [R1+0x5d28] ;  /* 0x005d280001147983 */ /* 0x000f280000300a00 */
[----:B------:R0:W-:Y:S04]  /*7bd20*/  STL.64 [R1+0x540], R16 ;  /* 0x0005401001007387 */ /* 0x0001e80000100a00 */
[----:B------:R2:W-:Y:S04]  /*7bd30*/  STL.64 [R1+0x548], R18 ;  /* 0x0005481201007387 */ /* 0x0005e80000100a00 */
[----:B0-----:R-:W2:Y:S02]  /*7bd40*/  LDL.LU.64 R16, [R1+0x5d20] ;  /* 0x005d200001107983 */ /* 0x001ea40000300a00 */
[----:B--2---:R-:W-:Y:S02]  /*7bd50*/  HMMA.16816.F32 R16, R4, R16, R24 ;  /* 0x000000100410723c */ /* 0x004fe40000001818 */
[----:B------:R-:W2:Y:S04]  /*7bd60*/  LDL.LU.64 R24, [R1+0x8a0] ;  /* 0x0008a00001187983 */ /* 0x000ea80000300a00 */
[----:B------:R-:W3:-:S15]  /*7bd70*/  LDL.LU.64 R26, [R1+0x8a8] ;  /* 0x0008a800011a7983 */ /* 0x000ede0000300a00 */
[----:B------:R-:W-:-:S02]  /*7bd80*/  NOP ;  /* 0x0000000000007918 */ /* 0x000fc40000000000 */
[----:B------:R-:W-:Y:S04]  /*7bd90*/  STL.64 [R1+0x530], R16 ;  /* 0x0005301001007387 */ /* 0x000fe80000100a00 */
[----:B------:R-:W-:Y:S04]  /*7bda0*/  STL.64 [R1+0x538], R18 ;  /* 0x0005381201007387 */ /* 0x000fe80000100a00 */
[----:B---3--:R-:W-:Y:S04]  /*7bdb0*/  STL.64 [R1+0x5d00], R26 ;  /* 0x005d001a01007387 */ /* 0x008fe80000100a00 */
[----:B--2---:R0:W-:Y:S04]  /*7bdc0*/  STL.64 [R1+0x5cf8], R24 ;  /* 0x005cf81801007387 */ /* 0x0041e80000100a00 */
[----:B0-----:R-:W2:Y:S04]  /*7bdd0*/  LDL.LU.64 R24, [R1+0x8d0] ;  /* 0x0008d00001187983 */ /* 0x001ea80000300a00 */
[----:B------:R-:W3:Y:S01]  /*7bde0*/  LDL.LU.64 R26, [R1+0x8d8] ;  /* 0x0008d800011a7983 */ /* 0x000ee20000300a00 */
[----:B----4-:R-:W-:Y:S07]  /*7bdf0*/  HMMA.16816.F32 R16, R4, R20, R12 ;  /* 0x000000140410723c */ /* 0x010fee000000180c */
[----:B------:R-:W-:-:S02]  /*7be00*/  IMAD.MOV.U32 R15, RZ, RZ, R20 ;  /* 0x000000ffff0f7224 */ /* 0x000fc400078e0014 */
[----:B------:R-:W-:Y:S01]  /*7be10*/  IMAD.MOV.U32 R14, RZ, RZ, R21 ;  /* 0x000000ffff0e7224 */ /* 0x000fe200078e0015 */
[----:B---3--:R-:W-:Y:S04]  /*7be20*/  STL.64 [R1+0x5d18], R26 ;  /* 0x005d181a01007387 */ /* 0x008fe80000100a00 */
[----:B--2---:R0:W-:Y:S04]  /*7be30*/  STL.64 [R1+0x5d10], R24 ;  /* 0x005d101801007387 */ /* 0x0041e80000100a00 */
[----:B0-----:R-:W2:Y:S04]  /*7be40*/  LDL.LU.64 R24, [R1+0x8e0] ;  /* 0x0008e00001187983 */ /* 0x001ea80000300a00 */
[----:B------:R-:W2:Y:S04]  /*7be50*/  LDL.LU.64 R26, [R1+0x8e8] ;  /* 0x0008e800011a7983 */ /* 0x000ea80000300a00 */
[----:B------:R0:W-:Y:S04]  /*7be60*/  STL.64 [R1+0x520], R16 ;  /* 0x0005201001007387 */ /* 0x0001e80000100a00 */
[----:B------:R1:W-:Y:S04]  /*7be70*/  STL.64 [R1+0x528], R18 ;  /* 0x0005281201007387 */ /* 0x0003e80000100a00 */
[----:B0-----:R-:W3:Y:S04]  /*7be80*/  LDL.LU.64 R16, [R1+0x880] ;  /* 0x0008800001107983 */ /* 0x001ee80000300a00 */
[----:B-1----:R-:W3:Y:S04]  /*7be90*/  LDL.LU.64 R18, [R1+0x888] ;  /* 0x0008880001127983 */ /* 0x002ee80000300a00 */
[----:B------:R-:W4:Y:S01]  /*7bea0*/  LDL.LU.64 R20, [R1+0x90] ;  /* 0x0000900001147983 */ /* 0x000f220000300a00 */
[----:B------:R-:W-:Y:S01]  /*7beb0*/  IMAD.MOV.U32 R28, RZ, RZ, R8 ;  /* 0x000000ffff1c7224 */ /* 0x000fe200078e0008 */
[C---:B--2---:R-:W-:Y:S02]  /*7bec0*/  HMMA.16816.F32 R24, R4.reuse, R8, R24 ;  /* 0x000000080418723c */ /* 0x044fe40000001818 */
[----:B----4-:R0:W-:Y:S04]  /*7bed0*/  STL.64 [R1+0x5cd8], R20 ;  /* 0x005cd81401007387 */ /* 0x0101e80000100a00 */
[----:B0-----:R-:W2:Y:S04]  /*7bee0*/  LDL.LU.64 R20, [R1+0xe0] ;  /* 0x0000e00001147983 */ /* 0x001ea80000300a00 */
[----:B------:R-:W-:Y:S04]  /*7bef0*/  STL [R1+0x5bd0], R14 ;  /* 0x005bd00e01007387 */ /* 0x000fe80000100800 */
[----:B------:R0:W-:Y:S04]  /*7bf00*/  STL [R1+0x5bcc], R15 ;  /* 0x005bcc0f01007387 */ /* 0x0001e80000100800 */
[----:B------:R-:W2:Y:S04]  /*7bf10*/  LDL.LU.64 R12, [R1+0x890] ;  /* 0x00089000010c7983 */ /* 0x000ea80000300a00 */
[----:B0-----:R-:W2:Y:S04]  /*7bf20*/  LDL.LU.64 R14, [R1+0x898] ;  /* 0x00089800010e7983 */ /* 0x001ea80000300a00 */
[----:B------:R-:W-:Y:S04]  /*7bf30*/  STL.64 [R1+0x510], R24 ;  /* 0x0005101801007387 */ /* 0x000fe80000100a00 */
[----:B------:R0:W-:Y:S04]  /*7bf40*/  STL.64 [R1+0x518], R26 ;  /* 0x0005181a01007387 */ /* 0x0001e80000100a00 */
[----:B0-----:R-:W4:Y:S04]  /*7bf50*/  LDL.LU.64 R26, [R1+0x5d18] ;  /* 0x005d1800011a7983 */ /* 0x001f280000300a00 */
[----:B------:R-:W4:Y:S04]  /*7bf60*/  LDL.LU.64 R24, [R1+0x5d10] ;  /* 0x005d100001187983 */ /* 0x000f280000300a00 */
[----:B------:R-:W4:Y:S04]  /*7bf70*/  LDL.LU.64 R8, [R1+0x5d08] ;  /* 0x005d080001087983 */ /* 0x000f280000300a00 */
[----:B------:R-:W-:Y:S01]  /*7bf80*/  STL [R1+0x5bd4], R28 ;  /* 0x005bd41c01007387 */ /* 0x000fe20000100800 */
[----:B----4-:R-:W-:Y:S03]  /*7bf90*/  HMMA.16816.F32 R8, R4, R8, R24 ;  /* 0x000000080408723c */ /* 0x010fe60000001818 */
[----:B------:R-:W4:Y:S04]  /*7bfa0*/  LDL.LU.64 R26, [R1+0x5d00] ;  /* 0x005d0000011a7983 */ /* 0x000f280000300a00 */
[----:B------:R-:W4:-:S15]  /*7bfb0*/  LDL.LU.64 R24, [R1+0x5cf8] ;  /* 0x005cf80001187983 */ /* 0x000f1e0000300a00 */
[----:B------:R-:W-:-:S01]  /*7bfc0*/  NOP ;  /* 0x0000000000007918 */ /* 0x000fc20000000000 */
[----:B------:R0:W-:Y:S04]  /*7bfd0*/  STL.64 [R1+0x500], R8 ;  /* 0x0005000801007387 */ /* 0x0001e80000100a00 */
[----:B------:R4:W-:Y:S04]  /*7bfe0*/  STL.64 [R1+0x508], R10 ;  /* 0x0005080a01007387 */ /* 0x0009e80000100a00 */
[----:B0-----:R-:W4:Y:S01]  /*7bff0*/  LDL.LU.64 R8, [R1+0x5cf0] ;  /* 0x005cf00001087983 */ /* 0x001f220000300a00 */
[C---:B--2---:R-:W-:Y:S06]  /*7c000*/  HMMA.16816.F32 R12, R4.reuse, R20, R12 ;  /* 0x00000014040c723c */ /* 0x044fec000000180c */
[----:B----4-:R-:W-:Y:S01]  /*7c010*/  HMMA.16816.F32 R8, R4, R8, R24 ;  /* 0x000000080408723c */ /* 0x010fe20000001818 */
[----:B------:R-:W2:-:S15]  /*7c020*/  LDL.LU.64 R24, [R1+0x5ce8] ;  /* 0x005ce80001187983 */ /* 0x000e9e0000300a00 */
[----:B------:R-:W-:-:S07]  /*7c030*/  NOP ;  /* 0x0000000000007918 */ /* 0x000fce0000000000 */
[----:B------:R0:W-:Y:S04]  /*7c040*/  STL.64 [R1+0x4f0], R8 ;  /* 0x0004f00801007387 */ /* 0x0001e80000100a00 */
[----:B------:R-:W-:Y:S04]  /*7c050*/  STL.64 [R1+0x4f8], R10 ;  /* 0x0004f80a01007387 */ /* 0x000fe80000100a00 */
[----:B0-----:R-:W3:Y:S04]  /*7c060*/  LDL.LU.64 R8, [R1+0x5ce0] ;  /* 0x005ce00001087983 */ /* 0x001ee80000300a00 */
[----:B------:R0:W-:Y:S04]  /*7c070*/  STL.64 [R1+0x4e0], R12 ;  /* 0x0004e00c01007387 */ /* 0x0001e80000100a00 */
[----:B------:R1:W-:Y:S01]  /*7c080*/  STL.64 [R1+0x4e8], R14 ;  /* 0x0004e80e01007387 */ /* 0x0003e20000100a00 */
[----:B0-----:R-:W-:-:S02]  /*7c090*/  IMAD.MOV.U32 R12, RZ, RZ, R21 ;  /* 0x000000ffff0c7224 */ /* 0x001fc400078e0015 */
[----:B-1----:R-:W-:-:S05]  /*7c0a0*/  IMAD.MOV.U32 R15, RZ, RZ, R20 ;  /* 0x000000ffff0f7224 */ /* 0x002fca00078e0014 */
[----:B------:R-:W-:Y:S04]  /*7c0b0*/  STL [R1+0x5c74], R15 ;  /* 0x005c740f01007387 */ /* 0x000fe80000100800 */
[----:B------:R0:W-:Y:S04]  /*7c0c0*/  STL [R1+0x5c70], R12 ;  /* 0x005c700c01007387 */ /* 0x0001e80000100800 */
[----:B0-----:R-:W4:Y:S01]  /*7c0d0*/  LDL.LU.64 R12, [R1+0xa0] ;  /* 0x0000a000010c7983 */ /* 0x001f220000300a00 */
[----:B---3--:R-:W-:Y:S07]  /*7c0e0*/  HMMA.16816.F32 R20, R4, R8, R16 ;  /* 0x000000080414723c */ /* 0x008fee0000001810 */
[----:B------:R-:W-:-:S02]  /*7c0f0*/  IMAD.MOV.U32 R17, RZ, RZ, R9 ;  /* 0x000000ffff117224 */ /* 0x000fc400078e0009 */
[----:B------:R-:W-:-:S14]  /*7c100*/  IMAD.MOV.U32 R18, RZ, RZ, R8 ;  /* 0x000000ffff127224 */ /* 0x000fdc00078e0008 */
[----:B------:R0:W-:Y:S04]  /*7c110*/  STL.64 [R1+0x4d0], R20 ;  /* 0x0004d01401007387 */ /* 0x0001e80000100a00 */
[----:B------:R1:W-:Y:S04]  /*7c120*/  STL.64 [R1+0x4d8], R22 ;  /* 0x0004d81601007387 */ /* 0x0003e80000100a00 */
[----:B0-----:R-:W3:Y:S04]  /*7c130*/  LDL.LU.64 R20, [R1+0x840] ;  /* 0x0008400001147983 */ /* 0x001ee80000300a00 */
[----:B-1----:R-:W3:Y:S04]  /*7c140*/  LDL.LU.64 R22, [R1+0x848] ;  /* 0x0008480001167983 */ /* 0x002ee80000300a00 */
[----:B------:R-:W4:Y:S04]  /*7c150*/  LDL.LU.64 R8, [R1+0x820] ;  /* 0x0008200001087983 */ /* 0x000f280000300a00 */
[----:B------:R-:W4:Y:S04]  /*7c160*/  LDL.LU.64 R10, [R1+0x828] ;  /* 0x00082800010a7983 */ /* 0x000f280000300a00 */
[----:B------:R0:W-:Y:S04]  /*7c170*/  STL [R1+0x5b18], R17 ;  /* 0x005b181101007387 */ /* 0x0001e80000100800 */
[----:B------:R1:W-:Y:S04]  /*7c180*/  STL [R1+0x5b14], R18 ;  /* 0x005b141201007387 */ /* 0x0003e80000100800 */
[----:B0-----:R-:W3:Y:S04]  /*7c190*/  LDL.LU.64 R16, [R1+0x870] ;  /* 0x0008700001107983 */ /* 0x001ee80000300a00 */
[----:B-1----:R-:W3:Y:S01]  /*7c1a0*/  LDL.LU.64 R18, [R1+0x878] ;  /* 0x0008780001127983 */ /* 0x002ee20000300a00 */
[----:B--2---:R-:W-:Y:S01]  /*7c1b0*/  IMAD.MOV.U32 R0, RZ, RZ, R24 ;  /* 0x000000ffff007224 */ /* 0x004fe200078e0018 */
[----:B---3--:R-:W-:-:S15]  /*7c1c0*/  HMMA.16816.F32 R16, R4, R24, R16 ;  /* 0x000000180410723c */ /* 0x008fde0000001810 */
[----:B------:R-:W-:-:S08]  /*7c1d0*/  NOP ;  /* 0x0000000000007918 */ /* 0x000fd00000000000 */
[----:B------:R-:W-:Y:S04]  /*7c1e0*/  STL.64 [R1+0x4c0], R16 ;  /* 0x0004c01001007387 */ /* 0x000fe80000100a00 */
[----:B------:R0:W-:Y:S02]  /*7c1f0*/  STL.64 [R1+0x4c8], R18 ;  /* 0x0004c81201007387 */ /* 0x0001e40000100a00 */
[----:B0-----:R-:W-:Y:S02]  /*7c200*/  IMAD.MOV.U32 R19, RZ, RZ, R25 ;  /* 0x000000ffff137224 */ /* 0x001fe400078e0019 */
[----:B------:R-:W2:Y:S04]  /*7c210*/  LDL.LU.64 R24, [R1+0x50] ;  /* 0x0000500001187983 */ /* 0x000ea80000300a00 */
[----:B--2---:R0:W-:Y:S04]  /*7c220*/  STL.64 [R1+0x5ca8], R24 ;  /* 0x005ca81801007387 */ /* 0x0041e80000100a00 */
[----:B0-----:R-:W2:Y:S04]  /*7c230*/  LDL.64 R24, [R1+0x60] ;  /* 0x0000600001187983 */ /* 0x001ea80000100a00 */
[----:B--2---:R0:W-:Y:S04]  /*7c240*/  STL.64 [R1+0x5cc0], R24 ;  /* 0x005cc01801007387 */ /* 0x0041e80000100a00 */
[----:B0-----:R-:W4:Y:S04]  /*7c250*/  LDL.LU.64 R24, [R1+0x830] ;  /* 0x0008300001187983 */ /* 0x001f280000300a00 */
[----:B------:R-:W4:Y:S04]  /*7c260*/  LDL.LU.64 R26, [R1+0x838] ;  /* 0x00083800011a7983 */ /* 0x000f280000300a00 */
[----:B------:R0:W-:Y:S04]  /*7c270*/  STL [R1+0x5b20], R19 ;  /* 0x005b201301007387 */ /* 0x0001e80000100800 */
[----:B------:R-:W0:Y:S04]  /*7c280*/  LDL R16, [R1+0xb0] ;  /* 0x0000b00001107983 */ /* 0x000e280000100800 */
[----:B------:R-:W0:Y:S04]  /*7c290*/  LDL R17, [R1+0xb4] ;  /* 0x0000b40001117983 */ /* 0x000e280000100800 */
[----:B------:R-:W-:Y:S01]  /*7c2a0*/  STL [R1+0x5b1c], R0 ;  /* 0x005b1c0001007387 */ /* 0x000fe20000100800 */
[C---:B0-----:R-:W-:Y:S03]  /*7c2b0*/  HMMA.16816.F32 R16, R4.reuse, R16, R20 ;  /* 0x000000100410723c */ /* 0x041fe60000001814 */
[----:B------:R-:W2:Y:S03]  /*7c2c0*/  LDL.LU.64 R20, [R1+0x5cd8] ;  /* 0x005cd80001147983 */ /* 0x000ea60000300a00 */
[----:B----4-:R-:W-:-:S15]  /*7c2d0*/  HMMA.16816.F32 R24, R4, R12, R24 ;  /* 0x0000000c0418723c */ /* 0x010fde0000001818 */
[----:B------:R-:W-:-:S02]  /*7c2e0*/  NOP ;  /* 0x0000000000007918 */ /* 0x000fc40000000000 */
[----:B------:R0:W-:Y:S04]  /*7c2f0*/  STL.64 [R1+0x4b0], R16 ;  /* 0x0004b01001007387 */ /* 0x0001e80000100a00 */
[----:B------:R1:W-:Y:S04]  /*7c300*/  STL.64 [R1+0x4b8], R18 ;  /* 0x0004b81201007387 */ /* 0x0003e80000100a00 */
[----:B------:R3:W-:Y:S01]  /*7c310*/  STL.64 [R1+0x4a0], R24 ;  /* 0x0004a01801007387 */ /* 0x0007e20000100a00 */
[----:B0-----:R-:W-:-:S03]  /*7c320*/  IMAD.MOV.U32 R17, RZ, RZ, R12 ;  /* 0x000000ffff117224 */ /* 0x001fc600078e000c */
[----:B------:R0:W-:Y:S01]  /*7c330*/  STL.64 [R1+0x4a8], R26 ;  /* 0x0004a81a01007387 */ /* 0x0001e20000100a00 */
[----:B-1----:R-:W-:-:S03]  /*7c340*/  IMAD.MOV.U32 R18, RZ, RZ, R13 ;  /* 0x000000ffff127224 */ /* 0x002fc600078e000d */
[----:B------:R-:W-:Y:S04]  /*7c350*/  STL [R1+0x5b28], R17 ;  /* 0x005b281101007387 */ /* 0x000fe80000100800 */
[----:B------:R-:W-:Y:S01]  /*7c360*/  STL [R1+0x5b24], R18 ;  /* 0x005b241201007387 */ /* 0x000fe20000100800 */
[----:B--2---:R-:W-:-:S15]  /*7c370*/  HMMA.16816.F32 R8, R4, R20, R8 ;  /* 0x000000140408723c */ /* 0x004fde0000001808 */
[----:B------:R-:W-:-:S08]  /*7c380*/  NOP ;  /* 0x0000000000007918 */ /* 0x000fd00000000000 */
[----:B------:R-:W-:Y:S04]  /*7c390*/  STL.64 [R1+0x490], R8 ;  /* 0x0004900801007387 */ /* 0x000fe80000100a00 */
[----:B------:R-:W-:Y:S04]  /*7c3a0*/  STL.64 [R1+0x498], R10 ;  /* 0x0004980a01007387 */ /* 0x000fe80000100a00 */
[----:B---3--:R-:W2:Y:S04]  /*7c3b0*/  LDL.LU.64 R24, [R1+0x7e0] ;  /* 0x0007e00001187983 */ /* 0x008ea80000300a00 */
[----:B0-----:R-:W3:Y:S04]  /*7c3c0*/  LDL.LU.64 R26, [R1+0x7e8] ;  /* 0x0007e800011a7983 */ /* 0x001ee80000300a00 */
[----:B---3--:R-:W-:Y:S04]  /*7c3d0*/  STL.64 [R1+0x5cd0], R26 ;  /* 0x005cd01a01007387 */ /* 0x008fe80000100a00 */
[----:B--2---:R0:W-:Y:S04]  /*7c3e0*/  STL.64 [R1+0x5cc8], R24 ;  /* 0x005cc81801007387 */ /* 0x0041e80000100a00 */
[----:B0-----:R-:W2:Y:S04]  /*7c3f0*/  LDL.LU.64 R24, [R1+0x810] ;  /* 0x0008100001187983 */ /* 0x001ea80000300a00 */
[----:B------:R-:W2:Y:S04]  /*7c400*/  LDL.LU.64 R26, [R1+0x818] ;  /* 0x00081800011a7983 */ /* 0x000ea80000300a00 */
[----:B------:R-:W3:Y:S04]  /*7c410*/  LDL.LU.64 R12, [R1+0x7c0] ;  /* 0x0007c000010c7983 */ /* 0x000ee80000300a00 */
[----:B------:R-:W4:Y:S04]  /*7c420*/  LDL.LU.64 R14, [R1+0x7c8] ;  /* 0x0007c800010e7983 */ /* 0x000f280000300a00 */
[----:B----4-:R-:W-:Y:S04]  /*7c430*/  STL.64 [R1+0x5cb8], R14 ;  /* 0x005cb80e01007387 */ /* 0x010fe80000100a00 */
[----:B---3--:R0:W-:Y:S04]  /*7c440*/  STL.64 [R1+0x5cb0], R12 ;  /* 0x005cb00c01007387 */ /* 0x0081e80000100a00 */
[----:B0-----:R-:W3:Y:S04]  /*7c450*/  LDL.LU.64 R12, [R1+0x7d0] ;  /* 0x0007d000010c7983 */ /* 0x001ee80000300a00 */
[----:B------:R-:W3:Y:S04]  /*7c460*/  LDL.LU.64 R14, [R1+0x7d8] ;  /* 0x0007d800010e7983 */ /* 0x000ee80000300a00 */
[----:B------:R-:W4:Y:S04]  /*7c470*/  LDL.LU.64 R8, [R1] ;  /* 0x0000000001087983 */ /* 0x000f280000300a00 */
[----:B----4-:R0:W-:Y:S04]  /*7c480*/  STL.64 [R1+0x5c68], R8 ;  /* 0x005c680801007387 */ /* 0x0101e80000100a00 */
[----:B0-----:R-:W4:Y:S01]  /*7c490*/  LDL.LU.64 R8, [R1+0x10] ;  /* 0x0000100001087983 */ /* 0x001f220000300a00 */
[----:B------:R-:W-:-:S03]  /*7c4a0*/  IMAD.MOV.U32 R19, RZ, RZ, R20 ;  /* 0x000000ffff137224 */ /* 0x000fc600078e0014 */
[----:B----4-:R0:W-:Y:S01]  /*7c4b0*/  STL.64 [R1+0x5c78], R8 ;  /* 0x005c780801007387 */ /* 0x0101e20000100a00 */
[----:B------:R-:W-:-:S03]  /*7c4c0*/  IMAD.MOV.U32 R0, RZ, RZ, R21 ;  /* 0x000000ffff007224 */ /* 0x000fc600078e0015 */
[----:B------:R-:W4:Y:S04]  /*7c4d0*/  LDL R20, [R1+0x40] ;  /* 0x0000400001147983 */ /* 0x000f280000100800 */
[----:B------:R-:W4:Y:S04]  /*7c4e0*/  LDL R21, [R1+0x44] ;  /* 0x0000440001157983 */ /* 0x000f280000100800 */
[----:B0-----:R-:W2:Y:S04]  /*7c4f0*/  LDL R8, [R1+0x20] ;  /* 0x0000200001087983 */ /* 0x001ea80000100800 */
[----:B------:R-:W2:Y:S04]  /*7c500*/  LDL R9, [R1+0x24] ;  /* 0x0000240001097983 */ /* 0x000ea80000100800 */
[----:B--2---:R0:W-:Y:S04]  /*7c510*/  STL.64 [R1+0x5c90], R8 ;  /* 0x005c900801007387 */ /* 0x0041e80000100a00 */
[----:B0-----:R-:W2:Y:S04]  /*7c520*/  LDL.64 R8, [R1+0x30] ;  /* 0x0000300001087983 */ /* 0x001ea80000100a00 */
[----:B------:R-:W-:Y:S04]  /*7c530*/  STL [R1+0x5b30], R19 ;  /* 0x005b301301007387 */ /* 0x000fe80000100800 */
[----:B------:R-:W3:Y:S04]  /*7c540*/  LDL.64 R16, [R1+0x80] ;  /* 0x0000800001107983 */ /* 0x000ee80000100a00 */
[----:B------:R-:W-:Y:S01]  /*7c550*/  STL [R1+0x5b2c], R0 ;  /* 0x005b2c0001007387 */ /* 0x000fe20000100800 */
[----:B---3--:R-:W-:Y:S06]  /*7c560*/  HMMA.16816.F32 R24, R4, R16, R24 ;  /* 0x000000100418723c */ /* 0x008fec0000001818 */
[----:B------:R-:W-:-:S15]  /*7c570*/  IMAD.MOV.U32 R18, RZ, RZ, R16 ;  /* 0x000000ffff127224 */ /* 0x000fde00078e0010 */
[----:B------:R-:W-:-:S02]  /*7c580*/  NOP ;  /* 0x0000000000007918 */ /* 0x000fc40000000000 */
[----:B------:R-:W-:Y:S04]  /*7c590*/  STL.64 [R1+0x480], R24 ;  /* 0x0004801801007387 */ /* 0x000fe80000100a00 */
[----:B------:R0:W-:Y:S04]  /*7c5a0*/  STL.64 [R1+0x488], R26 ;  /* 0x0004881a01007387 */ /* 0x0001e80000100a00 */
[----:B0-----:R-:W3:Y:S04]  /*7c5b0*/  LDL.LU.64 R26, [R1+0x5cd0] ;  /* 0x005cd000011a7983 */ /* 0x001ee80000300a00 */
[----:B------:R-:W3:Y:S04]  /*7c5c0*/  LDL.LU.64 R24, [R1+0x5cc8] ;  /* 0x005cc80001187983 */ /* 0x000ee80000300a00 */
[----:B------:R-:W-:Y:S04]  /*7c5d0*/  STL [R1+0x5b34], R18 ;  /* 0x005b341201007387 */ /* 0x000fe80000100800 */
[----:B------:R-:W3:Y:S02]  /*7c5e0*/  LDL.LU.64 R16, [R1+0x70] ;  /* 0x0000700001107983 */ /* 0x000ee40000300a00 */
[----:B---3--:R-:W-:-:S15]  /*7c5f0*/  HMMA.16816.F32 R24, R4, R16, R24 ;  /* 0x000000100418723c */ /* 0x008fde0000001818 */
[----:B------:R-:W-:-:S08]  /*7c600*/  NOP ;  /* 0x0000000000007918 */ /* 0x000fd00000000000 */
[----:B------:R0:W-:Y:S04]  /*7c610*/  STL.64 [R1+0x470], R24 ;  /* 0x0004701801007387 */ /* 0x0001e80000100a00 */
[----:B------:R-:W-:Y:S04]  /*7c620*/  STL.64 [R1+0x478], R26 ;  /* 0x0004781a01007387 */ /* 0x000fe80000100a00 */
[----:B0-----:R-:W3:Y:S01]  /*7c630*/  LDL.LU.64 R24, [R1+0x5cc0] ;  /* 0x005cc00001187983 */ /* 0x001ee20000300a00 */
[----:B------:R-:W-:-:S05]  /*7c640*/  IMAD.MOV.U32 R0, RZ, RZ, R16 ;  /* 0x000000ffff007224 */ /* 0x000fca00078e0010 */
        /* <DEDUP_REMOVED lines=8> */
[----:B------:R-:W3:Y:S02]  /*7c6d0*/  LDL.LU.64 R24, [R1+0x5ca8] ;  /* 0x005ca80001187983 */ /* 0x000ee40000300a00 */
[----:B---3--:R-:W-:-:S15]  /*7c6e0*/  HMMA.16816.F32 R12, R4, R24, R12 ;  /* 0x00000018040c723c */ /* 0x008fde000000180c */
[----:B------:R-:W-:-:S08]  /*7c6f0*/  NOP ;  /* 0x0000000000007918 */ /* 0x000fd00000000000 */
[----:B------:R0:W-:Y:S04]  /*7c700*/  STL.64 [R1+0x450], R12 ;  /* 0x0004500c01007387 */ /* 0x0001e80000100a00 */
[----:B------:R1:W-:Y:S04]  /*7c710*/  STL.64 [R1+0x458], R14 ;  /* 0x0004580e01007387 */ /* 0x0003e80000100a00 */
[----:B0-----:R-:W3:Y:S04]  /*7c720*/  LDL.LU.64 R12, [R1+0x760] ;  /* 0x00076000010c7983 */ /* 0x001ee80000300a00 */
[----:B-1----:R-:W4:Y:S04]  /*7c730*/  LDL.LU.64 R14, [R1+0x768] ;  /* 0x00076800010e7983 */ /* 0x002f280000300a00 */
[----:B----4-:R-:W-:Y:S04]  /*7c740*/  STL.64 [R1+0x5c88], R14 ;  /* 0x005c880e01007387 */ /* 0x010fe80000100a00 */
[----:B---3--:R0:W-:Y:S04]  /*7c750*/  STL.64 [R1+0x5c80], R12 ;  /* 0x005c800c01007387 */ /* 0x0081e80000100a00 */
[----:B0-----:R-:W3:Y:S04]  /*7c760*/  LDL.LU.64 R12, [R1+0x770] ;  /* 0x00077000010c7983 */ /* 0x001ee80000300a00 */
[----:B------:R-:W4:Y:S01]  /*7c770*/  LDL.LU.64 R14, [R1+0x778] ;  /* 0x00077800010e7983 */ /* 0x000f220000300a00 */
[----:B------:R-:W-:-:S02]  /*7c780*/  IMAD.MOV.U32 R18, RZ, RZ, R25 ;  /* 0x000000ffff127224 */ /* 0x000fc400078e0019 */
[----:B------:R-:W-:Y:S01]  /*7c790*/  IMAD.MOV.U32 R0, RZ, RZ, R24 ;  /* 0x000000ffff007224 */ /* 0x000fe200078e0018 */
[----:B----4-:R-:W-:Y:S04]  /*7c7a0*/  STL.64 [R1+0x5ca0], R14 ;  /* 0x005ca00e01007387 */ /* 0x010fe80000100a00 */
[----:B---3--:R0:W-:Y:S04]  /*7c7b0*/  STL.64 [R1+0x5c98], R12 ;  /* 0x005c980c01007387 */ /* 0x0081e80000100a00 */
[----:B0-----:R-:W2:Y:S04]  /*7c7c0*/  LDL.LU.64 R12, [R1+0x780] ;  /* 0x00078000010c7983 */ /* 0x001ea80000300a00 */
[----:B------:R-:W2:Y:S04]  /*7c7d0*/  LDL.LU.64 R14, [R1+0x788] ;  /* 0x00078800010e7983 */ /* 0x000ea80000300a00 */
[----:B------:R-:W3:Y:S04]  /*7c7e0*/  LDL.LU.64 R24, [R1+0x750] ;  /* 0x0007500001187983 */ /* 0x000ee80000300a00 */
[----:B------:R-:W3:Y:S04]  /*7c7f0*/  LDL.LU.64 R26, [R1+0x758] ;  /* 0x00075800011a7983 */ /* 0x000ee80000300a00 */
[----:B------:R-:W-:Y:S04]  /*7c800*/  STL.64 [R1+0x5c30], R18 ;  /* 0x005c301201007387 */ /* 0x000fe80000100a00 */
[----:B------:R0:W-:Y:S04]  /*7c810*/  STL [R1+0x5c28], R17 ;  /* 0x005c281101007387 */ /* 0x0001e80000100800 */
[----:B0-----:R-:W4:Y:S04]  /*7c820*/  LDL.LU.64 R16, [R1+0x390] ;  /* 0x0003900001107983 */ /* 0x001f280000300a00 */
[----:B----4-:R0:W-:Y:S04]  /*7c830*/  STL.64 [R1+0x5c38], R16 ;  /* 0x005c381001007387 */ /* 0x0101e80000100a00 */
[----:B0-----:R-:W4:Y:S04]  /*7c840*/  LDL.LU.64 R16, [R1+0x7b0] ;  /* 0x0007b00001107983 */ /* 0x001f280000300a00 */
[----:B------:R-:W4:Y:S01]  /*7c850*/  LDL.LU.64 R18, [R1+0x7b8] ;  /* 0x0007b80001127983 */ /* 0x000f220000300a00 */
[C---:B--2---:R-:W-:Y:S03]  /*7c860*/  HMMA.16816.F32 R12, R4.reuse, R8, R12 ;  /* 0x00000008040c723c */ /* 0x044fe6000000180c */
[----:B------:R0:W-:Y:S03]  /*7c870*/  STL [R1+0x5bb8], R0 ;  /* 0x005bb80001007387 */ /* 0x0001e60000100800 */
[----:B0-----:R-:W-:Y:S01]  /*7c880*/  IMAD.MOV.U32 R0, RZ, RZ, R9 ;  /* 0x000000ffff007224 */ /* 0x001fe200078e0009 */
[----:B----4-:R-:W-:Y:S01]  /*7c890*/  HMMA.16816.F32 R16, R4, R20, R16 ;  /* 0x000000140410723c */ /* 0x010fe20000001810 */
[----:B------:R-:W2:Y:S04]  /*7c8a0*/  LDL.LU.64 R20, [R1+0x720] ;  /* 0x0007200001147983 */ /* 0x000ea80000300a00 */
[----:B------:R-:W2:-:S15]  /*7c8b0*/  LDL.LU.64 R22, [R1+0x728] ;  /* 0x0007280001167983 */ /* 0x000e9e0000300a00 */
[----:B------:R-:W-:-:S03]  /*7c8c0*/  NOP ;  /* 0x0000000000007918 */ /* 0x000fc60000000000 */
[----:B------:R0:W-:Y:S04]  /*7c8d0*/  STL.64 [R1+0x440], R16 ;  /* 0x0004401001007387 */ /* 0x0001e80000100a00 */
[----:B------:R1:W-:Y:S04]  /*7c8e0*/  STL.64 [R1+0x448], R18 ;  /* 0x0004481201007387 */ /* 0x0003e80000100a00 */
[----:B0-----:R-:W4:Y:S04]  /*7c8f0*/  LDL.LU.64 R16, [R1+0x710] ;  /* 0x0007100001107983 */ /* 0x001f280000300a00 */
[----:B-1----:R-:W4:Y:S04]  /*7c900*/  LDL.LU.64 R18, [R1+0x718] ;  /* 0x0007180001127983 */ /* 0x002f280000300a00 */
[----:B------:R-:W-:Y:S04]  /*7c910*/  STL.64 [R1+0x430], R12 ;  /* 0x0004300c01007387 */ /* 0x000fe80000100a00 */
[----:B------:R0:W-:Y:S04]  /*7c920*/  STL.64 [R1+0x438], R14 ;  /* 0x0004380e01007387 */ /* 0x0001e80000100a00 */
[----:B0-----:R-:W3:Y:S04]  /*7c930*/  LDL.LU.64 R14, [R1+0x5ca0] ;  /* 0x005ca000010e7983 */ /* 0x001ee80000300a00 */
[----:B------:R-:W3:Y:S04]  /*7c940*/  LDL.LU.64 R12, [R1+0x5c98] ;  /* 0x005c9800010c7983 */ /* 0x000ee80000300a00 */
[----:B------:R-:W3:Y:S04]  /*7c950*/  LDL.LU.64 R8, [R1+0x5c90] ;  /* 0x005c900001087983 */ /* 0x000ee80000300a00 */
[----:B------:R-:W-:Y:S01]  /*7c960*/  STL [R1+0x5bc0], R0 ;  /* 0x005bc00001007387 */ /* 0x000fe20000100800 */
[----:B---3--:R-:W-:Y:S03]  /*7c970*/  HMMA.16816.F32 R8, R4, R8, R12 ;  /* 0x000000080408723c */ /* 0x008fe6000000180c */
[----:B------:R-:W3:Y:S04]  /*7c980*/  LDL.LU.64 R14, [R1+0x5c88] ;  /* 0x005c8800010e7983 */ /* 0x000ee80000300a00 */
[----:B------:R-:W3:-:S15]  /*7c990*/  LDL.LU.64 R12, [R1+0x5c80] ;  /* 0x005c8000010c7983 */ /* 0x000ede0000300a00 */
[----:B------:R-:W-:-:S01]  /*7c9a0*/  NOP ;  /* 0x0000000000007918 */ /* 0x000fc20000000000 */
[----:B------:R0:W-:Y:S04]  /*7c9b0*/  STL.64 [R1+0x420], R8 ;  /* 0x0004200801007387 */ /* 0x0001e80000100a00 */
[----:B------:R-:W-:Y:S04]  /*7c9c0*/  STL.64 [R1+0x428], R10 ;  /* 0x0004280a01007387 */ /* 0x000fe80000100a00 */
[----:B0-----:R-:W3:Y:S02]  /*7c9d0*/  LDL.LU.64 R8, [R1+0x5c78] ;  /* 0x005c780001087983 */ /* 0x001ee40000300a00 */
[----:B---3--:R-:W-:Y:S06]  /*7c9e0*/  HMMA.16816.F32 R12, R4, R8, R12 ;  /* 0x00000008040c723c */ /* 0x008fec000000180c */
[----:B------:R-:W-:-:S15]  /*7c9f0*/  IMAD.MOV.U32 R0, RZ, RZ, R9 ;  /* 0x000000ffff007224 */ /* 0x000fde00078e0009 */
[----:B------:R-:W-:-:S02]  /*7ca00*/  NOP ;  /* 0x0000000000007918 */ /* 0x000fc40000000000 */
[----:B------:R0:W-:Y:S04]  /*7ca10*/  STL.64 [R1+0x410], R12 ;  /* 0x0004100c01007387 */ /* 0x0001e80000100a00 */
[----:B------:R1:W-:Y:S01]  /*7ca20*/  STL.64 [R1+0x418], R14 ;  /* 0x0004180e01007387 */ /* 0x0003e20000100a00 */
[----:B0-----:R-:W-:-:S03]  /*7ca30*/  IMAD.MOV.U32 R13, RZ, RZ, R8 ;  /* 0x000000ffff0d7224 */ /* 0x001fc600078e0008 */
[----:B-1----:R-:W3:Y:S04]  /*7ca40*/  LDL.LU R15, [R1+0x5c74] ;  /* 0x005c7400010f7983 */ /* 0x002ee80000300800 */
[----:B------:R-:W2:Y:S04]  /*7ca50*/  LDL.LU R12, [R1+0x5c70] ;  /* 0x005c7000010c7983 */ /* 0x000ea80000300800 */
[----:B------:R-:W4:Y:S02]  /*7ca60*/  LDL.LU.64 R8, [R1+0x5c68] ;  /* 0x005c680001087983 */ /* 0x000f240000300a00 */
[----:B----4-:R-:W-:-:S15]  /*7ca70*/  HMMA.16816.F32 R24, R4, R8, R24 ;  /* 0x000000080418723c */ /* 0x010fde0000001818 */
[----:B------:R-:W-:-:S08]  /*7ca80*/  NOP ;  /* 0x0000000000007918 */ /* 0x000fd00000000000 */
[----:B------:R-:W-:Y:S04]  /*7ca90*/  STL.64 [R1+0x400], R24 ;  /* 0x0004001801007387 */ /* 0x000fe80000100a00 */
[----:B------:R0:W-:Y:S04]  /*7caa0*/  STL.64 [R1+0x408], R26 ;  /* 0x0004081a01007387 */ /* 0x0001e80000100a00 */
[----:B0-----:R-:W4:Y:S04]  /*7cab0*/  LDL.LU.64 R26, [R1+0x5c60] ;  /* 0x005c6000011a7983 */ /* 0x001f280000300a00 */
[----:B------:R-:W4:Y:S01]  /*7cac0*/  LDL.LU.64 R24, [R1+0x5c58] ;  /* 0x005c580001187983 */ /* 0x000f220000300a00 */
[----:B------:R-:W-:-:S03]  /*7cad0*/  IMAD.MOV.U32 R14, RZ, RZ, R9 ;  /* 0x000000ffff0e7224 */ /* 0x000fc600078e0009 */
[----:B------:R-:W4:Y:S04]  /*7cae0*/  LDL.LU.64 R10, [R1+0x5c50] ;  /* 0x005c5000010a7983 */ /* 0x000f280000300a00 */
[----:B---3--:R-:W-:Y:S04]  /*7caf0*/  STL.64 [R1+0x5be0], R14 ;  /* 0x005be00e01007387 */ /* 0x008fe80000100a00 */
[----:B--2---:R0:W-:Y:S04]  /*7cb00*/  STL.64 [R1+0x5bd8], R12 ;  /* 0x005bd80c01007387 */ /* 0x0041e80000100a00 */
[----:B0-----:R-:W2:Y:S04]  /*7cb10*/  LDL.LU.64 R12, [R1+0x700] ;  /* 0x00070000010c7983 */ /* 0x001ea80000300a00 */
[----:B------:R-:W2:Y:S01]  /*7cb20*/  LDL.LU.64 R14, [R1+0x708] ;  /* 0x00070800010e7983 */ /* 0x000ea20000300a00 */
[----:B----4-:R-:W-:-:S15]  /*7cb30*/  HMMA.16816.F32 R20, R4, R24, R20 ;  /* 0x000000180414723c */ /* 0x010fde0000001814 */
[----:B------:R-:W-:-:S08]  /*7cb40*/  NOP ;  /* 0x0000000000007918 */ /* 0x000fd00000000000 */
[----:B------:R-:W-:Y:S04]  /*7cb50*/  STL.64 [R1+0x3f0], R20 ;  /* 0x0003f01401007387 */ /* 0x000fe80000100a00 */
[----:B------:R0:W-:Y:S04]  /*7cb60*/  STL.64 [R1+0x3f8], R22 ;  /* 0x0003f81601007387 */ /* 0x0001e80000100a00 */
[----:B0-----:R-:W3:Y:S04]  /*7cb70*/  LDL.LU.64 R22, [R1+0x5c48] ;  /* 0x005c480001167983 */ /* 0x001ee80000300a00 */
[----:B------:R-:W4:Y:S01]  /*7cb80*/  LDL.LU.64 R20, [R1+0x5c40] ;  /* 0x005c400001147983 */ /* 0x000f220000300a00 */
[----:B------:R-:W-:-:S03]  /*7cb90*/  IMAD.MOV.U32 R28, RZ, RZ, R8 ;  /* 0x000000ffff1c7224 */ /* 0x000fc600078e0008 */
[----:B------:R-:W2:Y:S01]  /*7cba0*/  LDL.LU.64 R8, [R1+0x370] ;  /* 0x0003700001087983 */ /* 0x000ea20000300a00 */
[----:B----4-:R-:W-:-:S15]  /*7cbb0*/  HMMA.16816.F32 R16, R4, R20, R16 ;  /* 0x000000140410723c */ /* 0x010fde0000001810 */
[----:B------:R-:W-:-:S08]  /*7cbc0*/  NOP ;  /* 0x0000000000007918 */ /* 0x000fd00000000000 */
[----:B------:R0:W-:Y:S04]  /*7cbd0*/  STL.64 [R1+0x3e0], R16 ;  /* 0x0003e01001007387 */ /* 0x0001e80000100a00 */
[----:B------:R-:W-:Y:S04]  /*7cbe0*/  STL.64 [R1+0x3e8], R18 ;  /* 0x0003e81201007387 */ /* 0x000fe80000100a00 */
[----:B0-----:R-:W2:Y:S04]  /*7cbf0*/  LDL.LU.64 R16, [R1+0x5c38] ;  /* 0x005c380001107983 */ /* 0x001ea80000300a00 */
[----:B---3--:R-:W-:Y:S04]  /*7cc00*/  STL.64 [R1+0x59c8], R22 ;  /* 0x0059c81601007387 */ /* 0x008fe80000100a00 */
[----:B------:R0:W-:Y:S04]  /*7cc10*/  STL.64 [R1+0x59c0], R20 ;  /* 0x0059c01401007387 */ /* 0x0001e80000100a00 */
[----:B0-----:R-:W3:Y:S01]  /*7cc20*/  LDL.LU R20, [R1+0x180] ;  /* 0x0001800001147983 */ /* 0x001ee20000300800 */
[----:B------:R-:W-:Y:S01]  /*7cc30*/  IMAD.MOV.U32 R21, RZ, RZ, R29 ;  /* 0x000000ffff157224 */ /* 0x000fe200078e001d */
[----:B--2---:R-:W-:Y:S06]  /*7cc40*/  HMMA.16816.F32 R12, R4, R16, R12 ;  /* 0x00000010040c723c */ /* 0x004fec000000180c */
[----:B------:R-:W-:-:S02]  /*7cc50*/  IMAD.MOV.U32 R2, RZ, RZ, R16 ;  /* 0x000000ffff027224 */ /* 0x000fc400078e0010 */
[----:B------:R-:W-:Y:S01]  /*7cc60*/  IMAD.MOV.U32 R3, RZ, RZ, R17 ;  /* 0x000000ffff037224 */ /* 0x000fe200078e0011 */
[----:B---3--:R0:W-:Y:S02]  /*7cc70*/  STL.64 [R1+0x5be8], R20 ;  /* 0x005be81401007387 */ /* 0x0081e40000100a00 */
[----:B0-----:R-:W-:Y:S02]  /*7cc80*/  IMAD.MOV.U32 R20, RZ, RZ, R27 ;  /* 0x000000ffff147224 */ /* 0x001fe400078e001b */
[----:B------:R-:W-:-:S05]  /*7cc90*/  IMAD.MOV.U32 R21, RZ, RZ, R26 ;  /* 0x000000ffff157224 */ /* 0x000fca00078e001a */
[----:B------:R-:W-:Y:S06]  /*7cca0*/  STL.64 [R1+0x5c00], R20 ;  /* 0x005c001401007387 */ /* 0x000fec0000100a00 */
[----:B------:R-:W-:Y:S01]  /*7ccb0*/  IMAD.MOV.U32 R26, RZ, RZ, R13 ;  /* 0x000000ffff1a7224 */ /* 0x000fe200078e000d */
[----:B------:R0:W-:Y:S01]  /*7ccc0*/  STL [R1+0x3d0], R12 ;  /* 0x0003d00c01007387 */ /* 0x0001e20000100800 */
[----:B------:R-:W-:-:S03]  /*7ccd0*/  IMAD.MOV.U32 R27, RZ, RZ, R14 ;  /* 0x000000ffff1b7224 */ /* 0x000fc600078e000e */
[----:B------:R1:W-:Y:S04]  /*7cce0*/  STL [R1+0x3dc], R15 ;  /* 0x0003dc0f01007387 */ /* 0x0003e80000100800 */
[----:B------:R-:W2:Y:S04]  /*7ccf0*/  LDL.LU.64 R16, [R1+0x6e0] ;  /* 0x0006e00001107983 */ /* 0x000ea80000300a00 */
[----:B------:R-:W2:Y:S04]  /*7cd00*/  LDL.LU.64 R18, [R1+0x6e8] ;  /* 0x0006e80001127983 */ /* 0x000ea80000300a00 */
[----:B0-----:R-:W3:Y:S04]  /*7cd10*/  LDL.LU.64 R12, [R1+0x920] ;  /* 0x00092000010c7983 */ /* 0x001ee80000300a00 */
[----:B-1----:R-:W4:Y:S04]  /*7cd20*/  LDL.LU.64 R14, [R1+0x928] ;  /* 0x00092800010e7983 */ /* 0x002f280000300a00 */
[----:B----4-:R-:W-:Y:S04]  /*7cd30*/  STL.64 [R1+0x5bf8], R14 ;  /* 0x005bf80e01007387 */ /* 0x010fe80000100a00 */
[----:B---3--:R0:W-:Y:S04]  /*7cd40*/  STL.64 [R1+0x5bf0], R12 ;  /* 0x005bf00c01007387 */ /* 0x0081e80000100a00 */
[----:B0-----:R-:W3:Y:S04]  /*7cd50*/  LDL.LU.64 R12, [R1+0x950] ;  /* 0x00095000010c7983 */ /* 0x001ee80000300a00 */
[----:B------:R-:W4:Y:S01]  /*7cd60*/  LDL.LU.64 R14, [R1+0x958] ;  /* 0x00095800010e7983 */ /* 0x000f220000300a00 */
[----:B--2---:R-:W-:Y:S01]  /*7cd70*/  HMMA.16816.F32 R4, R4, R8, R16 ;  /* 0x000000080404723c */ /* 0x004fe20000001810 */
[----:B------:R-:W-:-:S02]  /*7cd80*/  IMAD.MOV.U32 R20, RZ, RZ, R11 ;  /* 0x000000ffff147224 */ /* 0x000fc400078e000b */
[----:B------:R-:W-:-:S03]  /*7cd90*/  IMAD.MOV.U32 R21, RZ, RZ, R10 ;  /* 0x000000ffff157224 */ /* 0x000fc600078e000a */
[----:B------:R-:W-:Y:S02]  /*7cda0*/  IMAD.MOV.U32 R29, RZ, RZ, R9 ;  /* 0x000000ffff1d7224 */ /* 0x000fe400078e0009 */
[----:B------:R-:W-:Y:S01]  /*7cdb0*/  IMAD.MOV.U32 R16, RZ, RZ, R8 ;  /* 0x000000ffff107224 */ /* 0x000fe200078e0008 */
[----:B----4-:R-:W-:Y:S04]  /*7cdc0*/  STL.64 [R1+0x5c10], R14 ;  /* 0x005c100e01007387 */ /* 0x010fe80000100a00 */
[----:B---3--:R0:W-:Y:S04]  /*7cdd0*/  STL.64 [R1+0x5c08], R12 ;  /* 0x005c080c01007387 */ /* 0x0081e80000100a00 */
[----:B0-----:R-:W2:Y:S04]  /*7cde0*/  LDL.LU.64 R12, [R1+0x980] ;  /* 0x00098000010c7983 */ /* 0x001ea80000300a00 */
[----:B------:R-:W2:Y:S04]  /*7cdf0*/  LDL.LU.64 R14, [R1+0x988] ;  /* 0x00098800010e7983 */ /* 0x000ea80000300a00 */
[----:B------:R-:W-:Y:S04]  /*7ce00*/  STL.64 [R1+0x59d8], R26 ;  /* 0x0059d81a01007387 */ /* 0x000fe80000100a00 */
[----:B------:R0:W-:Y:S04]  /*7ce10*/  STL.64 [R1+0x59d0], R24 ;  /* 0x0059d01801007387 */ /* 0x0001e80000100a00 */
[----:B0-----:R-:W3:Y:S04]  /*7ce20*/  LDL.LU.64 R24, [R1+0x8f0] ;  /* 0x0008f00001187983 */ /* 0x001ee80000300a00 */
[----:B------:R-:W3:Y:S04]  /*7ce30*/  LDL.LU.64 R26, [R1+0x8f8] ;  /* 0x0008f800011a7983 */ /* 0x000ee80000300a00 */
[----:B------:R-:W4:Y:S04]  /*7ce40*/  LDL.LU.64 R18, [R1+0x5c30] ;  /* 0x005c300001127983 */ /* 0x000f280000300a00 */
[----:B------:R-:W3:Y:S04]  /*7ce50*/  LDL.LU R17, [R1+0x5c28] ;  /* 0x005c280001117983 */ /* 0x000ee80000300800 */
[----:B------:R0:W-:Y:S04]  /*7ce60*/  STL.64 [R1+0x3c0], R4 ;  /* 0x0003c00401007387 */ /* 0x0001e80000100a00 */
[----:B------:R-:W-:Y:S04]  /*7ce70*/  STL.64 [R1+0x3c8], R6 ;  /* 0x0003c80601007387 */ /* 0x000fe80000100a00 */
[----:B------:R-:W2:Y:S04]  /*7ce80*/  LDL.LU.64 R10, [R1+0x5c20] ;  /* 0x005c2000010a7983 */ /* 0x000ea80000300a00 */
[----:B------:R-:W2:Y:S04]  /*7ce90*/  LDL.LU.64 R8, [R1+0x5c18] ;  /* 0x005c180001087983 */ /* 0x000ea80000300a00 */
[----:B0-----:R-:W3:Y:S04]  /*7cea0*/  LDL.LU R4, [R1+0x160] ;  /* 0x0001600001047983 */ /* 0x001ee80000300800 */
[----:B------:R-:W3:Y:S04]  /*7ceb0*/  LDL.LU R5, [R1+0x164] ;  /* 0x0001640001057983 */ /* 0x000ee80000300800 */
[----:B------:R0:W-:Y:S04]  /*7cec0*/  STL [R1+0x59b0], R16 ;  /* 0x0059b01001007387 */ /* 0x0001e80000100800 */
[----:B----4-:R-:W-:Y:S01]  /*7ced0*/  STL.64 [R1+0x5b40], R18 ;  /* 0x005b401201007387 */ /* 0x010fe20000100a00 */
[C---:B--2---:R-:W-:Y:S03]  /*7cee0*/  HMMA.16816.F32 R20, R8.reuse, R20, R12 ;  /* 0x000000140814723c */ /* 0x044fe6000000180c */
[----:B---3--:R1:W-:Y:S04]  /*7cef0*/  STL [R1+0x5b3c], R17 ;  /* 0x005b3c1101007387 */ /* 0x0083e80000100800 */
[----:B0-----:R-:W2:Y:S04]  /*7cf00*/  LDL.LU R16, [R1+0x190] ;  /* 0x0001900001107983 */ /* 0x001ea80000300800 */
[----:B-1----:R-:W2:Y:S04]  /*7cf10*/  LDL.LU R17, [R1+0x194] ;  /* 0x0001940001117983 */ /* 0x002ea80000300800 */
[----:B------:R-:W3:Y:S04]  /*7cf20*/  LDL.LU.64 R14, [R1+0x5c10] ;  /* 0x005c1000010e7983 */ /* 0x000ee80000300a00 */
[----:B------:R-:W3:Y:S04]  /*7cf30*/  LDL.LU.64 R12, [R1+0x5c08] ;  /* 0x005c0800010c7983 */ /* 0x000ee80000300a00 */
[----:B------:R0:W-:Y:S04]  /*7cf40*/  STL.64 [R1+0x3b0], R20 ;  /* 0x0003b01401007387 */ /* 0x0001e80000100a00 */
[----:B------:R3:W-:Y:S04]  /*7cf50*/  STL.64 [R1+0x3b8], R22 ;  /* 0x0003b81601007387 */ /* 0x0007e80000100a00 */
[----:B0-----:R-:W3:Y:S02]  /*7cf60*/  LDL.LU.64 R20, [R1+0x5c00] ;  /* 0x005c000001147983 */ /* 0x001ee40000300a00 */
[----:B---3--:R-:W-:Y:S02]  /*7cf70*/  HMMA.16816.F32 R20, R8, R20, R12 ;  /* 0x000000140814723c */ /* 0x008fe4000000180c */
[----:B------:R-:W2:Y:S04]  /*7cf80*/  LDL.LU.64 R14, [R1+0x5bf8] ;  /* 0x005bf800010e7983 */ /* 0x000ea80000300a00 */
[----:B------:R-:W2:-:S15]  /*7cf90*/  LDL.LU.64 R12, [R1+0x5bf0] ;  /* 0x005bf000010c7983 */ /* 0x000e9e0000300a00 */
[----:B------:R-:W-:-:S02]  /*7cfa0*/  NOP ;  /* 0x0000000000007918 */ /* 0x000fc40000000000 */
[----:B------:R0:W-:Y:S04]  /*7cfb0*/  STL.64 [R1+0x3a0], R20 ;  /* 0x0003a01401007387 */ /* 0x0001e80000100a00 */
[----:B------:R-:W-:Y:S04]  /*7cfc0*/  STL.64 [R1+0x3a8], R22 ;  /* 0x0003a81601007387 */ /* 0x000fe80000100a00 */
[----:B0-----:R-:W3:Y:S01]  /*7cfd0*/  LDL.LU.64 R20, [R1+0x5be8] ;  /* 0x005be80001147983 */ /* 0x001ee20000300a00 */
[----:B--2---:R-:W-:Y:S03]  /*7cfe0*/  HMMA.16816.F32 R16, R8, R16, R12 ;  /* 0x000000100810723c */ /* 0x004fe6000000180c */
[----:B------:R-:W2:Y:S04]  /*7cff0*/  LDL.LU.64 R14, [R1+0x5be0] ;  /* 0x005be000010e7983 */ /* 0x000ea80000300a00 */
[----:B------:R-:W4:-:S15]  /*7d000*/  LDL.LU.64 R12, [R1+0x5bd8] ;  /* 0x005bd800010c7983 */ /* 0x000f1e0000300a00 */
[----:B------:R-:W-:-:S01]  /*7d010*/  NOP ;  /* 0x0000000000007918 */ /* 0x000fc20000000000 */
[----:B------:R-:W-:Y:S04]  /*7d020*/  STL.64 [R1+0x380], R16 ;  /* 0x0003801001007387 */ /* 0x000fe80000100a00 */
[----:B------:R3:W-:Y:S02]  /*7d030*/  STL.64 [R1+0x388], R18 ;  /* 0x0003881201007387 */ /* 0x0007e40000100a00 */
[----:B---3--:R-:W-:Y:S07]  /*7d040*/  HMMA.16816.F32 R16, R8, R20, R24 ;  /* 0x000000140810723c */ /* 0x008fee0000001818 */
[----:B------:R-:W-:-:S02]  /*7d050*/  IMAD.MOV.U32 R20, RZ, RZ, R28 ;  /* 0x000000ffff147224 */ /* 0x000fc400078e001c */
[----:B------:R-:W3:-:S14]  /*7d060*/  LDL.LU R28, [R1+0x5bd4] ;  /* 0x005bd400011c7983 */ /* 0x000edc0000300800 */
[----:B------:R0:W-:Y:S04]  /*7d070*/  STL.64 [R1+0x360], R16 ;  /* 0x0003601001007387 */ /* 0x0001e80000100a00 */
[----:B------:R1:W-:Y:S01]  /*7d080*/  STL.64 [R1+0x368], R18 ;  /* 0x0003681201007387 */ /* 0x0003e20000100a00 */
[----:B--2---:R-:W-:-:S03]  /*7d090*/  IMAD.MOV.U32 R21, RZ, RZ, R14 ;  /* 0x000000ffff157224 */ /* 0x004fc600078e000e */
[----:B------:R-:W2:Y:S01]  /*7d0a0*/  LDL.LU R14, [R1+0x5bd0] ;  /* 0x005bd000010e7983 */ /* 0x000ea20000300800 */
[----:B------:R-:W-:Y:S02]  /*7d0b0*/  IMAD.MOV.U32 R24, RZ, RZ, R15 ;  /* 0x000000ffff187224 */ /* 0x000fe400078e000f */
[----:B----4-:R-:W-:Y:S01]  /*7d0c0*/  IMAD.MOV.U32 R25, RZ, RZ, R12 ;  /* 0x000000ffff197224 */ /* 0x010fe200078e000c */
[----:B------:R-:W4:Y:S04]  /*7d0d0*/  LDL.LU R15, [R1+0x5bcc] ;  /* 0x005bcc00010f7983 */ /* 0x000f280000300800 */
[----:B------:R-:W2:Y:S04]  /*7d0e0*/  LDL.LU R12, [R1+0x5bc8] ;  /* 0x005bc800010c7983 */ /* 0x000ea80000300800 */
[----:B0-----:R-:W2:Y:S04]  /*7d0f0*/  LDL.LU.64 R16, [R1+0x8b0] ;  /* 0x0008b00001107983 */ /* 0x001ea80000300a00 */
[----:B-1----:R-:W2:Y:S04]  /*7d100*/  LDL.LU.64 R18, [R1+0x8b8] ;  /* 0x0008b80001127983 */ /* 0x002ea80000300a00 */
[----:B------:R-:W-:Y:S04]  /*7d110*/  STL.64 [R1+0x5b48], R24 ;  /* 0x005b481801007387 */ /* 0x000fe80000100a00 */
[----:B------:R0:W-:Y:S02]  /*7d120*/  STL.64 [R1+0x59e0], R20 ;  /* 0x0059e01401007387 */ /* 0x0001e40000100a00 */
[----:B0-----:R-:W-:-:S02]  /*7d130*/  IMAD.MOV.U32 R20, RZ, RZ, R13 ;  /* 0x000000ffff147224 */ /* 0x001fc400078e000d */
[----:B------:R-:W2:Y:S01]  /*7d140*/  LDL.LU R13, [R1+0x5bc4] ;  /* 0x005bc400010d7983 */ /* 0x000ea20000300800 */
[----:B------:R-:W-:-:S03]  /*7d150*/  IMAD.MOV.U32 R21, RZ, RZ, R0 ;  /* 0x000000ffff157224 */ /* 0x000fc600078e0000 */
[----:B------:R-:W2:Y:S01]  /*7d160*/  LDL.LU R0, [R1+0x5bc0] ;  /* 0x005bc00001007983 */ /* 0x000ea20000300800 */
[----:B---3--:R-:W-:-:S03]  /*7d170*/  IMAD.MOV.U32 R24, RZ, RZ, R28 ;  /* 0x000000ffff187224 */ /* 0x008fc600078e001c */
[----:B------:R-:W3:Y:S04]  /*7d180*/  LDL.LU R28, [R1+0x5bbc] ;  /* 0x005bbc00011c7983 */ /* 0x000ee80000300800 */
[----:B------:R-:W4:Y:S04]  /*7d190*/  LDL.LU R25, [R1+0x114] ;  /* 0x0001140001197983 */ /* 0x000f280000300800 */
[----:B----4-:R0:W-:Y:S02]  /*7d1a0*/  STL.64 [R1+0x5b60], R24 ;  /* 0x005b601801007387 */ /* 0x0101e40000100a00 */
[----:B0-----:R-:W-:-:S02]  /*7d1b0*/  IMAD.MOV.U32 R24, RZ, RZ, R15 ;  /* 0x000000ffff187224 */ /* 0x001fc400078e000f */
[----:B--2---:R-:W-:-:S05]  /*7d1c0*/  IMAD.MOV.U32 R25, RZ, RZ, R14 ;  /* 0x000000ffff197224 */ /* 0x004fca00078e000e */
[----:B------:R-:W-:Y:S04]  /*7d1d0*/  STL.64 [R1+0x5b78], R24 ;  /* 0x005b781801007387 */ /* 0x000fe80000100a00 */
[----:B------:R0:W-:Y:S04]  /*7d1e0*/  STL.64 [R1+0x59f0], R20 ;  /* 0x0059f01401007387 */ /* 0x0001e80000100a00 */
[----:B0-----:R-:W2:Y:S04]  /*7d1f0*/  LDL.LU.64 R20, [R1+0x8c0] ;  /* 0x0008c00001147983 */ /* 0x001ea80000300a00 */
[----:B------:R-:W2:Y:S01]  /*7d200*/  LDL.LU.64 R22, [R1+0x8c8] ;  /* 0x0008c80001167983 */ /* 0x000ea20000300a00 */
[----:B------:R-:W-:-:S02]  /*7d210*/  IMAD.MOV.U32 R24, RZ, RZ, R13 ;  /* 0x000000ffff187224 */ /* 0x000fc400078e000d */
[----:B------:R-:W-:Y:S02]  /*7d220*/  IMAD.MOV.U32 R25, RZ, RZ, R12 ;  /* 0x000000ffff197224 */ /* 0x000fe400078e000c */
[----:B---3--:R-:W0:Y:S04]  /*7d230*/  LDSM.16.MT88.4 R12, [R28+UR5+0x20400] ;  /* 0x020400051c0c783b */ /* 0x008e280008004200 */
[----:B0-----:R-:W-:Y:S04]  /*7d240*/  STL.64 [R1+0x5998], R14 ;  /* 0x0059980e01007387 */ /* 0x001fe80000100a00 */
[----:B------:R2:W-:Y:S04]  /*7d250*/  STL.64 [R1+0x5990], R12 ;  /* 0x0059900c01007387 */ /* 0x0005e80000100a00 */
[----:B------:R-:W-:Y:S01]  /*7d260*/  STL [R1+0x5758], R28 ;  /* 0x0057581c01007387 */ /* 0x000fe20000100800 */
[----:B--2---:R-:W-:Y:S03]  /*7d270*/  HMMA.16816.F32 R12, R8, R24, R20 ;  /* 0x00000018080c723c */ /* 0x004fe60000001814 */
[----:B------:R-:W2:-:S15]  /*7d280*/  LDL.LU R20, [R1+0x20] ;  /* 0x0000200001147983 */ /* 0x000e9e0000300800 */
[----:B------:R-:W-:-:S05]  /*7d290*/  NOP ;  /* 0x0000000000007918 */ /* 0x000fca0000000000 */
[----:B------:R-:W-:Y:S04]  /*7d2a0*/  STL.64 [R1+0x350], R12 ;  /* 0x0003500c01007387 */ /* 0x000fe80000100a00 */
[----:B------:R-:W-:Y:S04]  /*7d2b0*/  STL.64 [R1+0x358], R14 ;  /* 0x0003580e01007387 */ /* 0x000fe80000100a00 */
[----:B------:R-:W2:Y:S01]  /*7d2c0*/  LDL.LU R21, [R1+0x24] ;  /* 0x0000240001157983 */ /* 0x000ea20000300800 */
[----:B------:R-:W-:Y:S03]  /*7d2d0*/  HMMA.16816.F32 R4, R8, R4, R16 ;  /* 0x000000040804723c */ /* 0x000fe60000001810 */
[----:B--2---:R0:W-:Y:S04]  /*7d2e0*/  STL.64 [R1+0x5a08], R20 ;  /* 0x005a081401007387 */ /* 0x0041e80000100a00 */
[----:B0-----:R-:W2:Y:S01]  /*7d2f0*/  LDL.LU R20, [R1+0x30] ;  /* 0x0000300001147983 */ /* 0x001ea20000300800 */
[----:B------:R-:W-:-:S15]  /*7d300*/  IMAD.MOV.U32 R21, RZ, RZ, R0 ;  /* 0x000000ffff157224 */ /* 0x000fde00078e0000 */
[----:B------:R-:W-:Y:S04]  /*7d310*/  STL.64 [R1+0x340], R4 ;  /* 0x0003400401007387 */ /* 0x000fe80000100a00 */
[----:B------:R-:W-:Y:S04]  /*7d320*/  STL.64 [R1+0x348], R6 ;  /* 0x0003480601007387 */ /* 0x000fe80000100a00 */
[----:B------:R-:W3:Y:S04]  /*7d330*/  LDL.LU R0, [R1+0x5bb8] ;  /* 0x005bb80001007983 */ /* 0x000ee80000300800 */
[----:B------:R-:W4:Y:S04]  /*7d340*/  LDL.LU.64 R24, [R1+0x800] ;  /* 0x0008000001187983 */ /* 0x000f280000300a00 */
[----:B------:R-:W2:Y:S04]  /*7d350*/  LDL.LU.64 R26, [R1+0x808] ;  /* 0x00080800011a7983 */ /* 0x000ea80000300a00 */
[----:B--2---:R-:W-:Y:S04]  /*7d360*/  STL.64 [R1+0x5b88], R26 ;  /* 0x005b881a01007387 */ /* 0x004fe80000100a00 */
[----:B----4-:R0:W-:Y:S04]  /*7d370*/  STL.64 [R1+0x5b80], R24 ;  /* 0x005b801801007387 */ /* 0x0101e80000100a00 */
[----:B0-----:R-:W2:Y:S04]  /*7d380*/  LDL.LU R24, [R1+0x140] ;  /* 0x0001400001187983 */ /* 0x001ea80000300800 */
[----:B------:R-:W2:Y:S04]  /*7d390*/  LDL.LU R25, [R1+0x144] ;  /* 0x0001440001197983 */ /* 0x000ea80000300800 */
[----:B--2---:R0:W-:Y:S04]  /*7d3a0*/  STL.64 [R1+0x5ba0], R24 ;  /* 0x005ba01801007387 */ /* 0x0041e80000100a00 */
[----:B0-----:R-:W2:Y:S04]  /*7d3b0*/  LDL.LU R24, [R1+0x150] ;  /* 0x0001500001187983 */ /* 0x001ea80000300800 */
[----:B------:R-:W2:Y:S04]  /*7d3c0*/  LDL.LU R25, [R1+0x154] ;  /* 0x0001540001197983 */ /* 0x000ea80000300800 */
[----:B------:R-:W4:Y:S04]  /*7d3d0*/  LDL.LU.64 R16, [R1+0x790] ;  /* 0x0007900001107983 */ /* 0x000f280000300a00 */
[----:B------:R-:W3:Y:S04]  /*7d3e0*/  LDL.LU.64 R18, [R1+0x798] ;  /* 0x0007980001127983 */ /* 0x000ee80000300a00 */
[----:B---3--:R-:W-:Y:S04]  /*7d3f0*/  STL.64 [R1+0x5b58], R18 ;  /* 0x005b581201007387 */ /* 0x008fe80000100a00 */
[----:B----4-:R0:W-:Y:S04]  /*7d400*/  STL.64 [R1+0x5b50], R16 ;  /* 0x005b501001007387 */ /* 0x0101e80000100a00 */
[----:B0-----:R-:W3:Y:S04]  /*7d410*/  LDL.LU.64 R16, [R1+0x7a0] ;  /* 0x0007a00001107983 */ /* 0x001ee80000300a00 */
[----:B------:R-:W4:Y:S04]  /*7d420*/  LDL.LU.64 R18, [R1+0x7a8] ;  /* 0x0007a80001127983 */ /* 0x000f280000300a00 */
[----:B----4-:R-:W-:Y:S04]  /*7d430*/  STL.64 [R1+0x5b70], R18 ;  /* 0x005b701201007387 */ /* 0x010fe80000100a00 */
[----:B---3--:R0:W-:Y:S04]  /*7d440*/  STL.64 [R1+0x5b68], R16 ;  /* 0x005b681001007387 */ /* 0x0081e80000100a00 */
        /* <DEDUP_REMOVED lines=8> */
[----:B0-----:R-:W2:Y:S04]  /*7d4d0*/  LDL.LU.64 R16, [R1+0x860] ;  /* 0x0008600001107983 */ /* 0x001ea80000300a00 */
[----:B------:R-:W2:Y:S04]  /*7d4e0*/  LDL.LU.64 R18, [R1+0x868] ;  /* 0x0008680001127983 */ /* 0x000ea80000300a00 */
[----:B------:R-:W3:Y:S04]  /*7d4f0*/  LDL.LU.64 R12, [R1+0x730] ;  /* 0x00073000010c7983 */ /* 0x000ee80000300a00 */
[----:B------:R-:W3:Y:S04]  /*7d500*/  LDL.LU.64 R14, [R1+0x738] ;  /* 0x00073800010e7983 */ /* 0x000ee80000300a00 */
[----:B------:R0:W-:Y:S04]  /*7d510*/  STL.64 [R1+0x5a20], R20 ;  /* 0x005a201401007387 */ /* 0x0001e80000100a00 */
[----:B0-----:R-:W4:Y:S04]  /*7d520*/  LDL.LU R20, [R1+0x130] ;  /* 0x0001300001147983 */ /* 0x001f280000300800 */
[----:B------:R-:W4:Y:S04]  /*7d530*/  LDL.LU R21, [R1+0x134] ;  /* 0x0001340001157983 */ /* 0x000f280000300800 */
[----:B------:R-:W3:Y:S01]  /*7d540*/  LDL R7, [R1+0xd28] ;  /* 0x000d280001077983 */ /* 0x000ee20000100800 */
[C---:B--2---:R-:W-:Y:S03]  /*7d550*/  HMMA.16816.F32 R24, R8.reuse, R24, R16 ;  /* 0x000000180818723c */ /* 0x044fe60000001810 */
[----:B---3--:R-:W-:Y:S04]  /*7d560*/  STL [R1+0x59e8], R7 ;  /* 0x0059e80701007387 */ /* 0x008fe80000100800 */
[----:B------:R-:W2:Y:S04]  /*7d570*/  LDL.LU R4, [R1+0xf0] ;  /* 0x0000f00001047983 */ /* 0x000ea80000300800 */
[----:B------:R-:W2:Y:S04]  /*7d580*/  LDL.LU R5, [R1+0xf4] ;  /* 0x0000f40001057983 */ /* 0x000ea80000300800 */
[----:B------:R-:W3:Y:S04]  /*7d590*/  LDL.LU.64 R18, [R1+0x5bb0] ;  /* 0x005bb00001127983 */ /* 0x000ee80000300a00 */
[----:B------:R-:W3:Y:S04]  /*7d5a0*/  LDL.LU.64 R16, [R1+0x5ba8] ;  /* 0x005ba80001107983 */ /* 0x000ee80000300a00 */
[----:B------:R0:W-:Y:S04]  /*7d5b0*/  STL.64 [R1+0x330], R24 ;  /* 0x0003301801007387 */ /* 0x0001e80000100a00 */
[----:B------:R3:W-:Y:S04]  /*7d5c0*/  STL.64 [R1+0x338], R26 ;  /* 0x0003381a01007387 */ /* 0x0007e80000100a00 */
[----:B0-----:R-:W3:Y:S02]  /*7d5d0*/  LDL.LU.64 R24, [R1+0x5ba0] ;  /* 0x005ba00001187983 */ /* 0x001ee40000300a00 */
[----:B---3--:R-:W-:Y:S02]  /*7d5e0*/  HMMA.16816.F32 R24, R8, R24, R16 ;  /* 0x000000180818723c */ /* 0x008fe40000001810 */
[----:B------:R-:W3:Y:S04]  /*7d5f0*/  LDL.LU.64 R18, [R1+0x5b98] ;  /* 0x005b980001127983 */ /* 0x000ee80000300a00 */
[----:B------:R-:W3:-:S15]  /*7d600*/  LDL.LU.64 R16, [R1+0x5b90] ;  /* 0x005b900001107983 */ /* 0x000ede0000300a00 */
[----:B------:R-:W-:-:S02]  /*7d610*/  NOP ;  /* 0x0000000000007918 */ /* 0x000fc40000000000 */
[----:B------:R-:W-:Y:S04]  /*7d620*/  STL.64 [R1+0x320], R24 ;  /* 0x0003201801007387 */ /* 0x000fe80000100a00 */
[----:B------:R0:W-:Y:S04]  /*7d630*/  STL.64 [R1+0x328], R26 ;  /* 0x0003281a01007387 */ /* 0x0001e80000100a00 */
[----:B0-----:R-:W4:Y:S04]  /*7d640*/  LDL.LU.64 R26, [R1+0x5b88] ;  /* 0x005b8800011a7983 */ /* 0x001f280000300a00 */
[----:B------:R-:W4:Y:S02]  /*7d650*/  LDL.LU.64 R24, [R1+0x5b80] ;  /* 0x005b800001187983 */ /* 0x000f240000300a00 */
[----:B----4-:R-:W-:Y:S02]  /*7d660*/  HMMA.16816.F32 R20, R8, R20, R24 ;  /* 0x000000140814723c */ /* 0x010fe40000001818 */
[----:B------:R-:W3:-:S15]  /*7d670*/  LDL.LU.64 R24, [R1+0x5b78] ;  /* 0x005b780001187983 */ /* 0x000ede0000300a00 */
[----:B------:R-:W-:-:S06]  /*7d680*/  NOP ;  /* 0x0000000000007918 */ /* 0x000fcc0000000000 */
[----:B------:R0:W-:Y:S04]  /*7d690*/  STL.64 [R1+0x310], R20 ;  /* 0x0003101401007387 */ /* 0x0001e80000100a00 */
[----:B------:R-:W-:Y:S04]  /*7d6a0*/  STL.64 [R1+0x318], R22 ;  /* 0x0003181601007387 */ /* 0x000fe80000100a00 */
[----:B0-----:R-:W4:Y:S04]  /*7d6b0*/  LDL.LU R20, [R1+0x40] ;  /* 0x0000400001147983 */ /* 0x001f280000300800 */
[----:B------:R-:W4:Y:S01]  /*7d6c0*/  LDL.LU R21, [R1+0x44] ;  /* 0x0000440001157983 */ /* 0x000f220000300800 */
[C---:B---3--:R-:W-:Y:S03]  /*7d6d0*/  HMMA.16816.F32 R24, R8.reuse, R24, R16 ;  /* 0x000000180818723c */ /* 0x048fe60000001810 */
[----:B----4-:R0:W-:Y:S04]  /*7d6e0*/  STL.64 [R1+0x5a38], R20 ;  /* 0x005a381401007387 */ /* 0x0101e80000100a00 */
[----:B0-----:R-:W3:Y:S04]  /*7d6f0*/  LDL.LU R20, [R1+0x100] ;  /* 0x0001000001147983 */ /* 0x001ee80000300800 */
[----:B------:R-:W3:Y:S04]  /*7d700*/  LDL.LU R21, [R1+0x104] ;  /* 0x0001040001157983 */ /* 0x000ee80000300800 */
[----:B------:R-:W4:Y:S04]  /*7d710*/  LDL.LU.64 R18, [R1+0x5b70] ;  /* 0x005b700001127983 */ /* 0x000f280000300a00 */
[----:B------:R-:W4:Y:S04]  /*7d720*/  LDL.LU.64 R16, [R1+0x5b68] ;  /* 0x005b680001107983 */ /* 0x000f280000300a00 */
[----:B------:R0:W-:Y:S04]  /*7d730*/  STL.64 [R1+0x300], R24 ;  /* 0x0003001801007387 */ /* 0x0001e80000100a00 */
[----:B------:R4:W-:Y:S04]  /*7d740*/  STL.64 [R1+0x308], R26 ;  /* 0x0003081a01007387 */ /* 0x0009e80000100a00 */
[----:B0-----:R-:W4:Y:S02]  /*7d750*/  LDL.LU.64 R24, [R1+0x5b60] ;  /* 0x005b600001187983 */ /* 0x001f240000300a00 */
[----:B----4-:R-:W-:Y:S02]  /*7d760*/  HMMA.16816.F32 R24, R8, R24, R16 ;  /* 0x000000180818723c */ /* 0x010fe40000001810 */
[----:B------:R-:W3:Y:S04]  /*7d770*/  LDL.LU.64 R18, [R1+0x5b58] ;  /* 0x005b580001127983 */ /* 0x000ee80000300a00 */
[----:B------:R-:W3:-:S15]  /*7d780*/  LDL.LU.64 R16, [R1+0x5b50] ;  /* 0x005b500001107983 */ /* 0x000ede0000300a00 */
[----:B------:R-:W-:-:S02]  /*7d790*/  NOP ;  /* 0x0000000000007918 */ /* 0x000fc40000000000 */
[----:B------:R0:W-:Y:S04]  /*7d7a0*/  STL.64 [R1+0x2f0], R24 ;  /* 0x0002f01801007387 */ /* 0x0001e80000100a00 */
[----:B------:R-:W-:Y:S04]  /*7d7b0*/  STL.64 [R1+0x2f8], R26 ;  /* 0x0002f81a01007387 */ /* 0x000fe80000100a00 */
[----:B0-----:R-:W4:Y:S01]  /*7d7c0*/  LDL.LU.64 R24, [R1+0x5b48] ;  /* 0x005b480001187983 */ /* 0x001f220000300a00 */
[----:B---3--:R-:W-:Y:S03]  /*7d7d0*/  HMMA.16816.F32 R20, R8, R20, R16 ;  /* 0x000000140814723c */ /* 0x008fe60000001810 */
[----:B------:R-:W3:Y:S04]  /*7d7e0*/  LDL.LU.64 R18, [R1+0x5b40] ;  /* 0x005b400001127983 */ /* 0x000ee80000300a00 */
[----:B------:R-:W4:-:S15]  /*7d7f0*/  LDL.LU R17, [R1+0x5b3c] ;  /* 0x005b3c0001117983 */ /* 0x000f1e0000300800 */
[----:B------:R-:W-:-:S01]  /*7d800*/  NOP ;  /* 0x0000000000007918 */ /* 0x000fc20000000000 */
[----:B------:R0:W-:Y:S04]  /*7d810*/  STL.64 [R1+0x2e0], R20 ;  /* 0x0002e01401007387 */ /* 0x0001e80000100a00 */
[----:B------:R-:W-:Y:S01]  /*7d820*/  STL.64 [R1+0x2e8], R22 ;  /* 0x0002e81601007387 */ /* 0x000fe20000100a00 */
[----:B0-----:R-:W-:-:S03]  /*7d830*/  IMAD.MOV.U32 R20, RZ, RZ, R0 ;  /* 0x000000ffff147224 */ /* 0x001fc600078e0000 */
[----:B------:R-:W4:Y:S01]  /*7d840*/  LDL.LU R0, [R1+0x5b38] ;  /* 0x005b380001007983 */ /* 0x000f220000300800 */
[----:B---3--:R-:W-:-:S03]  /*7d850*/  IMAD.MOV.U32 R21, RZ, RZ, R18 ;  /* 0x000000ffff157224 */ /* 0x008fc600078e0012 */
[----:B------:R-:W3:Y:S04]  /*7d860*/  LDL.LU R18, [R1+0x5b34] ;  /* 0x005b340001127983 */ /* 0x000ee80000300800 */
[----:B------:R0:W-:Y:S04]  /*7d870*/  STL.64 [R1+0x5a50], R20 ;  /* 0x005a501401007387 */ /* 0x0001e80000100a00 */
[----:B0-----:R-:W2:Y:S04]  /*7d880*/  LDL.LU.64 R20, [R1+0x740] ;  /* 0x0007400001147983 */ /* 0x001ea80000300a00 */
[----:B------:R-:W2:Y:S02]  /*7d890*/  LDL.LU.64 R22, [R1+0x748] ;  /* 0x0007480001167983 */ /* 0x000ea40000300a00 */
[----:B--2---:R-:W-:-:S15]  /*7d8a0*/  HMMA.16816.F32 R20, R8, R4, R20 ;  /* 0x000000040814723c */ /* 0x004fde0000001814 */
[----:B------:R-:W-:-:S08]  /*7d8b0*/  NOP ;  /* 0x0000000000007918 */ /* 0x000fd00000000000 */
[----:B------:R0:W-:Y:S04]  /*7d8c0*/  STL.64 [R1+0x2d0], R20 ;  /* 0x0002d01401007387 */ /* 0x0001e80000100a00 */
[----:B------:R-:W-:Y:S04]  /*7d8d0*/  STL.64 [R1+0x2d8], R22 ;  /* 0x0002d81601007387 */ /* 0x000fe80000100a00 */
[----:B0-----:R-:W2:Y:S01]  /*7d8e0*/  LDL.LU R20, [R1+0x60] ;  /* 0x0000600001147983 */ /* 0x001ea20000300800 */
[----:B----4-:R-:W-:Y:S01]  /*7d8f0*/  HMMA.16816.F32 R4, R8, R24, R12 ;  /* 0x000000180804723c */ /* 0x010fe2000000180c */
[----:B------:R-:W-:-:S15]  /*7d900*/  IMAD.MOV.U32 R21, RZ, RZ, R19 ;  /* 0x000000ffff157224 */ /* 0x000fde00078e0013 */
[----:B------:R-:W-:-:S07]  /*7d910*/  NOP ;  /* 0x0000000000007918 */ /* 0x000fce0000000000 */
[----:B------:R-:W-:Y:S04]  /*7d920*/  STL.64 [R1+0x2c0], R4 ;  /* 0x0002c00401007387 */ /* 0x000fe80000100a00 */
[----:B------:R-:W-:Y:S04]  /*7d930*/  STL.64 [R1+0x2c8], R6 ;  /* 0x0002c80601007387 */ /* 0x000fe80000100a00 */
[----:B------:R-:W4:Y:S04]  /*7d940*/  LDL.LU R19, [R1+0x5b30] ;  /* 0x005b300001137983 */ /* 0x000f280000300800 */
[----:B--2---:R0:W-:Y:S02]  /*7d950*/  STL.64 [R1+0x5a68], R20 ;  /* 0x005a681401007387 */ /* 0x0041e40000100a00 */
[----:B0-----:R-:W-:-:S02]  /*7d960*/  IMAD.MOV.U32 R20, RZ, RZ, R0 ;  /* 0x000000ffff147224 */ /* 0x001fc400078e0000 */
[----:B------:R-:W-:Y:S01]  /*7d970*/  IMAD.MOV.U32 R21, RZ, RZ, R17 ;  /* 0x000000ffff157224 */ /* 0x000fe200078e0011 */
[----:B------:R-:W2:Y:S04]  /*7d980*/  LDL.LU R0, [R1+0x5b2c] ;  /* 0x005b2c0001007983 */ /* 0x000ea80000300800 */
[----:B------:R-:W2:Y:S04]  /*7d990*/  LDL.LU R17, [R1+0x5b28] ;  /* 0x005b280001117983 */ /* 0x000ea80000300800 */
[----:B------:R3:W-:Y:S02]  /*7d9a0*/  STL.64 [R1+0x5a80], R20 ;  /* 0x005a801401007387 */ /* 0x0007e40000100a00 */
[----:B---3--:R-:W-:-:S02]  /*7d9b0*/  IMAD.MOV.U32 R20, RZ, RZ, R18 ;  /* 0x000000ffff147224 */ /* 0x008fc400078e0012 */
[----:B------:R-:W3:Y:S04]  /*7d9c0*/  LDL.LU R18, [R1+0x5b24] ;  /* 0x005b240001127983 */ /* 0x000ee80000300800 */
[----:B------:R-:W4:Y:S04]  /*7d9d0*/  LDL.LU R21, [R1+0x84] ;  /* 0x0000840001157983 */ /* 0x000f280000300800 */
[----:B----4-:R0:W-:Y:S02]  /*7d9e0*/  STL.64 [R1+0x5a98], R20 ;  /* 0x005a981401007387 */ /* 0x0101e40000100a00 */
[----:B0-----:R-:W-:-:S02]  /*7d9f0*/  IMAD.MOV.U32 R20, RZ, RZ, R19 ;  /* 0x000000ffff147224 */ /* 0x001fc400078e0013 */
[----:B--2---:R-:W-:Y:S01]  /*7da00*/  IMAD.MOV.U32 R21, RZ, RZ, R0 ;  /* 0x000000ffff157224 */ /* 0x004fe200078e0000 */
[----:B------:R-:W2:Y:S04]  /*7da10*/  LDL.LU R19, [R1+0x5b20] ;  /* 0x005b200001137983 */ /* 0x000ea80000300800 */
[----:B------:R-:W4:Y:S04]  /*7da20*/  LDL.LU R0, [R1+0x5b1c] ;  /* 0x005b1c0001007983 */ /* 0x000f280000300800 */
[----:B------:R0:W-:Y:S02]  /*7da30*/  STL.64 [R1+0x5ab0], R20 ;  /* 0x005ab01401007387 */ /* 0x0001e40000100a00 */
[----:B0-----:R-:W-:-:S02]  /*7da40*/  IMAD.MOV.U32 R20, RZ, RZ, R17 ;  /* 0x000000ffff147224 */ /* 0x001fc400078e0011 */
[----:B---3--:R-:W-:Y:S01]  /*7da50*/  IMAD.MOV.U32 R21, RZ, RZ, R18 ;  /* 0x000000ffff157224 */ /* 0x008fe200078e0012 */
[----:B------:R-:W3:Y:S04]  /*7da60*/  LDL.LU R17, [R1+0x5b18] ;  /* 0x005b180001117983 */ /* 0x000ee80000300800 */
[----:B------:R-:W3:Y:S04]  /*7da70*/  LDL.LU R18, [R1+0x5b14] ;  /* 0x005b140001127983 */ /* 0x000ee80000300800 */
[----:B------:R0:W-:Y:S04]  /*7da80*/  STL.64 [R1+0x5ac8], R20 ;  /* 0x005ac81401007387 */ /* 0x0001e80000100a00 */
[----:B0-----:R-:W2:Y:S04]  /*7da90*/  LDL.LU R20, [R1+0xb0] ;  /* 0x0000b00001147983 */ /* 0x001ea80000300800 */
[----:B------:R-:W2:Y:S04]  /*7daa0*/  LDL.LU R21, [R1+0xb4] ;  /* 0x0000b40001157983 */ /* 0x000ea80000300800 */
[----:B--2---:R4:W-:Y:S02]  /*7dab0*/  STL.64 [R1+0x5ae0], R20 ;  /* 0x005ae01401007387 */ /* 0x0049e40000100a00 */
[----:B----4-:R-:W-:-:S02]  /*7dac0*/  IMAD.MOV.U32 R20, RZ, RZ, R0 ;  /* 0x000000ffff147224 */ /* 0x010fc400078e0000 */
[----:B------:R-:W-:Y:S01]  /*7dad0*/  IMAD.MOV.U32 R21, RZ, RZ, R19 ;  /* 0x000000ffff157224 */ /* 0x000fe200078e0013 */
[----:B------:R-:W2:Y:S04]  /*7dae0*/  LDL.LU R0, [R1+0x5b10] ;  /* 0x005b100001007983 */ /* 0x000ea80000300800 */
[----:B------:R-:W-:Y:S04]  /*7daf0*/  STL.64 [R1+0x5af8], R20 ;  /* 0x005af81401007387 */ /* 0x000fe80000100a00 */
        /* <DEDUP_REMOVED lines=50> */
[----:B0-----:R-:W3:Y:S04]  /*7de20*/  LDL.LU.64 R4, [R1+0x6f0] ;  /* 0x0006f00001047983 */ /* 0x001ee80000300a00 */
[----:B------:R-:W3:Y:S04]  /*7de30*/  LDL.LU.64 R6, [R1+0x6f8] ;  /* 0x0006f80001067983 */ /* 0x000ee80000300a00 */
[----:B------:R-:W4:Y:S04]  /*7de40*/  LDL.LU.64 R24, [R1+0x600] ;  /* 0x0006000001187983 */ /* 0x000f280000300a00 */
[----:B------:R-:W4:Y:S04]  /*7de50*/  LDL.LU.64 R26, [R1+0x608] ;  /* 0x00060800011a7983 */ /* 0x000f280000300a00 */
[----:B------:R-:W2:Y:S04]  /*7de60*/  LDL.LU.64 R16, [R1+0x5f0] ;  /* 0x0005f00001107983 */ /* 0x000ea80000300a00 */
[----:B------:R-:W2:Y:S04]  /*7de70*/  LDL.LU.64 R18, [R1+0x5f8] ;  /* 0x0005f80001127983 */ /* 0x000ea80000300a00 */
[----:B------:R-:W2:Y:S04]  /*7de80*/  LDL.LU.64 R12, [R1+0x5e0] ;  /* 0x0005e000010c7983 */ /* 0x000ea80000300a00 */
[----:B------:R-:W2:Y:S01]  /*7de90*/  LDL.LU.64 R14, [R1+0x5e8] ;  /* 0x0005e800010e7983 */ /* 0x000ea20000300a00 */
[----:B---3--:R-:W-:Y:S03]  /*7dea0*/  HMMA.16816.F32 R20, R8, R20, R4 ;  /* 0x000000140814723c */ /* 0x008fe60000001804 */
[----:B------:R-:W3:Y:S04]  /*7deb0*/  LDL.LU.64 R6, [R1+0x5b08] ;  /* 0x005b080001067983 */ /* 0x000ee80000300a00 */
[----:B------:R-:W3:-:S15]  /*7dec0*/  LDL.LU.64 R4, [R1+0x5b00] ;  /* 0x005b000001047983 */ /* 0x000ede0000300a00 */
[----:B------:R-:W-:-:S01]  /*7ded0*/  NOP ;  /* 0x0000000000007918 */ /* 0x000fc20000000000 */
[----:B------:R0:W-:Y:S04]  /*7dee0*/  STL.64 [R1+0x2b0], R20 ;  /* 0x0002b01401007387 */ /* 0x0001e80000100a00 */
[----:B------:R3:W-:Y:S04]  /*7def0*/  STL.64 [R1+0x2b8], R22 ;  /* 0x0002b81601007387 */ /* 0x0007e80000100a00 */
[----:B0-----:R-:W3:Y:S02]  /*7df00*/  LDL.LU.64 R20, [R1+0x5af8] ;  /* 0x005af80001147983 */ /* 0x001ee40000300a00 */
[----:B---3--:R-:W-:Y:S02]  /*7df10*/  HMMA.16816.F32 R20, R8, R20, R4 ;  /* 0x000000140814723c */ /* 0x008fe40000001804 */
[----:B------:R-:W3:Y:S04]  /*7df20*/  LDL.LU.64 R6, [R1+0x5af0] ;  /* 0x005af00001067983 */ /* 0x000ee80000300a00 */
[----:B------:R-:W3:-:S15]  /*7df30*/  LDL.LU.64 R4, [R1+0x5ae8] ;  /* 0x005ae80001047983 */ /* 0x000ede0000300a00 */
[----:B------:R-:W-:-:S02]  /*7df40*/  NOP ;  /* 0x0000000000007918 */ /* 0x000fc40000000000 */
        /* <DEDUP_REMOVED lines=74> */
[----:B------:R-:W3:-:S15]  /*7e3f0*/  LDL.LU R7, [R1+0x59e8] ;  /* 0x0059e80001077983 */ /* 0x000ede0000300800 */
[----:B------:R-:W-:-:S06]  /*7e400*/  NOP ;  /* 0x0000000000007918 */ /* 0x000fcc0000000000 */
[----:B------:R0:W-:Y:S04]  /*7e410*/  STL.64 [R1+0x1f0], R20 ;  /* 0x0001f01401007387 */ /* 0x0001e80000100a00 */
[----:B------:R4:W-:Y:S04]  /*7e420*/  STL.64 [R1+0x1f8], R22 ;  /* 0x0001f81601007387 */ /* 0x0009e80000100a00 */
[----:B0-----:R-:W4:Y:S04]  /*7e430*/  LDL.LU.64 R20, [R1+0x59e0] ;  /* 0x0059e00001147983 */ /* 0x001f280000300a00 */
[----:B---3--:R-:W0:Y:S01]  /*7e440*/  LDSM.16.MT88.4 R4, [R7+UR5+0x20400] ;  /* 0x020400050704783b */ /* 0x008e220008004200 */
[----:B----4-:R-:W-:Y:S03]  /*7e450*/  HMMA.16816.F32 R20, R8, R20, R24 ;  /* 0x000000140814723c */ /* 0x010fe60000001818 */
[----:B------:R-:W3:Y:S04]  /*7e460*/  LDL.LU.64 R26, [R1+0x59d8] ;  /* 0x0059d800011a7983 */ /* 0x000ee80000300a00 */
[----:B------:R-:W2:-:S15]  /*7e470*/  LDL.LU.64 R24, [R1+0x59d0] ;  /* 0x0059d00001187983 */ /* 0x000e9e0000300a00 */
[----:B------:R-:W-:-:S01]  /*7e480*/  NOP ;  /* 0x0000000000007918 */ /* 0x000fc20000000000 */
[----:B------:R-:W-:Y:S04]  /*7e490*/  STL.64 [R1+0x1e0], R20 ;  /* 0x0001e01401007387 */ /* 0x000fe80000100a00 */
[----:B------:R1:W-:Y:S04]  /*7e4a0*/  STL.64 [R1+0x1e8], R22 ;  /* 0x0001e81601007387 */ /* 0x0003e80000100a00 */
[----:B-1----:R-:W4:Y:S04]  /*7e4b0*/  LDL.LU.64 R22, [R1+0x59c8] ;  /* 0x0059c80001167983 */ /* 0x002f280000300a00 */
[----:B------:R-:W4:Y:S01]  /*7e4c0*/  LDL.LU.64 R20, [R1+0x59c0] ;  /* 0x0059c00001147983 */ /* 0x000f220000300a00 */
[C---:B--2---:R-:W-:Y:S03]  /*7e4d0*/  HMMA.16816.F32 R16, R8.reuse, R24, R16 ;  /* 0x000000180810723c */ /* 0x044fe60000001810 */
[----:B---3--:R-:W-:Y:S03]  /*7e4e0*/  STL.64 [R1+0x58c0], R26 ;  /* 0x0058c01a01007387 */ /* 0x008fe60000100a00 */
[----:B----4-:R-:W-:-:S15]  /*7e4f0*/  HMMA.16816.F32 R12, R8, R20, R12 ;  /* 0x00000014080c723c */ /* 0x010fde000000180c */
[----:B------:R-:W-:-:S02]  /*7e500*/  NOP ;  /* 0x0000000000007918 */ /* 0x000fc40000000000 */
[----:B------:R1:W-:Y:S04]  /*7e510*/  STL.64 [R1+0x1d0], R16 ;  /* 0x0001d01001007387 */ /* 0x0003e80000100a00 */
[----:B------:R2:W-:Y:S04]  /*7e520*/  STL.64 [R1+0x1d8], R18 ;  /* 0x0001d81201007387 */ /* 0x0005e80000100a00 */
[----:B------:R-:W-:Y:S01]  /*7e530*/  STL.64 [R1+0x1c0], R12 ;  /* 0x0001c00c01007387 */ /* 0x000fe20000100a00 */
[----:B------:R-:W-:-:S03]  /*7e540*/  IMAD.MOV.U32 R28, RZ, RZ, R15 ;  /* 0x000000ffff1c7224 */ /* 0x000fc600078e000f */
[----:B------:R-:W-:Y:S04]  /*7e550*/  STL [R1+0x1c8], R14 ;  /* 0x0001c80e01007387 */ /* 0x000fe80000100800 */
[----:B-1----:R-:W3:Y:S04]  /*7e560*/  LDL.LU.64 R16, [R1+0x5d0] ;  /* 0x0005d00001107983 */ /* 0x002ee80000300a00 */
[----:B--2---:R-:W3:Y:S04]  /*7e570*/  LDL.LU.64 R18, [R1+0x5d8] ;  /* 0x0005d80001127983 */ /* 0x004ee80000300a00 */
[----:B------:R1:W-:Y:S04]  /*7e580*/  STL.64 [R1+0x5860], R22 ;  /* 0x0058601601007387 */ /* 0x0003e80000100a00 */
[----:B------:R-:W-:Y:S04]  /*7e590*/  STL [R1+0x575c], R28 ;  /* 0x00575c1c01007387 */ /* 0x000fe80000100800 */
[----:B------:R-:W2:Y:S04]  /*7e5a0*/  LDL.LU R20, [R1+0x590] ;  /* 0x0005900001147983 */ /* 0x000ea80000300800 */
[----:B------:R-:W2:Y:S04]  /*7e5b0*/  LDL.LU R21, [R1+0x594] ;  /* 0x0005940001157983 */ /* 0x000ea80000300800 */
[----:B-1----:R-:W4:Y:S04]  /*7e5c0*/  LDL.LU R22, [R1+0x598] ;  /* 0x0005980001167983 */ /* 0x002f280000300800 */
[----:B------:R-:W4:Y:S04]  /*7e5d0*/  LDL.LU R23, [R1+0x59c] ;  /* 0x00059c0001177983 */ /* 0x000f280000300800 */
[----:B------:R-:W3:Y:S04]  /*7e5e0*/  LDL.LU.64 R12, [R1+0x5c0] ;  /* 0x0005c000010c7983 */ /* 0x000ee80000300a00 */
[----:B------:R-:W2:Y:S04]  /*7e5f0*/  LDL.LU.64 R14, [R1+0x5c8] ;  /* 0x0005c800010e7983 */ /* 0x000ea80000300a00 */
[----:B--2---:R-:W-:Y:S04]  /*7e600*/  STL.64 [R1+0x59a8], R14 ;  /* 0x0059a80e01007387 */ /* 0x004fe80000100a00 */
[----:B---3--:R1:W-:Y:S02]  /*7e610*/  STL.64 [R1+0x59a0], R12 ;  /* 0x0059a00c01007387 */ /* 0x0083e40000100a00 */
[----:B-1----:R-:W-:-:S02]  /*7e620*/  IMAD.MOV.U32 R12, RZ, RZ, R2 ;  /* 0x000000ffff0c7224 */ /* 0x002fc400078e0002 */
[----:B------:R-:W-:Y:S01]  /*7e630*/  IMAD.MOV.U32 R13, RZ, RZ, R3 ;  /* 0x000000ffff0d7224 */ /* 0x000fe200078e0003 */
[----:B------:R-:W2:Y:S04]  /*7e640*/  LDL.LU R2, [R1+0x59b8] ;  /* 0x0059b80001027983 */ /* 0x000ea80000300800 */
[----:B------:R-:W3:Y:S02]  /*7e650*/  LDL.LU R3, [R1+0x59b4] ;  /* 0x0059b40001037983 */ /* 0x000ee40000300800 */
[----:B------:R-:W-:Y:S02]  /*7e660*/  HMMA.16816.F32 R12, R8, R12, R16 ;  /* 0x0000000c080c723c */ /* 0x000fe40000001810 */
[----:B----4-:R1:W-:Y:S04]  /*7e670*/  STL.64 [R1+0x5988], R22 ;  /* 0x0059881601007387 */ /* 0x0103e80000100a00 */
[----:B------:R-:W-:Y:S04]  /*7e680*/  STL.64 [R1+0x5980], R20 ;  /* 0x0059801401007387 */ /* 0x000fe80000100a00 */
[----:B-1----:R-:W4:Y:S04]  /*7e690*/  LDL.LU.64 R22, [R1+0x1b8] ;  /* 0x0001b80001167983 */ /* 0x002f280000300a00 */
[----:B------:R-:W2:Y:S04]  /*7e6a0*/  LDL.LU.64 R26, [R1+0x198] ;  /* 0x00019800011a7983 */ /* 0x000ea80000300a00 */
[----:B0-----:R0:W-:Y:S04]  /*7e6b0*/  STL [R1+0x576c], R4 ;  /* 0x00576c0401007387 */ /* 0x0011e80000100800 */
[----:B------:R1:W-:Y:S04]  /*7e6c0*/  STL [R1+0x5768], R5 ;  /* 0x0057680501007387 */ /* 0x0003e80000100800 */
[----:B------:R1:W-:Y:S04]  /*7e6d0*/  STL [R1+0x5764], R6 ;  /* 0x0057640601007387 */ /* 0x0003e80000100800 */
[----:B------:R1:W-:Y:S04]  /*7e6e0*/  STL [R1+0x5760], R7 ;  /* 0x0057600701007387 */ /* 0x0003e80000100800 */
[----:B0-----:R-:W3:Y:S04]  /*7e6f0*/  LDL.LU R4, [R1+0x5b0] ;  /* 0x0005b00001047983 */ /* 0x001ee80000300800 */
[----:B-1----:R-:W3:Y:S01]  /*7e700*/  LDL.LU R5, [R1+0x5b4] ;  /* 0x0005b40001057983 */ /* 0x002ee20000300800 */
[----:B------:R-:W-:-:S03]  /*7e710*/  IMAD.MOV.U32 R18, RZ, RZ, R14 ;  /* 0x000000ffff127224 */ /* 0x000fc600078e000e */
[----:B------:R-:W3:Y:S01]  /*7e720*/  LDL.LU R6, [R1+0x5b8] ;  /* 0x0005b80001067983 */ /* 0x000ee20000300800 */
[----:B------:R-:W-:-:S03]  /*7e730*/  IMAD.MOV.U32 R17, RZ, RZ, R15 ;  /* 0x000000ffff117224 */ /* 0x000fc600078e000f */
[----:B------:R-:W3:Y:S01]  /*7e740*/  LDL.LU R7, [R1+0x5bc] ;  /* 0x0005bc0001077983 */ /* 0x000ee20000300800 */
[----:B------:R-:W-:-:S03]  /*7e750*/  IMAD.MOV.U32 R19, RZ, RZ, R13 ;  /* 0x000000ffff137224 */ /* 0x000fc600078e000d */
[----:B------:R-:W4:Y:S04]  /*7e760*/  LDL.LU R16, [R1+0x59b0] ;  /* 0x0059b00001107983 */ /* 0x000f280000300800 */
[----:B------:R0:W-:Y:S04]  /*7e770*/  STL [R1+0x5d0], R12 ;  /* 0x0005d00c01007387 */ /* 0x0001e80000100800 */
[----:B------:R-:W4:Y:S04]  /*7e780*/  LDL.LU.64 R14, [R1+0x59a8] ;  /* 0x0059a800010e7983 */ /* 0x000f280000300a00 */
[----:B0-----:R-:W4:Y:S04]  /*7e790*/  LDL.LU.64 R12, [R1+0x59a0] ;  /* 0x0059a000010c7983 */ /* 0x001f280000300a00 */
[----:B------:R0:W-:Y:S04]  /*7e7a0*/  STL [R1+0x54a4], R17 ;  /* 0x0054a41101007387 */ /* 0x0001e80000100800 */
[----:B------:R-:W-:Y:S01]  /*7e7b0*/  STL [R1+0x54a0], R18 ;  /* 0x0054a01201007387 */ /* 0x000fe20000100800 */
[----:B0-----:R-:W-:-:S03]  /*7e7c0*/  IMAD.MOV.U32 R17, RZ, RZ, R29 ;  /* 0x000000ffff117224 */ /* 0x001fc600078e001d */
[----:B------:R4:W-:Y:S04]  /*7e7d0*/  STL [R1+0x549c], R19 ;  /* 0x00549c1301007387 */ /* 0x0009e80000100800 */
[----:B----4-:R-:W-:Y:S01]  /*7e7e0*/  HMMA.16816.F32 R16, R8, R16, R12 ;  /* 0x000000100810723c */ /* 0x010fe2000000180c */
[----:B------:R-:W3:Y:S04]  /*7e7f0*/  LDL.LU.64 R14, [R1+0x5998] ;  /* 0x00599800010e7983 */ /* 0x000ee80000300a00 */
[----:B------:R-:W3:-:S15]  /*7e800*/  LDL.LU.64 R12, [R1+0x5990] ;  /* 0x00599000010c7983 */ /* 0x000ede0000300a00 */
[----:B------:R-:W-:-:S03]  /*7e810*/  NOP ;  /* 0x0000000000007918 */ /* 0x000fc60000000000 */
[----:B------:R-:W-:Y:S01]  /*7e820*/  STL [R1+0x5c0], R16 ;  /* 0x0005c01001007387 */ /* 0x000fe20000100800 */
[----:B------:R-:W-:Y:S02]  /*7e830*/  IMAD.MOV.U32 R10, RZ, RZ, R17 ;  /* 0x000000ffff0a7224 */ /* 0x000fe400078e0011 */
[----:B------:R-:W-:Y:S02]  /*7e840*/  IMAD.MOV.U32 R9, RZ, RZ, R18 ;  /* 0x000000ffff097224 */ /* 0x000fe400078e0012 */
[----:B------:R-:W-:Y:S01]  /*7e850*/  IMAD.MOV.U32 R8, RZ, RZ, R19 ;  /* 0x000000ffff087224 */ /* 0x000fe200078e0013 */
[----:B------:R0:W-:Y:S01]  /*7e860*/  STL [R1+0x54a8], R10 ;  /* 0x0054a80a01007387 */ /* 0x0001e20000100800 */
[----:B------:R-:W-:-:S03]  /*7e870*/  IMAD.MOV.U32 R28, RZ, RZ, R23 ;  /* 0x000000ffff1c7224 */ /* 0x000fc600078e0017 */
[----:B------:R-:W-:Y:S04]  /*7e880*/  STL.64 [R1+0x5868], R8 ;  /* 0x0058680801007387 */ /* 0x000fe80000100a00 */
[----:B0-----:R-:W4:Y:S01]  /*7e890*/  LDL.LU.64 R10, [R1+0x1a8] ;  /* 0x0001a800010a7983 */ /* 0x001f220000300a00 */
[----:B---3--:R-:W-:Y:S07]  /*7e8a0*/  HMMA.16816.F32 R16, R12, R22, R4 ;  /* 0x000000160c10723c */ /* 0x008fee0000001804 */
[----:B------:R-:W-:-:S02]  /*7e8b0*/  IMAD.MOV.U32 R7, RZ, RZ, R22 ;  /* 0x000000ffff077224 */ /* 0x000fc400078e0016 */
[----:B------:R-:W2:Y:S04]  /*7e8c0*/  LDL.LU.64 R22, [R1+0x5988] ;  /* 0x0059880001167983 */ /* 0x000ea80000300a00 */
[----:B------:R-:W2:Y:S10]  /*7e8d0*/  LDL.LU.64 R20, [R1+0x5980] ;  /* 0x0059800001147983 */ /* 0x000eb40000300a00 */
[----:B------:R-:W-:Y:S04]  /*7e8e0*/  STL.64 [R1+0x5b0], R16 ;  /* 0x0005b01001007387 */ /* 0x000fe80000100a00 */
[----:B------:R-:W-:Y:S04]  /*7e8f0*/  STL [R1+0x5774], R28 ;  /* 0x0057741c01007387 */ /* 0x000fe80000100800 */
[----:B------:R0:W-:Y:S04]  /*7e900*/  STL [R1+0x5770], R7 ;  /* 0x0057700701007387 */ /* 0x0001e80000100800 */
[----:B------:R-:W4:Y:S04]  /*7e910*/  LDL.LU R4, [R1+0x5a0] ;  /* 0x0005a00001047983 */ /* 0x000f280000300800 */
[----:B------:R-:W4:Y:S04]  /*7e920*/  LDL.LU R5, [R1+0x5a4] ;  /* 0x0005a40001057983 */ /* 0x000f280000300800 */
[----:B------:R-:W4:Y:S04]  /*7e930*/  LDL.LU R6, [R1+0x5a8] ;  /* 0x0005a80001067983 */ /* 0x000f280000300800 */
[----:B0-----:R-:W4:Y:S01]  /*7e940*/  LDL.LU R7, [R1+0x5ac] ;  /* 0x0005ac0001077983 */ /* 0x001f220000300800 */
[----:B------:R-:W-:-:S02]  /*7e950*/  IMAD.MOV.U32 R16, RZ, RZ, R19 ;  /* 0x000000ffff107224 */ /* 0x000fc400078e0013 */
[----:B------:R-:W-:-:S03]  /*7e960*/  IMAD.MOV.U32 R29, RZ, RZ, R18 ;  /* 0x000000ffff1d7224 */ /* 0x000fc600078e0012 */
[----:B------:R4:W-:Y:S04]  /*7e970*/  STL [R1+0x5498], R16 ;  /* 0x0054981001007387 */ /* 0x0009e80000100800 */
[----:B------:R-:W-:Y:S01]  /*7e980*/  STL [R1+0x5494], R29 ;  /* 0x0054941d01007387 */ /* 0x000fe20000100800 */
[----:B----4-:R-:W-:Y:S07]  /*7e990*/  HMMA.16816.F32 R16, R12, R10, R4 ;  /* 0x0000000a0c10723c */ /* 0x010fee0000001804 */
[----:B------:R-:W-:-:S02]  /*7e9a0*/  IMAD.MOV.U32 R5, RZ, RZ, R10 ;  /* 0x000000ffff057224 */ /* 0x000fc400078e000a */
[----:B------:R-:W-:Y:S02]  /*7e9b0*/  IMAD.MOV.U32 R6, RZ, RZ, R11 ;  /* 0x000000ffff067224 */ /* 0x000fe400078e000b */
[----:B--2---:R-:W-:-:S12]  /*7e9c0*/  HMMA.16816.F32 R8, R12, R26, R20 ;  /* 0x0000001a0c08723c */ /* 0x004fd80000001814 */
[----:B------:R0:W-:Y:S04]  /*7e9d0*/  STL.64 [R1+0x5a0], R16 ;  /* 0x0005a01001007387 */ /* 0x0001e80000100a00 */
[----:B------:R-:W-:Y:S04]  /*7e9e0*/  STL.64 [R1+0x5a8], R18 ;  /* 0x0005a81201007387 */ /* 0x000fe80000100a00 */
[----:B------:R-:W-:Y:S04]  /*7e9f0*/  STL [R1+0x577c], R6 ;  /* 0x00577c0601007387 */ /* 0x000fe80000100800 */
[----:B------:R-:W-:Y:S01]  /*7ea00*/  STL [R1+0x5778], R5 ;  /* 0x0057780501007387 */ /* 0x000fe20000100800 */
[----:B0-----:R-:W-:-:S02]  /*7ea10*/  IMAD.MOV.U32 R16, RZ, RZ, R10 ;  /* 0x000000ffff107224 */ /* 0x001fc400078e000a */
[----:B------:R-:W-:Y:S01]  /*7ea20*/  IMAD.MOV.U32 R29, RZ, RZ, R11 ;  /* 0x000000ffff1d7224 */ /* 0x000fe200078e000b */
[----:B------:R-:W-:Y:S04]  /*7ea30*/  STL.64 [R1+0x590], R8 ;  /* 0x0005900801007387 */ /* 0x000fe80000100a00 */
[----:B------:R-:W2:Y:S04]  /*7ea40*/  LDL.LU.64 R10, [R1+0x158] ;  /* 0x00015800010a7983 */ /* 0x000ea80000300a00 */
[----:B--2---:R0:W-:Y:S04]  /*7ea50*/  STL.64 [R1+0x5958], R10 ;  /* 0x0059580a01007387 */ /* 0x0041e80000100a00 */
[----:B0-----:R-:W2:Y:S04]  /*7ea60*/  LDL.LU.64 R10, [R1+0x168] ;  /* 0x00016800010a7983 */ /* 0x001ea80000300a00 */
[----:B--2---:R0:W-:Y:S04]  /*7ea70*/  STL.64 [R1+0x5960], R10 ;  /* 0x0059600a01007387 */ /* 0x0041e80000100a00 */
[----:B0-----:R-:W2:Y:S04]  /*7ea80*/  LDL.LU.64 R10, [R1+0x178] ;  /* 0x00017800010a7983 */ /* 0x001ea80000300a00 */
[----:B--2---:R0:W-:Y:S04]  /*7ea90*/  STL.64 [R1+0x5968], R10 ;  /* 0x0059680a01007387 */ /* 0x0041e80000100a00 */
[----:B------:R-:W2:Y:S04]  /*7eaa0*/  LDL.LU R8, [R1+0x580] ;  /* 0x0005800001087983 */ /* 0x000ea80000300800 */
[----:B------:R-:W2:Y:S04]  /*7eab0*/  LDL.LU R9, [R1+0x584] ;  /* 0x0005840001097983 */ /* 0x000ea80000300800 */
[----:B0-----:R-:W2:Y:S04]  /*7eac0*/  LDL.LU R10, [R1+0x588] ;  /* 0x00058800010a7983 */ /* 0x001ea80000300800 */
[----:B------:R-:W2:Y:S04]  /*7ead0*/  LDL.LU R11, [R1+0x58c] ;  /* 0x00058c00010b7983 */ /* 0x000ea80000300800 */
[----:B------:R-:W3:Y:S04]  /*7eae0*/  LDL.LU R20, [R1+0x540] ;  /* 0x0005400001147983 */ /* 0x000ee80000300800 */
[----:B------:R-:W3:Y:S04]  /*7eaf0*/  LDL.LU R21, [R1+0x544] ;  /* 0x0005440001157983 */ /* 0x000ee80000300800 */
[----:B------:R-:W4:Y:S04]  /*7eb00*/  LDL.LU R22, [R1+0x548] ;  /* 0x0005480001167983 */ /* 0x000f280000300800 */
[----:B------:R-:W4:Y:S04]  /*7eb10*/  LDL.LU R23, [R1+0x54c] ;  /* 0x00054c0001177983 */ /* 0x000f280000300800 */
[----:B----4-:R0:W-:Y:S04]  /*7eb20*/  STL.64 [R1+0x5978], R22 ;  /* 0x0059781601007387 */ /* 0x0101e80000100a00 */
[----:B---3--:R-:W-:Y:S04]  /*7eb30*/  STL.64 [R1+0x5970], R20 ;  /* 0x0059701401007387 */ /* 0x008fe80000100a00 */
[----:B0-----:R-:W2:Y:S01]  /*7eb40*/  LDL.LU.64 R22, [R1+0x188] ;  /* 0x0001880001167983 */ /* 0x001ea20000300a00 */
[----:B------:R-:W-:-:S02]  /*7eb50*/  IMAD.MOV.U32 R7, RZ, RZ, R26 ;  /* 0x000000ffff077224 */ /* 0x000fc400078e001a */
[----:B------:R-:W-:Y:S02]  /*7eb60*/  IMAD.MOV.U32 R4, RZ, RZ, R27 ;  /* 0x000000ffff047224 */ /* 0x000fe400078e001b */
[----:B------:R-:W3:Y:S01]  /*7eb70*/  LDL.LU.64 R26, [R1+0x148] ;  /* 0x00014800011a7983 */ /* 0x000ee20000300a00 */
[----:B------:R-:W-:-:S03]  /*7eb80*/  IMAD.MOV.U32 R19, RZ, RZ, R0 ;  /* 0x000000ffff137224 */ /* 0x000fc600078e0000 */
[----:B------:R0:W-:Y:S01]  /*7eb90*/  STL [R1+0x5840], R16 ;  /* 0x0058401001007387 */ /* 0x0001e20000100800 */
[----:B------:R-:W-:-:S03]  /*7eba0*/  IMAD.MOV.U32 R18, RZ, RZ, R2 ;  /* 0x000000ffff127224 */ /* 0x000fc600078e0002 */
[----:B0-----:R-:W4:Y:S04]  /*7ebb0*/  LDL.LU R16, [R1+0x550] ;  /* 0x0005500001107983 */ /* 0x001f280000300800 */
[----:B------:R-:W-:Y:S04]  /*7ebc0*/  STL [R1+0x5788], R29 ;  /* 0x0057881d01007387 */ /* 0x000fe80000100800 */
[----:B------:R0:W-:Y:S04]  /*7ebd0*/  STL [R1+0x5784], R4 ;  /* 0x0057840401007387 */ /* 0x0001e80000100800 */
[----:B------:R-:W-:Y:S01]  /*7ebe0*/  STL [R1+0x5780], R7 ;  /* 0x0057800701007387 */ /* 0x000fe20000100800 */
[----:B--2---:R-:W-:Y:S06]  /*7ebf0*/  HMMA.16816.F32 R8, R12, R22, R8 ;  /* 0x000000160c08723c */ /* 0x004fec0000001808 */
[----:B------:R-:W-:-:S02]  /*7ec00*/  IMAD.MOV.U32 R5, RZ, RZ, R22 ;  /* 0x000000ffff057224 */ /* 0x000fc400078e0016 */
[----:B------:R-:W-:Y:S02]  /*7ec10*/  IMAD.MOV.U32 R28, RZ, RZ, R23 ;  /* 0x000000ffff1c7224 */ /* 0x000fe400078e0017 */
[----:B------:R-:W3:Y:S04]  /*7ec20*/  LDL.LU.64 R22, [R1+0x5978] ;  /* 0x0059780001167983 */ /* 0x000ee80000300a00 */
[----:B------:R-:W3:Y:S10]  /*7ec30*/  LDL.LU.64 R20, [R1+0x5970] ;  /* 0x0059700001147983 */ /* 0x000ef40000300a00 */
[----:B------:R-:W-:-:S02]  /*7ec40*/  IMAD.MOV.U32 R0, RZ, RZ, R11 ;  /* 0x000000ffff007224 */ /* 0x000fc400078e000b */
[----:B------:R-:W-:Y:S01]  /*7ec50*/  IMAD.MOV.U32 R2, RZ, RZ, R10 ;  /* 0x000000ffff027224 */ /* 0x000fe200078e000a */
[----:B------:R-:W-:Y:S04]  /*7ec60*/  STL [R1+0x580], R8 ;  /* 0x0005800801007387 */ /* 0x000fe80000100800 */
[----:B------:R-:W2:Y:S04]  /*7ec70*/  LDL.LU.64 R10, [R1+0x5968] ;  /* 0x00596800010a7983 */ /* 0x000ea80000300a00 */
[----:B------:R-:W-:Y:S04]  /*7ec80*/  STL [R1+0x5798], R0 ;  /* 0x0057980001007387 */ /* 0x000fe80000100800 */
[----:B------:R-:W-:Y:S04]  /*7ec90*/  STL [R1+0x5794], R2 ;  /* 0x0057940201007387 */ /* 0x000fe80000100800 */
[----:B------:R-:W-:Y:S04]  /*7eca0*/  STL [R1+0x5790], R28 ;  /* 0x0057901c01007387 */ /* 0x000fe80000100800 */
[----:B------:R1:W-:Y:S04]  /*7ecb0*/  STL [R1+0x578c], R5 ;  /* 0x00578c0501007387 */ /* 0x0003e80000100800 */
[----:B0-----:R-:W4:Y:S04]  /*7ecc0*/  LDL.LU R4, [R1+0x570] ;  /* 0x0005700001047983 */ /* 0x001f280000300800 */
[----:B-1----:R-:W4:Y:S04]  /*7ecd0*/  LDL.LU R5, [R1+0x574] ;  /* 0x0005740001057983 */ /* 0x002f280000300800 */
[----:B------:R-:W4:Y:S04]  /*7ece0*/  LDL.LU R6, [R1+0x578] ;  /* 0x0005780001067983 */ /* 0x000f280000300800 */
[----:B------:R-:W4:Y:S01]  /*7ecf0*/  LDL.LU R7, [R1+0x57c] ;  /* 0x00057c0001077983 */ /* 0x000f220000300800 */
[----:B------:R-:W-:-:S02]  /*7ed00*/  IMAD.MOV.U32 R17, RZ, RZ, R3 ;  /* 0x000000ffff117224 */ /* 0x000fc400078e0003 */
[----:B------:R-:W-:-:S05]  /*7ed10*/  IMAD.MOV.U32 R3, RZ, RZ, R9 ;  /* 0x000000ffff037224 */ /* 0x000fca00078e0009 */
[----:B------:R2:W-:Y:S02]  /*7ed20*/  STL [R1+0x5470], R3 ;  /* 0x0054700301007387 */ /* 0x0005e40000100800 */
[----:B--2---:R-:W-:Y:S01]  /*7ed30*/  IMAD.MOV.U32 R3, RZ, RZ, R11 ;  /* 0x000000ffff037224 */ /* 0x004fe200078e000b */
[----:B----4-:R-:W-:-:S15]  /*7ed40*/  HMMA.16816.F32 R4, R12, R10, R4 ;  /* 0x0000000a0c04723c */ /* 0x010fde0000001804 */
[----:B------:R-:W-:-:S08]  /*7ed50*/  NOP ;  /* 0x0000000000007918 */ /* 0x000fd00000000000 */
[----:B------:R-:W-:Y:S04]  /*7ed60*/  STL.64 [R1+0x570], R4 ;  /* 0x0005700401007387 */ /* 0x000fe80000100a00 */
[----:B------:R0:W-:Y:S02]  /*7ed70*/  STL.64 [R1+0x578], R6 ;  /* 0x0005780601007387 */ /* 0x0001e40000100a00 */
[----:B0-----:R-:W-:Y:S02]  /*7ed80*/  IMAD.MOV.U32 R6, RZ, RZ, R10 ;  /* 0x000000ffff067224 */ /* 0x001fe400078e000a */
[----:B------:R-:W2:Y:S04]  /*7ed90*/  LDL.LU.64 R10, [R1+0x5960] ;  /* 0x00596000010a7983 */ /* 0x000ea80000300a00 */
[----:B------:R-:W-:Y:S04]  /*7eda0*/  STL [R1+0x57a0], R3 ;  /* 0x0057a00301007387 */ /* 0x000fe80000100800 */
[----:B------:R0:W-:Y:S04]  /*7edb0*/  STL [R1+0x579c], R6 ;  /* 0x00579c0601007387 */ /* 0x0001e80000100800 */
[----:B------:R-:W2:Y:S04]  /*7edc0*/  LDL.LU R4, [R1+0x560] ;  /* 0x0005600001047983 */ /* 0x000ea80000300800 */
[----:B------:R-:W2:Y:S04]  /*7edd0*/  LDL.LU R5, [R1+0x564] ;  /* 0x0005640001057983 */ /* 0x000ea80000300800 */
[----:B0-----:R-:W2:Y:S04]  /*7ede0*/  LDL.LU R6, [R1+0x568] ;  /* 0x0005680001067983 */ /* 0x001ea80000300800 */
[----:B------:R-:W2:Y:S02]  /*7edf0*/  LDL.LU R7, [R1+0x56c] ;  /* 0x00056c0001077983 */ /* 0x000ea40000300800 */
[----:B--2---:R-:W-:-:S15]  /*7ee00*/  HMMA.16816.F32 R4, R12, R10, R4 ;  /* 0x0000000a0c04723c */ /* 0x004fde0000001804 */
[----:B------:R-:W-:-:S08]  /*7ee10*/  NOP ;  /* 0x0000000000007918 */ /* 0x000fd00000000000 */
[----:B------:R0:W-:Y:S04]  /*7ee20*/  STL.64 [R1+0x560], R4 ;  /* 0x0005600401007387 */ /* 0x0001e80000100a00 */
[----:B------:R1:W-:Y:S01]  /*7ee30*/  STL.64 [R1+0x568], R6 ;  /* 0x0005680601007387 */ /* 0x0003e20000100a00 */
[----:B0-----:R-:W-:Y:S02]  /*7ee40*/  IMAD.MOV.U32 R4, RZ, RZ, R10 ;  /* 0x000000ffff047224 */ /* 0x001fe400078e000a */
[----:B-1----:R-:W-:Y:S02]  /*7ee50*/  IMAD.MOV.U32 R7, RZ, RZ, R11 ;  /* 0x000000ffff077224 */ /* 0x002fe400078e000b */
[----:B------:R-:W2:Y:S04]  /*7ee60*/  LDL.LU.64 R10, [R1+0x5958] ;  /* 0x00595800010a7983 */ /* 0x000ea80000300a00 */
[----:B------:R-:W-:Y:S04]  /*7ee70*/  STL [R1+0x57a8], R7 ;  /* 0x0057a80701007387 */ /* 0x000fe80000100800 */
[----:B------:R0:W-:Y:S01]  /*7ee80*/  STL [R1+0x57a4], R4 ;  /* 0x0057a40401007387 */ /* 0x0001e20000100800 */
[----:B--2---:R-:W-:Y:S06]  /*7ee90*/  HMMA.16816.F32 R16, R12, R10, R16 ;  /* 0x0000000a0c10723c */ /* 0x004fec0000001810 */
[----:B------:R-:W-:-:S02]  /*7eea0*/  IMAD.MOV.U32 R5, RZ, RZ, R10 ;  /* 0x000000ffff057224 */ /* 0x000fc400078e000a */
[----:B------:R-:W-:Y:S02]  /*7eeb0*/  IMAD.MOV.U32 R29, RZ, RZ, R11 ;  /* 0x000000ffff1d7224 */ /* 0x000fe400078e000b */
[----:B---3--:R-:W-:-:S13]  /*7eec0*/  HMMA.16816.F32 R8, R12, R26, R20 ;  /* 0x0000001a0c08723c */ /* 0x008fda0000001814 */
[----:B------:R-:W-:Y:S04]  /*7eed0*/  STL.64 [R1+0x550], R16 ;  /* 0x0005501001007387 */ /* 0x000fe80000100a00 */
[----:B------:R-:W-:Y:S04]  /*7eee0*/  STL.64 [R1+0x558], R18 ;  /* 0x0005581201007387 */ /* 0x000fe80000100a00 */
[----:B------:R-:W-:Y:S04]  /*7eef0*/  STL [R1+0x57b0], R29 ;  /* 0x0057b01d01007387 */ /* 0x000fe80000100800 */
[----:B------:R1:W-:Y:S04]  /*7ef00*/  STL [R1+0x57ac], R5 ;  /* 0x0057ac0501007387 */ /* 0x0003e80000100800 */
[----:B0-----:R-:W2:Y:S04]  /*7ef10*/  LDL.LU R4, [R1+0x530] ;  /* 0x0005300001047983 */ /* 0x001ea80000300800 */
[----:B-1----:R-:W2:Y:S04]  /*7ef20*/  LDL.LU R5, [R1+0x534] ;  /* 0x0005340001057983 */ /* 0x002ea80000300800 */
[----:B------:R-:W2:Y:S04]  /*7ef30*/  LDL.LU R6, [R1+0x538] ;  /* 0x0005380001067983 */ /* 0x000ea80000300800 */
[----:B------:R-:W2:Y:S04]  /*7ef40*/  LDL.LU R7, [R1+0x53c] ;  /* 0x00053c0001077983 */ /* 0x000ea80000300800 */
[----:B------:R-:W-:Y:S04]  /*7ef50*/  STL.64 [R1+0x540], R8 ;  /* 0x0005400801007387 */ /* 0x000fe80000100a00 */
[----:B------:R-:W-:Y:S04]  /*7ef60*/  STL.64 [R1+0x548], R10 ;  /* 0x0005480a01007387 */ /* 0x000fe80000100a00 */
[----:B------:R-:W3:Y:S04]  /*7ef70*/  LDL.LU R16, [R1+0x4e0] ;  /* 0x0004e00001107983 */ /* 0x000ee80000300800 */
[----:B------:R-:W3:Y:S04]  /*7ef80*/  LDL.LU R17, [R1+0x4e4] ;  /* 0x0004e40001117983 */ /* 0x000ee80000300800 */
[----:B------:R-:W4:Y:S04]  /*7ef90*/  LDL.LU R18, [R1+0x4e8] ;  /* 0x0004e80001127983 */ /* 0x000f280000300800 */
[----:B------:R-:W4:Y:S04]  /*7efa0*/  LDL.LU R19, [R1+0x4ec] ;  /* 0x0004ec0001137983 */ /* 0x000f280000300800 */
[----:B----4-:R0:W-:Y:S04]  /*7efb0*/  STL.64 [R1+0x5928], R18 ;  /* 0x0059281201007387 */ /* 0x0101e80000100a00 */
[----:B---3--:R-:W-:Y:S04]  /*7efc0*/  STL.64 [R1+0x5920], R16 ;  /* 0x0059201001007387 */ /* 0x008fe80000100a00 */
[----:B0-----:R-:W3:Y:S04]  /*7efd0*/  LDL.LU.64 R18, [R1+0xf8] ;  /* 0x0000f80001127983 */ /* 0x001ee80000300a00 */
[----:B---3--:R0:W-:Y:S04]  /*7efe0*/  STL.64 [R1+0x5930], R18 ;  /* 0x0059301201007387 */ /* 0x0081e80000100a00 */
[----:B0-----:R-:W3:Y:S04]  /*7eff0*/  LDL.LU.64 R18, [R1+0x108] ;  /* 0x0001080001127983 */ /* 0x001ee80000300a00 */
[----:B---3--:R0:W-:Y:S04]  /*7f000*/  STL.64 [R1+0x5940], R18 ;  /* 0x0059401201007387 */ /* 0x0081e80000100a00 */
[----:B0-----:R-:W3:Y:S04]  /*7f010*/  LDL.LU.64 R18, [R1+0x118] ;  /* 0x0001180001127983 */ /* 0x001ee80000300a00 */
[----:B---3--:R0:W-:Y:S04]  /*7f020*/  STL.64 [R1+0x5948], R18 ;  /* 0x0059481201007387 */ /* 0x0081e80000100a00 */
[----:B0-----:R-:W3:Y:S04]  /*7f030*/  LDL.LU.64 R18, [R1+0x128] ;  /* 0x0001280001127983 */ /* 0x001ee80000300a00 */
[----:B---3--:R0:W-:Y:S04]  /*7f040*/  STL.64 [R1+0x5950], R18 ;  /* 0x0059501201007387 */ /* 0x0081e80000100a00 */
[----:B0-----:R-:W2:Y:S04]  /*7f050*/  LDL.LU.64 R18, [R1+0x138] ;  /* 0x0001380001127983 */ /* 0x001ea80000300a00 */
[----:B------:R-:W3:Y:S01]  /*7f060*/  LDL.LU.64 R10, [R1+0xe8] ;  /* 0x0000e800010a7983 */ /* 0x000ee20000300a00 */
[----:B------:R-:W-:-:S02]  /*7f070*/  IMAD.MOV.U32 R28, RZ, RZ, R27 ;  /* 0x000000ffff1c7224 */ /* 0x000fc400078e001b */
[----:B------:R-:W-:Y:S01]  /*7f080*/  IMAD.MOV.U32 R2, RZ, RZ, R26 ;  /* 0x000000ffff027224 */ /* 0x000fe200078e001a */
[----:B--2---:R-:W-:Y:S01]  /*7f090*/  HMMA.16816.F32 R4, R12, R18, R4 ;  /* 0x000000120c04723c */ /* 0x004fe20000001804 */
[----:B---3--:R0:W-:Y:S04]  /*7f0a0*/  STL.64 [R1+0x5938], R10 ;  /* 0x0059380a01007387 */ /* 0x0081e80000100a00 */
[----:B------:R-:W2:Y:S04]  /*7f0b0*/  LDL.LU R8, [R1+0x500] ;  /* 0x0005000001087983 */ /* 0x000ea80000300800 */
[----:B------:R-:W2:Y:S04]  /*7f0c0*/  LDL.LU R9, [R1+0x504] ;  /* 0x0005040001097983 */ /* 0x000ea80000300800 */
[----:B0-----:R-:W2:Y:S04]  /*7f0d0*/  LDL.LU R10, [R1+0x508] ;  /* 0x00050800010a7983 */ /* 0x001ea80000300800 */
[----:B------:R-:W2:Y:S04]  /*7f0e0*/  LDL.LU R11, [R1+0x50c] ;  /* 0x00050c00010b7983 */ /* 0x000ea80000300800 */
[----:B------:R-:W3:Y:S04]  /*7f0f0*/  LDL.LU R20, [R1+0x4d0] ;  /* 0x0004d00001147983 */ /* 0x000ee80000300800 */
[----:B------:R-:W3:Y:S04]  /*7f100*/  LDL.LU R21, [R1+0x4d4] ;  /* 0x0004d40001157983 */ /* 0x000ee80000300800 */
[----:B------:R-:W3:Y:S04]  /*7f110*/  LDL.LU R22, [R1+0x4d8] ;  /* 0x0004d80001167983 */ /* 0x000ee80000300800 */
[----:B------:R-:W3:Y:S04]  /*7f120*/  LDL.LU R23, [R1+0x4dc] ;  /* 0x0004dc0001177983 */ /* 0x000ee80000300800 */
[----:B------:R-:W3:Y:S01]  /*7f130*/  LDL.LU.64 R26, [R1+0xd8] ;  /* 0x0000d800011a7983 */ /* 0x000ee20000300a00 */
[----:B------:R-:W-:-:S03]  /*7f140*/  IMAD.MOV.U32 R0, RZ, RZ, R19 ;  /* 0x000000ffff007224 */ /* 0x000fc600078e0013 */
[----:B------:R-:W-:Y:S04]  /*7f150*/  STL [R1+0x57b8], R28 ;  /* 0x0057b81c01007387 */ /* 0x000fe80000100800 */
[----:B------:R-:W-:Y:S04]  /*7f160*/  STL [R1+0x57b4], R2 ;  /* 0x0057b40201007387 */ /* 0x000fe80000100800 */
[----:B------:R-:W-:Y:S04]  /*7f170*/  STL.64 [R1+0x530], R4 ;  /* 0x0005300401007387 */ /* 0x000fe80000100a00 */
[----:B------:R0:W-:Y:S02]  /*7f180*/  STL.64 [R1+0x538], R6 ;  /* 0x0005380601007387 */ /* 0x0001e40000100a00 */
[----:B0-----:R-:W-:-:S02]  /*7f190*/  IMAD.MOV.U32 R6, RZ, RZ, R18 ;  /* 0x000000ffff067224 */ /* 0x001fc400078e0012 */
[----:B------:R-:W4:Y:S04]  /*7f1a0*/  LDL.LU.64 R18, [R1+0x5950] ;  /* 0x0059500001127983 */ /* 0x000f280000300a00 */
[----:B------:R-:W-:Y:S04]  /*7f1b0*/  STL [R1+0x57c0], R0 ;  /* 0x0057c00001007387 */ /* 0x000fe80000100800 */
[----:B------:R0:W-:Y:S04]  /*7f1c0*/  STL [R1+0x57bc], R6 ;  /* 0x0057bc0601007387 */ /* 0x0001e80000100800 */
[----:B------:R-:W2:Y:S04]  /*7f1d0*/  LDL.LU R4, [R1+0x520] ;  /* 0x0005200001047983 */ /* 0x000ea80000300800 */
[----:B------:R-:W2:Y:S04]  /*7f1e0*/  LDL.LU R5, [R1+0x524] ;  /* 0x0005240001057983 */ /* 0x000ea80000300800 */
[----:B0-----:R-:W2:Y:S04]  /*7f1f0*/  LDL.LU R6, [R1+0x528] ;  /* 0x0005280001067983 */ /* 0x001ea80000300800 */
[----:B------:R-:W2:Y:S01]  /*7f200*/  LDL.LU R7, [R1+0x52c] ;  /* 0x00052c0001077983 */ /* 0x000ea20000300800 */
[----:B----4-:R-:W-:Y:S01]  /*7f210*/  IMAD.MOV.U32 R3, RZ, RZ, R19 ;  /* 0x000000ffff037224 */ /* 0x010fe200078e0013 */
[----:B--2---:R-:W-:-:S15]  /*7f220*/  HMMA.16816.F32 R4, R12, R18, R4 ;  /* 0x000000120c04723c */ /* 0x004fde0000001804 */
[----:B------:R-:W-:-:S08]  /*7f230*/  NOP ;  /* 0x0000000000007918 */ /* 0x000fd00000000000 */
[----:B------:R0:W-:Y:S04]  /*7f240*/  STL.64 [R1+0x520], R4 ;  /* 0x0005200401007387 */ /* 0x0001e80000100a00 */
[----:B------:R-:W-:Y:S01]  /*7f250*/  STL.64 [R1+0x528], R6 ;  /* 0x0005280601007387 */ /* 0x000fe20000100a00 */
[----:B0-----:R-:W-:-:S03]  /*7f260*/  IMAD.MOV.U32 R4, RZ, RZ, R18 ;  /* 0x000000ffff047224 */ /* 0x001fc600078e0012 */
[----:B------:R-:W2:Y:S04]  /*7f270*/  LDL.LU.64 R18, [R1+0x5948] ;  /* 0x0059480001127983 */ /* 0x000ea80000300a00 */
[----:B------:R-:W-:Y:S04]  /*7f280*/  STL [R1+0x57c8], R3 ;  /* 0x0057c80301007387 */ /* 0x000fe80000100800 */
[----:B------:R0:W-:Y:S04]  /*7f290*/  STL [R1+0x57c4], R4 ;  /* 0x0057c40401007387 */ /* 0x0001e80000100800 */
[----:B0-----:R-:W2:Y:S04]  /*7f2a0*/  LDL.LU R4, [R1+0x510] ;  /* 0x0005100001047983 */ /* 0x001ea80000300800 */
[----:B------:R-:W2:Y:S04]  /*7f2b0*/  LDL.LU R5, [R1+0x514] ;  /* 0x0005140001057983 */ /* 0x000ea80000300800 */
[----:B------:R-:W2:Y:S04]  /*7f2c0*/  LDL.LU R6, [R1+0x518] ;  /* 0x0005180001067983 */ /* 0x000ea80000300800 */
        /* <DEDUP_REMOVED lines=9> */
[----:B------:R0:W-:Y:S04]  /*7f360*/  STL [R1+0x57cc], R5 ;  /* 0x0057cc0501007387 */ /* 0x0001e80000100800 */
[----:B------:R-:W4:Y:S04]  /*7f370*/  LDL.LU R4, [R1+0x4f0] ;  /* 0x0004f00001047983 */ /* 0x000f280000300800 */
[----:B0-----:R-:W4:Y:S04]  /*7f380*/  LDL.LU R5, [R1+0x4f4] ;  /* 0x0004f40001057983 */ /* 0x001f280000300800 */
[----:B------:R-:W4:Y:S04]  /*7f390*/  LDL.LU R6, [R1+0x4f8] ;  /* 0x0004f80001067983 */ /* 0x000f280000300800 */
[----:B------:R-:W4:Y:S01]  /*7f3a0*/  LDL.LU R7, [R1+0x4fc] ;  /* 0x0004fc0001077983 */ /* 0x000f220000300800 */
[----:B--2---:R-:W-:Y:S06]  /*7f3b0*/  HMMA.16816.F32 R8, R12, R18, R8 ;  /* 0x000000120c08723c */ /* 0x004fec0000001808 */
[----:B------:R-:W-:-:S02]  /*7f3c0*/  IMAD.MOV.U32 R2, RZ, RZ, R18 ;  /* 0x000000ffff027224 */ /* 0x000fc400078e0012 */
[----:B------:R-:W-:-:S15]  /*7f3d0*/  IMAD.MOV.U32 R29, RZ, RZ, R19 ;  /* 0x000000ffff1d7224 */ /* 0x000fde00078e0013 */
[----:B------:R-:W-:Y:S04]  /*7f3e0*/  STL.64 [R1+0x500], R8 ;  /* 0x0005000801007387 */ /* 0x000fe80000100a00 */
[----:B------:R0:W-:Y:S04]  /*7f3f0*/  STL.64 [R1+0x508], R10 ;  /* 0x0005080a01007387 */ /* 0x0001e80000100a00 */
[----:B0-----:R-:W2:Y:S04]  /*7f400*/  LDL.LU.64 R10, [R1+0x5938] ;  /* 0x00593800010a7983 */ /* 0x001ea80000300a00 */
[----:B------:R-:W4:Y:S04]  /*7f410*/  LDL.LU.64 R18, [R1+0x5930] ;  /* 0x0059300001127983 */ /* 0x000f280000300a00 */
[----:B------:R-:W-:Y:S04]  /*7f420*/  STL [R1+0x57d8], R29 ;  /* 0x0057d81d01007387 */ /* 0x000fe80000100800 */
[----:B------:R-:W-:Y:S01]  /*7f430*/  STL [R1+0x57d4], R2 ;  /* 0x0057d40201007387 */ /* 0x000fe20000100800 */
[----:B----4-:R-:W-:Y:S06]  /*7f440*/  HMMA.16816.F32 R4, R12, R18, R4 ;  /* 0x000000120c04723c */ /* 0x010fec0000001804 */
[----:B------:R-:W-:-:S15]  /*7f450*/  IMAD.MOV.U32 R28, RZ, RZ, R19 ;  /* 0x000000ffff1c7224 */ /* 0x000fde00078e0013 */
[----:B------:R-:W-:-:S02]  /*7f460*/  NOP ;  /* 0x0000000000007918 */ /* 0x000fc40000000000 */
[----:B------:R-:W-:Y:S04]  /*7f470*/  STL.64 [R1+0x4f0], R4 ;  /* 0x0004f00401007387 */ /* 0x000fe80000100a00 */
[----:B------:R0:W-:Y:S02]  /*7f480*/  STL.64 [R1+0x4f8], R6 ;  /* 0x0004f80601007387 */ /* 0x0001e40000100a00 */
[----:B0-----:R-:W-:Y:S02]  /*7f490*/  IMAD.MOV.U32 R6, RZ, RZ, R18 ;  /* 0x000000ffff067224 */ /* 0x001fe400078e0012 */
[----:B------:R-:W4:Y:S04]  /*7f4a0*/  LDL.LU.64 R18, [R1+0x5928] ;  /* 0x0059280001127983 */ /* 0x000f280000300a00 */
[----:B------:R-:W4:Y:S01]  /*7f4b0*/  LDL.LU.64 R16, [R1+0x5920] ;  /* 0x0059200001107983 */ /* 0x000f220000300a00 */
[----:B--2---:R-:W-:-:S02]  /*7f4c0*/  IMAD.MOV.U32 R4, RZ, RZ, R10 ;  /* 0x000000ffff047224 */ /* 0x004fc400078e000a */
[----:B------:R-:W-:Y:S01]  /*7f4d0*/  IMAD.MOV.U32 R0, RZ, RZ, R11 ;  /* 0x000000ffff007224 */ /* 0x000fe200078e000b */
[----:B------:R-:W-:Y:S04]  /*7f4e0*/  STL [R1+0x57e0], R28 ;  /* 0x0057e01c01007387 */ /* 0x000fe80000100800 */
[----:B------:R-:W-:Y:S01]  /*7f4f0*/  STL [R1+0x57dc], R6 ;  /* 0x0057dc0601007387 */ /* 0x000fe20000100800 */
[C---:B----4-:R-:W-:Y:S06]  /*7f500*/  HMMA.16816.F32 R16, R12.reuse, R10, R16 ;  /* 0x0000000a0c10723c */ /* 0x050fec0000001810 */
[----:B---3--:R-:W-:-:S15]  /*7f510*/  HMMA.16816.F32 R8, R12, R26, R20 ;  /* 0x0000001a0c08723c */ /* 0x008fde0000001814 */
[----:B------:R-:W-:-:S02]  /*7f520*/  NOP ;  /* 0x0000000000007918 */ /* 0x000fc40000000000 */
[----:B------:R0:W-:Y:S04]  /*7f530*/  STL.64 [R1+0x4e0], R16 ;  /* 0x0004e01001007387 */ /* 0x0001e80000100a00 */
[----:B------:R1:W-:Y:S04]  /*7f540*/  STL.64 [R1+0x4e8], R18 ;  /* 0x0004e81201007387 */ /* 0x0003e80000100a00 */
[----:B------:R-:W-:Y:S04]  /*7f550*/  STL [R1+0x57e8], R0 ;  /* 0x0057e80001007387 */ /* 0x000fe80000100800 */
[----:B------:R-:W-:Y:S04]  /*7f560*/  STL [R1+0x57e4], R4 ;  /* 0x0057e40401007387 */ /* 0x000fe80000100800 */
[----:B------:R-:W-:Y:S04]  /*7f570*/  STL.64 [R1+0x4d0], R8 ;  /* 0x0004d00801007387 */ /* 0x000fe80000100a00 */
[----:B------:R-:W-:Y:S04]  /*7f580*/  STL.64 [R1+0x4d8], R10 ;  /* 0x0004d80a01007387 */ /* 0x000fe80000100a00 */
[----:B0-----:R-:W2:Y:S04]  /*7f590*/  LDL.LU R16, [R1+0x470] ;  /* 0x0004700001107983 */ /* 0x001ea80000300800 */
[----:B------:R-:W2:Y:S04]  /*7f5a0*/  LDL.LU R17, [R1+0x474] ;  /* 0x0004740001117983 */ /* 0x000ea80000300800 */
[----:B-1----:R-:W3:Y:S04]  /*7f5b0*/  LDL.LU R18, [R1+0x478] ;  /* 0x0004780001127983 */ /* 0x002ee80000300800 */
[----:B------:R-:W3:Y:S04]  /*7f5c0*/  LDL.LU R19, [R1+0x47c] ;  /* 0x00047c0001137983 */ /* 0x000ee80000300800 */
[----:B---3--:R-:W-:Y:S04]  /*7f5d0*/  STL.64 [R1+0x58f0], R18 ;  /* 0x0058f01201007387 */ /* 0x008fe80000100a00 */
[----:B--2---:R0:W-:Y:S04]  /*7f5e0*/  STL.64 [R1+0x58e8], R16 ;  /* 0x0058e81001007387 */ /* 0x0041e80000100a00 */
[----:B0-----:R-:W2:Y:S04]  /*7f5f0*/  LDL.LU R16, [R1+0x480] ;  /* 0x0004800001107983 */ /* 0x001ea80000300800 */
[----:B------:R-:W2:Y:S04]  /*7f600*/  LDL.LU R17, [R1+0x484] ;  /* 0x0004840001117983 */ /* 0x000ea80000300800 */
[----:B------:R-:W3:Y:S04]  /*7f610*/  LDL.LU R18, [R1+0x488] ;  /* 0x0004880001127983 */ /* 0x000ee80000300800 */
[----:B------:R-:W3:Y:S04]  /*7f620*/  LDL.LU R19, [R1+0x48c] ;  /* 0x00048c0001137983 */ /* 0x000ee80000300800 */
[----:B---3--:R0:W-:Y:S04]  /*7f630*/  STL.64 [R1+0x5900], R18 ;  /* 0x0059001201007387 */ /* 0x0081e80000100a00 */
[----:B--2---:R-:W-:Y:S04]  /*7f640*/  STL.64 [R1+0x58f8], R16 ;  /* 0x0058f81001007387 */ /* 0x004fe80000100a00 */
[----:B0-----:R-:W2:Y:S04]  /*7f650*/  LDL.LU.64 R18, [R1+0x98] ;  /* 0x0000980001127983 */ /* 0x001ea80000300a00 */
[----:B--2---:R0:W-:Y:S04]  /*7f660*/  STL.64 [R1+0x5908], R18 ;  /* 0x0059081201007387 */ /* 0x0041e80000100a00 */
[----:B0-----:R-:W2:Y:S04]  /*7f670*/  LDL.LU.64 R18, [R1+0xa8] ;  /* 0x0000a80001127983 */ /* 0x001ea80000300a00 */
[----:B--2---:R0:W-:Y:S04]  /*7f680*/  STL.64 [R1+0x5910], R18 ;  /* 0x0059101201007387 */ /* 0x0041e80000100a00 */
[----:B0-----:R-:W2:Y:S01]  /*7f690*/  LDL.LU.64 R18, [R1+0xb8] ;  /* 0x0000b80001127983 */ /* 0x001ea20000300a00 */
[----:B------:R-:W-:-:S02]  /*7f6a0*/  IMAD.MOV.U32 R3, RZ, RZ, R27 ;  /* 0x000000ffff037224 */ /* 0x000fc400078e001b */
[----:B------:R-:W-:Y:S01]  /*7f6b0*/  IMAD.MOV.U32 R5, RZ, RZ, R26 ;  /* 0x000000ffff057224 */ /* 0x000fe200078e001a */
[----:B--2---:R0:W-:Y:S04]  /*7f6c0*/  STL.64 [R1+0x5918], R18 ;  /* 0x0059181201007387 */ /* 0x0041e80000100a00 */
[----:B------:R-:W2:Y:S04]  /*7f6d0*/  LDL.LU R16, [R1+0x4c0] ;  /* 0x0004c00001107983 */ /* 0x000ea80000300800 */
[----:B------:R-:W2:Y:S04]  /*7f6e0*/  LDL.LU R17, [R1+0x4c4] ;  /* 0x0004c40001117983 */ /* 0x000ea80000300800 */
[----:B0-----:R-:W2:Y:S04]  /*7f6f0*/  LDL.LU R18, [R1+0x4c8] ;  /* 0x0004c80001127983 */ /* 0x001ea80000300800 */
[----:B------:R-:W2:Y:S04]  /*7f700*/  LDL.LU R19, [R1+0x4cc] ;  /* 0x0004cc0001137983 */ /* 0x000ea80000300800 */
[----:B------:R-:W3:Y:S04]  /*7f710*/  LDL.LU.64 R10, [R1+0x78] ;  /* 0x00007800010a7983 */ /* 0x000ee80000300a00 */
[----:B------:R-:W4:Y:S04]  /*7f720*/  LDL.LU R20, [R1+0x460] ;  /* 0x0004600001147983 */ /* 0x000f280000300800 */
[----:B------:R-:W4:Y:S04]  /*7f730*/  LDL.LU R21, [R1+0x464] ;  /* 0x0004640001157983 */ /* 0x000f280000300800 */
[----:B------:R-:W4:Y:S04]  /*7f740*/  LDL.LU R22, [R1+0x468] ;  /* 0x0004680001167983 */ /* 0x000f280000300800 */
[----:B------:R-:W4:Y:S04]  /*7f750*/  LDL.LU R23, [R1+0x46c] ;  /* 0x00046c0001177983 */ /* 0x000f280000300800 */
[----:B------:R-:W4:Y:S04]  /*7f760*/  LDL.LU.64 R26, [R1+0x68] ;  /* 0x00006800011a7983 */ /* 0x000f280000300a00 */
[----:B------:R-:W-:Y:S04]  /*7f770*/  STL [R1+0x57f0], R3 ;  /* 0x0057f00301007387 */ /* 0x000fe80000100800 */
[----:B------:R-:W-:Y:S04]  /*7f780*/  STL [R1+0x57ec], R5 ;  /* 0x0057ec0501007387 */ /* 0x000fe80000100800 */
[----:B------:R-:W2:Y:S02]  /*7f790*/  LDL.LU.64 R6, [R1+0xc8] ;  /* 0x0000c80001067983 */ /* 0x000ea40000300a00 */
[----:B--2---:R-:W-:Y:S06]  /*7f7a0*/  HMMA.16816.F32 R16, R12, R6, R16 ;  /* 0x000000060c10723c */ /* 0x004fec0000001810 */
[----:B------:R-:W-:-:S15]  /*7f7b0*/  IMAD.MOV.U32 R2, RZ, RZ, R6 ;  /* 0x000000ffff027224 */ /* 0x000fde00078e0006 */
[----:B------:R-:W-:-:S02]  /*7f7c0*/  NOP ;  /* 0x0000000000007918 */ /* 0x000fc40000000000 */
[----:B------:R-:W-:Y:S04]  /*7f7d0*/  STL.64 [R1+0x4c0], R16 ;  /* 0x0004c01001007387 */ /* 0x000fe80000100a00 */
[----:B------:R0:W-:Y:S04]  /*7f7e0*/  STL.64 [R1+0x4c8], R18 ;  /* 0x0004c81201007387 */ /* 0x0001e80000100a00 */
[----:B0-----:R-:W2:Y:S04]  /*7f7f0*/  LDL.LU.64 R18, [R1+0x5918] ;  /* 0x0059180001127983 */ /* 0x001ea80000300a00 */
[----:B------:R0:W-:Y:S04]  /*7f800*/  STL [R1+0x57f8], R7 ;  /* 0x0057f80701007387 */ /* 0x0001e80000100800 */
[----:B------:R-:W2:Y:S04]  /*7f810*/  LDL.LU R4, [R1+0x4b0] ;  /* 0x0004b00001047983 */ /* 0x000ea80000300800 */
[----:B------:R-:W2:Y:S04]  /*7f820*/  LDL.LU R5, [R1+0x4b4] ;  /* 0x0004b40001057983 */ /* 0x000ea80000300800 */
[----:B------:R-:W2:Y:S04]  /*7f830*/  LDL.LU R6, [R1+0x4b8] ;  /* 0x0004b80001067983 */ /* 0x000ea80000300800 */
[----:B0-----:R-:W2:Y:S04]  /*7f840*/  LDL.LU R7, [R1+0x4bc] ;  /* 0x0004bc0001077983 */ /* 0x001ea80000300800 */
[----:B------:R-:W-:Y:S01]  /*7f850*/  STL [R1+0x57f4], R2 ;  /* 0x0057f40201007387 */ /* 0x000fe20000100800 */
[----:B--2---:R-:W-:Y:S06]  /*7f860*/  HMMA.16816.F32 R4, R12, R18, R4 ;  /* 0x000000120c04723c */ /* 0x004fec0000001804 */
[----:B------:R-:W-:-:S15]  /*7f870*/  IMAD.MOV.U32 R29, RZ, RZ, R19 ;  /* 0x000000ffff1d7224 */ /* 0x000fde00078e0013 */
[----:B------:R-:W-:-:S02]  /*7f880*/  NOP ;  /* 0x0000000000007918 */ /* 0x000fc40000000000 */
[----:B------:R-:W-:Y:S04]  /*7f890*/  STL.64 [R1+0x4b0], R4 ;  /* 0x0004b00401007387 */ /* 0x000fe80000100a00 */
[----:B------:R0:W-:Y:S02]  /*7f8a0*/  STL.64 [R1+0x4b8], R6 ;  /* 0x0004b80601007387 */ /* 0x0001e40000100a00 */
[----:B0-----:R-:W-:Y:S02]  /*7f8b0*/  IMAD.MOV.U32 R6, RZ, RZ, R18 ;  /* 0x000000ffff067224 */ /* 0x001fe400078e0012 */
[----:B------:R-:W2:Y:S04]  /*7f8c0*/  LDL.LU.64 R18, [R1+0x5910] ;  /* 0x0059100001127983 */ /* 0x000ea80000300a00 */
[----:B------:R-:W-:Y:S04]  /*7f8d0*/  STL [R1+0x5800], R29 ;  /* 0x0058001d01007387 */ /* 0x000fe80000100800 */
[----:B------:R0:W-:Y:S04]  /*7f8e0*/  STL [R1+0x57fc], R6 ;  /* 0x0057fc0601007387 */ /* 0x0001e80000100800 */
[----:B------:R-:W3:Y:S04]  /*7f8f0*/  LDL.LU R4, [R1+0x4a0] ;  /* 0x0004a00001047983 */ /* 0x000ee80000300800 */
[----:B------:R-:W3:Y:S04]  /*7f900*/  LDL.LU R5, [R1+0x4a4] ;  /* 0x0004a40001057983 */ /* 0x000ee80000300800 */
[----:B0-----:R-:W3:Y:S04]  /*7f910*/  LDL.LU R6, [R1+0x4a8] ;  /* 0x0004a80001067983 */ /* 0x001ee80000300800 */
[----:B------:R-:W3:Y:S01]  /*7f920*/  LDL.LU R7, [R1+0x4ac] ;  /* 0x0004ac0001077983 */ /* 0x000ee20000300800 */
[----:B--2---:R-:W-:Y:S01]  /*7f930*/  IMAD.MOV.U32 R28, RZ, RZ, R19 ;  /* 0x000000ffff1c7224 */ /* 0x004fe200078e0013 */
[----:B---3--:R-:W-:-:S15]  /*7f940*/  HMMA.16816.F32 R4, R12, R18, R4 ;  /* 0x000000120c04723c */ /* 0x008fde0000001804 */
[----:B------:R-:W-:-:S08]  /*7f950*/  NOP ;  /* 0x0000000000007918 */ /* 0x000fd00000000000 */
[----:B------:R0:W-:Y:S04]  /*7f960*/  STL.64 [R1+0x4a0], R4 ;  /* 0x0004a00401007387 */ /* 0x0001e80000100a00 */
[----:B------:R-:W-:Y:S01]  /*7f970*/  STL.64 [R1+0x4a8], R6 ;  /* 0x0004a80601007387 */ /* 0x000fe20000100a00 */
[----:B0-----:R-:W-:-:S03]  /*7f980*/  IMAD.MOV.U32 R4, RZ, RZ, R18 ;  /* 0x000000ffff047224 */ /* 0x001fc600078e0012 */
[----:B------:R-:W2:Y:S04]  /*7f990*/  LDL.LU.64 R18, [R1+0x5908] ;  /* 0x0059080001127983 */ /* 0x000ea80000300a00 */
[----:B------:R-:W-:Y:S04]  /*7f9a0*/  STL [R1+0x5808], R28 ;  /* 0x0058081c01007387 */ /* 0x000fe80000100800 */
[----:B------:R0:W-:Y:S04]  /*7f9b0*/  STL [R1+0x5804], R4 ;  /* 0x0058040401007387 */ /* 0x0001e80000100800 */
[----:B0-----:R-:W3:Y:S04]  /*7f9c0*/  LDL.LU R4, [R1+0x490] ;  /* 0x0004900001047983 */ /* 0x001ee80000300800 */
[----:B------:R-:W3:Y:S04]  /*7f9d0*/  LDL.LU R5, [R1+0x494] ;  /* 0x0004940001057983 */ /* 0x000ee80000300800 */
[----:B------:R-:W3:Y:S04]  /*7f9e0*/  LDL.LU R6, [R1+0x498] ;  /* 0x0004980001067983 */ /* 0x000ee80000300800 */
[----:B------:R-:W3:Y:S01]  /*7f9f0*/  LDL.LU R7, [R1+0x49c] ;  /* 0x00049c0001077983 */ /* 0x000ee20000300800 */
[----:B--2---:R-:W-:Y:S01]  /*7fa00*/  IMAD.MOV.U32 R0, RZ, RZ, R19 ;  /* 0x000000ffff007224 */ /* 0x004fe200078e0013 */
[----:B---3--:R-:W-:-:S15]  /*7fa10*/  HMMA.16816.F32 R4, R12, R18, R4 ;  /* 0x000000120c04723c */ /* 0x008fde0000001804 */
[----:B------:R-:W-:-:S08]  /*7fa20*/  NOP ;  /* 0x0000000000007918 */ /* 0x000fd00000000000 */
[----:B------:R0:W-:Y:S04]  /*7fa30*/  STL.64 [R1+0x490], R4 ;  /* 0x0004900401007387 */ /* 0x0001e80000100a00 */
[----:B------:R1:W-:Y:S01]  /*7fa40*/  STL.64 [R1+0x498], R6 ;  /* 0x0004980601007387 */ /* 0x0003e20000100a00 */
[----:B0-----:R-:W-:-:S03]  /*7fa50*/  IMAD.MOV.U32 R5, RZ, RZ, R18 ;  /* 0x000000ffff057224 */ /* 0x001fc600078e0012 */
[----:B------:R-:W2:Y:S04]  /*7fa60*/  LDL.LU.64 R18, [R1+0x5900] ;  /* 0x0059000001127983 */ /* 0x000ea80000300a00 */
[----:B------:R-:W2:Y:S04]  /*7fa70*/  LDL.LU.64 R16, [R1+0x58f8] ;  /* 0x0058f80001107983 */ /* 0x000ea80000300a00 */
[----:B------:R-:W-:Y:S04]  /*7fa80*/  STL [R1+0x5810], R0 ;  /* 0x0058100001007387 */ /* 0x000fe80000100800 */
[----:B------:R-:W-:Y:S04]  /*7fa90*/  STL [R1+0x580c], R5 ;  /* 0x00580c0501007387 */ /* 0x000fe80000100800 */
[----:B-1----:R-:W2:Y:S02]  /*7faa0*/  LDL.LU.64 R6, [R1+0x88] ;  /* 0x0000880001067983 */ /* 0x002ea40000300a00 */
[----:B--2---:R-:W-:-:S15]  /*7fab0*/  HMMA.16816.F32 R16, R12, R6, R16 ;  /* 0x000000060c10723c */ /* 0x004fde0000001810 */
[----:B------:R-:W-:-:S08]  /*7fac0*/  NOP ;  /* 0x0000000000007918 */ /* 0x000fd00000000000 */
[----:B------:R-:W-:Y:S04]  /*7fad0*/  STL.64 [R1+0x480], R16 ;  /* 0x0004801001007387 */ /* 0x000fe80000100a00 */
[----:B------:R0:W-:Y:S04]  /*7fae0*/  STL.64 [R1+0x488], R18 ;  /* 0x0004881201007387 */ /* 0x0001e80000100a00 */
[----:B0-----:R-:W2:Y:S04]  /*7faf0*/  LDL.LU.64 R18, [R1+0x58f0] ;  /* 0x0058f00001127983 */ /* 0x001ea80000300a00 */
[----:B------:R-:W2:Y:S01]  /*7fb00*/  LDL.LU.64 R16, [R1+0x58e8] ;  /* 0x0058e80001107983 */ /* 0x000ea20000300a00 */
[----:B------:R-:W-:-:S02]  /*7fb10*/  IMAD.MOV.U32 R2, RZ, RZ, R6 ;  /* 0x000000ffff027224 */ /* 0x000fc400078e0006 */
[----:B------:R-:W-:Y:S02]  /*7fb20*/  IMAD.MOV.U32 R3, RZ, RZ, R7 ;  /* 0x000000ffff037224 */ /* 0x000fe400078e0007 */
[----:B------:R-:W-:Y:S02]  /*7fb30*/  IMAD.MOV.U32 R6, RZ, RZ, R10 ;  /* 0x000000ffff067224 */ /* 0x000fe400078e000a */
[----:B------:R-:W-:Y:S01]  /*7fb40*/  IMAD.MOV.U32 R7, RZ, RZ, R11 ;  /* 0x000000ffff077224 */ /* 0x000fe200078e000b */
[----:B------:R-:W-:Y:S04]  /*7fb50*/  STL [R1+0x5818], R3 ;  /* 0x0058180301007387 */ /* 0x000fe80000100800 */
[----:B------:R-:W-:Y:S01]  /*7fb60*/  STL [R1+0x5814], R2 ;  /* 0x0058140201007387 */ /* 0x000fe20000100800 */
[C---:B--2---:R-:W-:Y:S06]  /*7fb70*/  HMMA.16816.F32 R16, R12.reuse, R10, R16 ;  /* 0x0000000a0c10723c */ /* 0x044fec0000001810 */
[----:B----4-:R-:W-:-:S15]  /*7fb80*/  HMMA.16816.F32 R8, R12, R26, R20 ;  /* 0x0000001a0c08723c */ /* 0x010fde0000001814 */
[----:B------:R-:W-:-:S02]  /*7fb90*/  NOP ;  /* 0x0000000000007918 */ /* 0x000fc40000000000 */
[----:B------:R-:W-:Y:S04]  /*7fba0*/  STL.64 [R1+0x470], R16 ;  /* 0x0004701001007387 */ /* 0x000fe80000100a00 */
[----:B------:R0:W-:Y:S04]  /*7fbb0*/  STL.64 [R1+0x478], R18 ;  /* 0x0004781201007387 */ /* 0x0001e80000100a00 */
[----:B------:R-:W-:Y:S04]  /*7fbc0*/  STL [R1+0x5820], R7 ;  /* 0x0058200701007387 */ /* 0x000fe80000100800 */
[----:B------:R-:W-:Y:S04]  /*7fbd0*/  STL [R1+0x581c], R6 ;  /* 0x00581c0601007387 */ /* 0x000fe80000100800 */
[----:B------:R-:W-:Y:S04]  /*7fbe0*/  STL.64 [R1+0x460], R8 ;  /* 0x0004600801007387 */ /* 0x000fe80000100a00 */
[----:B------:R-:W-:Y:S04]  /*7fbf0*/  STL.64 [R1+0x468], R10 ;  /* 0x0004680a01007387 */ /* 0x000fe80000100a00 */
[----:B0-----:R-:W2:Y:S04]  /*7fc00*/  LDL.LU.64 R18, [R1+0x398] ;  /* 0x0003980001127983 */ /* 0x001ea80000300a00 */
[----:B--2---:R0:W-:Y:S04]  /*7fc10*/  STL.64 [R1+0x5858], R18 ;  /* 0x0058581201007387 */ /* 0x0041e80000100a00 */
[----:B------:R-:W2:Y:S04]  /*7fc20*/  LDL.LU R16, [R1+0x3e0] ;  /* 0x0003e00001107983 */ /* 0x000ea80000300800 */
[----:B------:R-:W2:Y:S04]  /*7fc30*/  LDL.LU R17, [R1+0x3e4] ;  /* 0x0003e40001117983 */ /* 0x000ea80000300800 */
[----:B0-----:R-:W3:Y:S04]  /*7fc40*/  LDL.LU R18, [R1+0x3e8] ;  /* 0x0003e80001127983 */ /* 0x001ee80000300800 */
[----:B------:R-:W3:Y:S01]  /*7fc50*/  LDL.LU R19, [R1+0x3ec] ;  /* 0x0003ec0001137983 */ /* 0x000ee20000300800 */
[----:B------:R-:W-:-:S02]  /*7fc60*/  IMAD.MOV.U32 R4, RZ, RZ, R26 ;  /* 0x000000ffff047224 */ /* 0x000fc400078e001a */
[----:B------:R-:W-:Y:S01]  /*7fc70*/  IMAD.MOV.U32 R29, RZ, RZ, R27 ;  /* 0x000000ffff1d7224 */ /* 0x000fe200078e001b */
[----:B---3--:R-:W-:Y:S04]  /*7fc80*/  STL.64 [R1+0x5878], R18 ;  /* 0x0058781201007387 */ /* 0x008fe80000100a00 */
[----:B--2---:R0:W-:Y:S04]  /*7fc90*/  STL.64 [R1+0x5870], R16 ;  /* 0x0058701001007387 */ /* 0x0041e80000100a00 */
[----:B0-----:R-:W2:Y:S04]  /*7fca0*/  LDL.LU R16, [R1+0x400] ;  /* 0x0004000001107983 */ /* 0x001ea80000300800 */
[----:B------:R-:W2:Y:S04]  /*7fcb0*/  LDL.LU R17, [R1+0x404] ;  /* 0x0004040001117983 */ /* 0x000ea80000300800 */
[----:B------:R-:W3:Y:S04]  /*7fcc0*/  LDL.LU R18, [R1+0x408] ;  /* 0x0004080001127983 */ /* 0x000ee80000300800 */
[----:B------:R-:W3:Y:S04]  /*7fcd0*/  LDL.LU R19, [R1+0x40c] ;  /* 0x00040c0001137983 */ /* 0x000ee80000300800 */
[----:B------:R-:W4:Y:S04]  /*7fce0*/  LDL.LU R24, [R1+0x430] ;  /* 0x0004300001187983 */ /* 0x000f280000300800 */
[----:B------:R-:W4:Y:S04]  /*7fcf0*/  LDL.LU R25, [R1+0x434] ;  /* 0x0004340001197983 */ /* 0x000f280000300800 */
[----:B------:R-:W2:Y:S04]  /*7fd00*/  LDL.LU R26, [R1+0x438] ;  /* 0x00043800011a7983 */ /* 0x000ea80000300800 */
[----:B------:R-:W2:Y:S04]  /*7fd10*/  LDL.LU R27, [R1+0x43c] ;  /* 0x00043c00011b7983 */ /* 0x000ea80000300800 */
[----:B--2---:R0:W-:Y:S04]  /*7fd20*/  STL.64 [R1+0x58d0], R26 ;  /* 0x0058d01a01007387 */ /* 0x0041e80000100a00 */
[----:B----4-:R-:W-:Y:S04]  /*7fd30*/  STL.64 [R1+0x58c8], R24 ;  /* 0x0058c81801007387 */ /* 0x010fe80000100a00 */
[----:B0-----:R-:W2:Y:S04]  /*7fd40*/  LDL.LU.64 R26, [R1+0x48] ;  /* 0x00004800011a7983 */ /* 0x001ea80000300a00 */
[----:B--2---:R0:W-:Y:S04]  /*7fd50*/  STL.64 [R1+0x58e0], R26 ;  /* 0x0058e01a01007387 */ /* 0x0041e80000100a00 */
[----:B0-----:R-:W2:Y:S04]  /*7fd60*/  LDL.LU.64 R26, [R1+0x58] ;  /* 0x00005800011a7983 */ /* 0x001ea80000300a00 */
[----:B---3--:R0:W-:Y:S04]  /*7fd70*/  STL.64 [R1+0x5890], R18 ;  /* 0x0058901201007387 */ /* 0x0081e80000100a00 */
[----:B------:R-:W-:Y:S04]  /*7fd80*/  STL.64 [R1+0x5888], R16 ;  /* 0x0058881001007387 */ /* 0x000fe80000100a00 */
[----:B0-----:R-:W3:Y:S04]  /*7fd90*/  LDL.LU.64 R18, [R1+0x18] ;  /* 0x0000180001127983 */ /* 0x001ee80000300a00 */
[----:B---3--:R0:W-:Y:S04]  /*7fda0*/  STL.64 [R1+0x58a0], R18 ;  /* 0x0058a01201007387 */ /* 0x0081e80000100a00 */
[----:B0-----:R-:W3:Y:S04]  /*7fdb0*/  LDL.LU.64 R18, [R1+0x28] ;  /* 0x0000280001127983 */ /* 0x001ee80000300a00 */
[----:B---3--:R0:W-:Y:S04]  /*7fdc0*/  STL.64 [R1+0x58b8], R18 ;  /* 0x0058b81201007387 */ /* 0x0081e80000100a00 */
[----:B0-----:R-:W3:Y:S04]  /*7fdd0*/  LDL.LU.64 R18, [R1+0x38] ;  /* 0x0000380001127983 */ /* 0x001ee80000300a00 */
[----:B---3--:R0:W-:Y:S04]  /*7fde0*/  STL.64 [R1+0x58d8], R18 ;  /* 0x0058d81201007387 */ /* 0x0081e80000100a00 */
[----:B------:R-:W3:Y:S04]  /*7fdf0*/  LDL.LU R16, [R1+0x440] ;  /* 0x0004400001107983 */ /* 0x000ee80000300800 */
[----:B------:R-:W3:Y:S04]  /*7fe00*/  LDL.LU R17, [R1+0x444] ;  /* 0x0004440001117983 */ /* 0x000ee80000300800 */
[----:B0-----:R-:W3:Y:S04]  /*7fe10*/  LDL.LU R18, [R1+0x448] ;  /* 0x0004480001127983 */ /* 0x001ee80000300800 */
[----:B------:R-:W3:Y:S04]  /*7fe20*/  LDL.LU R19, [R1+0x44c] ;  /* 0x00044c0001137983 */ /* 0x000ee80000300800 */
[----:B------:R-:W4:Y:S04]  /*7fe30*/  LDL.LU.64 R10, [R1+0x8] ;  /* 0x00000800010a7983 */ /* 0x000f280000300a00 */
[----:B----4-:R0:W-:Y:S04]  /*7fe40*/  STL.64 [R1+0x5898], R10 ;  /* 0x0058980a01007387 */ /* 0x0101e80000100a00 */
[----:B------:R-:W4:Y:S04]  /*7fe50*/  LDL.LU R8, [R1+0x410] ;  /* 0x0004100001087983 */ /* 0x000f280000300800 */
[----:B------:R-:W4:Y:S04]  /*7fe60*/  LDL.LU R9, [R1+0x414] ;  /* 0x0004140001097983 */ /* 0x000f280000300800 */
[----:B0-----:R-:W2:Y:S04]  /*7fe70*/  LDL.LU R10, [R1+0x418] ;  /* 0x00041800010a7983 */ /* 0x001ea80000300800 */
[----:B------:R-:W2:Y:S04]  /*7fe80*/  LDL.LU R11, [R1+0x41c] ;  /* 0x00041c00010b7983 */ /* 0x000ea80000300800 */
[----:B--2---:R-:W-:Y:S04]  /*7fe90*/  STL.64 [R1+0x58b0], R10 ;  /* 0x0058b00a01007387 */ /* 0x004fe80000100a00 */
[----:B----4-:R0:W-:Y:S04]  /*7fea0*/  STL.64 [R1+0x58a8], R8 ;  /* 0x0058a80801007387 */ /* 0x0101e80000100a00 */
[----:B0-----:R-:W2:Y:S04]  /*7feb0*/  LDL.LU R8, [R1+0x420] ;  /* 0x0004200001087983 */ /* 0x001ea80000300800 */
[----:B------:R-:W2:Y:S04]  /*7fec0*/  LDL.LU R9, [R1+0x424] ;  /* 0x0004240001097983 */ /* 0x000ea80000300800 */
[----:B------:R-:W2:Y:S04]  /*7fed0*/  LDL.LU R10, [R1+0x428] ;  /* 0x00042800010a7983 */ /* 0x000ea80000300800 */
[----:B------:R-:W2:Y:S04]  /*7fee0*/  LDL.LU R11, [R1+0x42c] ;  /* 0x00042c00010b7983 */ /* 0x000ea80000300800 */
[----:B------:R-:W4:Y:S04]  /*7fef0*/  LDL.LU R20, [R1+0x3f0] ;  /* 0x0003f00001147983 */ /* 0x000f280000300800 */
[----:B------:R-:W4:Y:S04]  /*7ff00*/  LDL.LU R21, [R1+0x3f4] ;  /* 0x0003f40001157983 */ /* 0x000f280000300800 */
[----:B------:R-:W4:Y:S04]  /*7ff10*/  LDL.LU R22, [R1+0x3f8] ;  /* 0x0003f80001167983 */ /* 0x000f280000300800 */
[----:B------:R-:W4:Y:S04]  /*7ff20*/  LDL.LU R23, [R1+0x3fc] ;  /* 0x0003fc0001177983 */ /* 0x000f280000300800 */
[----:B------:R-:W-:Y:S04]  /*7ff30*/  STL [R1+0x5828], R29 ;  /* 0x0058281d01007387 */ /* 0x000fe80000100800 */
[----:B------:R0:W-:Y:S04]  /*7ff40*/  STL [R1+0x5824], R4 ;  /* 0x0058240401007387 */ /* 0x0001e80000100800 */
[----:B0-----:R-:W3:Y:S04]  /*7ff50*/  LDL.LU R4, [R1+0x450] ;  /* 0x0004500001047983 */ /* 0x001ee80000300800 */
[----:B------:R-:W3:Y:S04]  /*7ff60*/  LDL.LU R5, [R1+0x454] ;  /* 0x0004540001057983 */ /* 0x000ee80000300800 */
[----:B------:R-:W3:Y:S04]  /*7ff70*/  LDL.LU R6, [R1+0x458] ;  /* 0x0004580001067983 */ /* 0x000ee80000300800 */
[----:B------:R-:W3:Y:S01]  /*7ff80*/  LDL.LU R7, [R1+0x45c] ;  /* 0x00045c0001077983 */ /* 0x000ee20000300800 */
[----:B------:R-:W-:Y:S01]  /*7ff90*/  IMAD.MOV.U32 R28, RZ, RZ, R27 ;  /* 0x000000ffff1c7224 */ /* 0x000fe200078e001b */
[----:B---3--:R-:W-:-:S15]  /*7ffa0*/  HMMA.16816.F32 R4, R12, R26, R4 ;  /* 0x0000001a0c04723c */ /* 0x008fde0000001804 */
[----:B------:R-:W-:-:S08]  /*7ffb0*/  NOP ;  /* 0x0000000000007918 */ /* 0x000fd00000000000 */
[----:B------:R0:W-:Y:S04]  /*7ffc0*/  STL.64 [R1+0x450], R4 ;  /* 0x0004500401007387 */ /* 0x0001e80000100a00 */
[----:B------:R-:W-:Y:S01]  /*7ffd0*/  STL.64 [R1+0x458], R6 ;  /* 0x0004580601007387 */ /* 0x000fe20000100a00 */
[----:B0-----:R-:W-:-:S03]  /*7ffe0*/  IMAD.MOV.U32 R5, RZ, RZ, R26 ;  /* 0x000000ffff057224 */ /* 0x001fc600078e001a */
[----:B------:R-:W3:Y:S02]  /*7fff0*/  LDL.LU.64 R26, [R1+0x58e0] ;  /* 0x0058e000011a7983 */ /* 0x000ee40000300a00 */
[----:B---3--:R-:W-:Y:S06]  /*80000*/  HMMA.16816.F32 R16, R12, R26, R16 ;  /* 0x0000001a0c10723c */ /* 0x008fec0000001810 */
[----:B------:R-:W-:Y:S02]  /*80010*/  IMAD.MOV.U32 R2, RZ, RZ, R26 ;  /* 0x000000ffff027224 */ /* 0x000fe400078e001a */
[----:B------:R-:W-:-:S15]  /*80020*/  IMAD.MOV.U32 R0, RZ, RZ, R27 ;  /* 0x000000ffff007224 */ /* 0x000fde00078e001b */
        /* <DEDUP_REMOVED lines=8> */
[----:B------:R1:W-:Y:S01]  /*800b0*/  STL.64 [R1+0x438], R26 ;  /* 0x0004381a01007387 */ /* 0x0003e20000100a00 */
[----:B0-----:R-:W-:Y:S02]  /*800c0*/  IMAD.MOV.U32 R25, RZ, RZ, R18 ;  /* 0x000000ffff197224 */ /* 0x001fe400078e0012 */
[----:B------:R-:W-:Y:S01]  /*800d0*/  IMAD.MOV.U32 R24, RZ, RZ, R19 ;  /* 0x000000ffff187224 */ /* 0x000fe200078e0013 */
[----:B-1----:R-:W3:Y:S04]  /*800e0*/  LDL.LU.64 R26, [R1+0x58c0] ;  /* 0x0058c000011a7983 */ /* 0x002ee80000300a00 */
[----:B------:R-:W2:Y:S02]  /*800f0*/  LDL.LU.64 R18, [R1+0x58b8] ;  /* 0x0058b80001127983 */ /* 0x000ea40000300a00 */
[----:B--2---:R-:W-:Y:S06]  /*80100*/  HMMA.16816.F32 R8, R12, R18, R8 ;  /* 0x000000120c08723c */ /* 0x004fec0000001808 */
[----:B------:R-:W-:-:S02]  /*80110*/  IMAD.MOV.U32 R6, RZ, RZ, R18 ;  /* 0x000000ffff067224 */ /* 0x000fc400078e0012 */
[----:B------:R-:W-:-:S15]  /*80120*/  IMAD.MOV.U32 R3, RZ, RZ, R19 ;  /* 0x000000ffff037224 */ /* 0x000fde00078e0013 */
[----:B------:R-:W-:Y:S04]  /*80130*/  STL.64 [R1+0x420], R8 ;  /* 0x0004200801007387 */ /* 0x000fe80000100a00 */
[----:B------:R0:W-:Y:S04]  /*80140*/  STL.64 [R1+0x428], R10 ;  /* 0x0004280a01007387 */ /* 0x0001e80000100a00 */
[----:B0-----:R-:W2:Y:S04]  /*80150*/  LDL.LU.64 R10, [R1+0x58b0] ;  /* 0x0058b000010a7983 */ /* 0x001ea80000300a00 */
[----:B------:R-:W2:Y:S04]  /*80160*/  LDL.LU.64 R8, [R1+0x58a8] ;  /* 0x0058a80001087983 */ /* 0x000ea80000300a00 */
        /* <DEDUP_REMOVED lines=8> */
[----:B------:R-:W2:Y:S04]  /*801f0*/  LDL.LU.64 R16, [R1+0x5888] ;  /* 0x0058880001107983 */ /* 0x000ea80000300a00 */
[----:B------:R-:W-:Y:S04]  /*80200*/  STL.64 [R1+0x5838], R6 ;  /* 0x0058380601007387 */ /* 0x000fe80000100a00 */
[----:B------:R0:W-:Y:S04]  /*80210*/  STL.64 [R1+0x5830], R4 ;  /* 0x0058300401007387 */ /* 0x0001e80000100a00 */
[----:B0-----:R-:W4:Y:S04]  /*80220*/  LDL.LU R4, [R1+0x3c0] ;  /* 0x0003c00001047983 */ /* 0x001f280000300800 */
[----:B------:R-:W4:Y:S04]  /*80230*/  LDL.LU R5, [R1+0x3c4] ;  /* 0x0003c40001057983 */ /* 0x000f280000300800 */
[----:B------:R-:W3:Y:S04]  /*80240*/  LDL.LU R6, [R1+0x3c8] ;  /* 0x0003c80001067983 */ /* 0x000ee80000300800 */
[----:B------:R-:W3:Y:S04]  /*80250*/  LDL.LU R7, [R1+0x3cc] ;  /* 0x0003cc0001077983 */ /* 0x000ee80000300800 */
[----:B---3--:R0:W-:Y:S04]  /*80260*/  STL.64 [R1+0x5850], R6 ;  /* 0x0058500601007387 */ /* 0x0081e80000100a00 */
[----:B----4-:R1:W-:Y:S01]  /*80270*/  STL.64 [R1+0x5848], R4 ;  /* 0x0058480401007387 */ /* 0x0103e20000100a00 */
[----:B0-----:R-:W-:-:S03]  /*80280*/  IMAD.MOV.U32 R6, RZ, RZ, R27 ;  /* 0x000000ffff067224 */ /* 0x001fc600078e001b */
[----:B-1----:R-:W3:Y:S01]  /*80290*/  LDL.LU R4, [R1+0x3d0] ;  /* 0x0003d00001047983 */ /* 0x002ee20000300800 */
[----:B------:R-:W-:-:S03]  /*802a0*/  IMAD.MOV.U32 R5, RZ, RZ, R26 ;  /* 0x000000ffff057224 */ /* 0x000fc600078e001a */
[----:B------:R-:W4:Y:S04]  /*802b0*/  LDL.LU R26, [R1+0x5884] ;  /* 0x00588400011a7983 */ /* 0x000f280000300800 */
[----:B------:R-:W4:Y:S01]  /*802c0*/  LDL.LU R27, [R1+0x5880] ;  /* 0x00588000011b7983 */ /* 0x000f220000300800 */
[----:B--2---:R-:W-:Y:S03]  /*802d0*/  HMMA.16816.F32 R16, R12, R10, R16 ;  /* 0x0000000a0c10723c */ /* 0x004fe60000001810 */
[----:B------:R-:W3:-:S15]  /*802e0*/  LDL.LU R7, [R1+0x3dc] ;  /* 0x0003dc0001077983 */ /* 0x000ede0000300800 */
[----:B------:R-:W-:-:S05]  /*802f0*/  NOP ;  /* 0x0000000000007918 */ /* 0x000fca0000000000 */
[----:B------:R-:W-:Y:S04]  /*80300*/  STL.64 [R1+0x400], R16 ;  /* 0x0004001001007387 */ /* 0x000fe80000100a00 */
[----:B------:R0:W-:Y:S04]  /*80310*/  STL.64 [R1+0x408], R18 ;  /* 0x0004081201007387 */ /* 0x0001e80000100a00 */
[----:B0-----:R-:W2:Y:S04]  /*80320*/  LDL.LU.64 R18, [R1+0x5878] ;  /* 0x0058780001127983 */ /* 0x001ea80000300a00 */
[----:B------:R-:W2:Y:S04]  /*80330*/  LDL.LU.64 R16, [R1+0x5870] ;  /* 0x0058700001107983 */ /* 0x000ea80000300a00 */
[----:B------:R-:W3:Y:S01]  /*80340*/  LDL.LU.64 R8, [R1+0x5868] ;  /* 0x0058680001087983 */ /* 0x000ee20000300a00 */
[----:B----4-:R-:W-:-:S15]  /*80350*/  HMMA.16816.F32 R20, R12, R26, R20 ;  /* 0x0000001a0c14723c */ /* 0x010fde0000001814 */
[----:B------:R-:W-:-:S08]  /*80360*/  NOP ;  /* 0x0000000000007918 */ /* 0x000fd00000000000 */
[----:B------:R-:W-:Y:S04]  /*80370*/  STL.64 [R1+0x3f0], R20 ;  /* 0x0003f01401007387 */ /* 0x000fe80000100a00 */
[----:B------:R0:W-:Y:S04]  /*80380*/  STL.64 [R1+0x3f8], R22 ;  /* 0x0003f81601007387 */ /* 0x0001e80000100a00 */
[----:B0-----:R-:W2:Y:S04]  /*80390*/  LDL.LU.64 R22, [R1+0x5860] ;  /* 0x0058600001167983 */ /* 0x001ea80000300a00 */
[----:B------:R-:W-:Y:S01]  /*803a0*/  STL.64 [R1+0x54b8], R26 ;  /* 0x0054b81a01007387 */ /* 0x000fe20000100a00 */
[----:B--2---:R-:W-:-:S15]  /*803b0*/  HMMA.16816.F32 R16, R12, R22, R16 ;  /* 0x000000160c10723c */ /* 0x004fde0000001810 */
[----:B------:R-:W-:-:S08]  /*803c0*/  NOP ;  /* 0x0000000000007918 */ /* 0x000fd00000000000 */
[----:B------:R-:W-:Y:S04]  /*803d0*/  STL.64 [R1+0x3e0], R16 ;  /* 0x0003e01001007387 */ /* 0x000fe80000100a00 */
[----:B------:R0:W-:Y:S04]  /*803e0*/  STL.64 [R1+0x3e8], R18 ;  /* 0x0003e81201007387 */ /* 0x0001e80000100a00 */
[----:B0-----:R-:W3:Y:S04]  /*803f0*/  LDL.LU.64 R18, [R1+0x5858] ;  /* 0x0058580001127983 */ /* 0x001ee80000300a00 */
[----:B------:R0:W-:Y:S04]  /*80400*/  STL.64 [R1+0x54b0], R22 ;  /* 0x0054b01601007387 */ /* 0x0001e80000100a00 */
[----:B0-----:R-:W2:Y:S01]  /*80410*/  LDL.LU.64 R22, [R1+0x378] ;  /* 0x0003780001167983 */ /* 0x001ea20000300a00 */
[----:B---3--:R-:W-:-:S15]  /*80420*/  HMMA.16816.F32 R4, R12, R18, R4 ;  /* 0x000000120c04723c */ /* 0x008fde0000001804 */
[----:B------:R-:W-:-:S08]  /*80430*/  NOP ;  /* 0x0000000000007918 */ /* 0x000fd00000000000 */
[----:B------:R-:W-:Y:S04]  /*80440*/  STL.64 [R1+0x3d0], R4 ;  /* 0x0003d00401007387 */ /* 0x000fe80000100a00 */
[----:B------:R0:W-:Y:S04]  /*80450*/  STL.64 [R1+0x3d8], R6 ;  /* 0x0003d80601007387 */ /* 0x0001e80000100a00 */
[----:B0-----:R-:W3:Y:S04]  /*80460*/  LDL.LU.64 R6, [R1+0x5850] ;  /* 0x0058500001067983 */ /* 0x001ee80000300a00 */
[----:B------:R-:W3:Y:S04]  /*80470*/  LDL.LU.64 R4, [R1+0x5848] ;  /* 0x0058480001047983 */ /* 0x000ee80000300a00 */
[----:B------:R-:W4:Y:S01]  /*80480*/  LDL.LU R16, [R1+0x5840] ;  /* 0x0058400001107983 */ /* 0x000f220000300800 */
[----:B------:R-:W-:-:S02]  /*80490*/  IMAD.MOV.U32 R29, RZ, RZ, R10 ;  /* 0x000000ffff1d7224 */ /* 0x000fc400078e000a */
[----:B------:R-:W-:Y:S02]  /*804a0*/  IMAD.MOV.U32 R10, RZ, RZ, R18 ;  /* 0x000000ffff0a7224 */ /* 0x000fe400078e0012 */
[----:B------:R-:W-:Y:S02]  /*804b0*/  IMAD.MOV.U32 R17, RZ, RZ, R19 ;  /* 0x000000ffff117224 */ /* 0x000fe400078e0013 */
[----:B--2---:R-:W-:Y:S01]  /*804c0*/  IMAD.MOV.U32 R18, RZ, RZ, R22 ;  /* 0x000000ffff127224 */ /* 0x004fe200078e0016 */
[----:B------:R-:W-:Y:S01]  /*804d0*/  STL [R1+0x54c8], R10 ;  /* 0x0054c80a01007387 */ /* 0x000fe20000100800 */
[----:B------:R-:W-:-:S03]  /*804e0*/  IMAD.MOV.U32 R19, RZ, RZ, R23 ;  /* 0x000000ffff137224 */ /* 0x000fc600078e0017 */
[----:B------:R0:W-:Y:S01]  /*804f0*/  STL.64 [R1+0x54c0], R8 ;  /* 0x0054c00801007387 */ /* 0x0001e20000100a00 */
[----:B---3--:R-:W-:Y:S03]  /*80500*/  HMMA.16816.F32 R12, R12, R22, R4 ;  /* 0x000000160c0c723c */ /* 0x008fe60000001804 */
[----:B------:R-:W2:Y:S04]  /*80510*/  LDL.LU.64 R6, [R1+0x5838] ;  /* 0x0058380001067983 */ /* 0x000ea80000300a00 */
[----:B------:R-:W3:-:S15]  /*80520*/  LDL.LU.64 R4, [R1+0x5830] ;  /* 0x0058300001047983 */ /* 0x000ede0000300a00 */
[----:B------:R-:W-:-:S01]  /*80530*/  NOP ;  /* 0x0000000000007918 */ /* 0x000fc20000000000 */
[----:B------:R-:W-:Y:S04]  /*80540*/  STL.64 [R1+0x610], R12 ;  /* 0x0006100c01007387 */ /* 0x000fe80000100a00 */
[----:B------:R-:W-:Y:S04]  /*80550*/  STL.64 [R1+0x618], R14 ;  /* 0x0006180e01007387 */ /* 0x000fe80000100a00 */
[----:B------:R3:W-:Y:S04]  /*80560*/  STL.64 [R1+0x54d8], R18 ;  /* 0x0054d81201007387 */ /* 0x0007e80000100a00 */
[----:B----4-:R-:W-:Y:S04]  /*80570*/  STL.64 [R1+0x54d0], R16 ;  /* 0x0054d01001007387 */ /* 0x010fe80000100a00 */
[----:B------:R-:W4:Y:S04]  /*80580*/  LDL.LU R20, [R1+0x1d0] ;  /* 0x0001d00001147983 */ /* 0x000f280000300800 */
[----:B------:R-:W4:Y:S04]  /*80590*/  LDL.LU R21, [R1+0x1d4] ;  /* 0x0001d40001157983 */ /* 0x000f280000300800 */
[----:B------:R-:W2:Y:S04]  /*805a0*/  LDL.LU R22, [R1+0x1d8] ;  /* 0x0001d80001167983 */ /* 0x000ea80000300800 */
[----:B------:R-:W2:Y:S01]  /*805b0*/  LDL.LU R23, [R1+0x1dc] ;  /* 0x0001dc0001177983 */ /* 0x000ea20000300800 */
[----:B------:R-:W-:-:S02]  /*805c0*/  IMAD.MOV.U32 R26, RZ, RZ, R29 ;  /* 0x000000ffff1a7224 */ /* 0x000fc400078e001d */
[----:B------:R-:W-:Y:S01]  /*805d0*/  IMAD.MOV.U32 R27, RZ, RZ, R11 ;  /* 0x000000ffff1b7224 */ /* 0x000fe200078e000b */
[----:B--2---:R-:W-:Y:S04]  /*805e0*/  STL.64 [R1+0x54e8], R22 ;  /* 0x0054e81601007387 */ /* 0x004fe80000100a00 */
[----:B----4-:R-:W-:Y:S04]  /*805f0*/  STL.64 [R1+0x54e0], R20 ;  /* 0x0054e01401007387 */ /* 0x010fe80000100a00 */
[----:B------:R-:W2:Y:S04]  /*80600*/  LDL.LU R29, [R1+0x5828] ;  /* 0x00582800011d7983 */ /* 0x000ea80000300800 */
[----:B------:R1:W-:Y:S04]  /*80610*/  STL.64 [R1+0x54f0], R26 ;  /* 0x0054f01a01007387 */ /* 0x0003e80000100a00 */
[----:B0-----:R-:W4:Y:S04]  /*80620*/  LDL.LU R8, [R1+0x1e0] ;  /* 0x0001e00001087983 */ /* 0x001f280000300800 */
[----:B------:R-:W4:Y:S04]  /*80630*/  LDL.LU R9, [R1+0x1e4] ;  /* 0x0001e40001097983 */ /* 0x000f280000300800 */
[----:B------:R-:W2:Y:S04]  /*80640*/  LDL.LU R10, [R1+0x1e8] ;  /* 0x0001e800010a7983 */ /* 0x000ea80000300800 */
[----:B------:R-:W2:Y:S01]  /*80650*/  LDL.LU R11, [R1+0x1ec] ;  /* 0x0001ec00010b7983 */ /* 0x000ea20000300800 */
[----:B---3--:R-:W-:-:S02]  /*80660*/  IMAD.MOV.U32 R18, RZ, RZ, R4 ;  /* 0x000000ffff127224 */ /* 0x008fc400078e0004 */
[----:B------:R-:W-:Y:S02]  /*80670*/  IMAD.MOV.U32 R19, RZ, RZ, R7 ;  /* 0x000000ffff137224 */ /* 0x000fe400078e0007 */
[----:B-1----:R-:W-:Y:S02]  /*80680*/  IMAD.MOV.U32 R26, RZ, RZ, R6 ;  /* 0x000000ffff1a7224 */ /* 0x002fe400078e0006 */
[----:B------:R-:W-:Y:S01]  /*80690*/  IMAD.MOV.U32 R27, RZ, RZ, R3 ;  /* 0x000000ffff1b7224 */ /* 0x000fe200078e0003 */
[----:B--2---:R-:W-:Y:S04]  /*806a0*/  STL.64 [R1+0x5500], R10 ;  /* 0x0055000a01007387 */ /* 0x004fe80000100a00 */
[----:B----4-:R0:W-:Y:S04]  /*806b0*/  STL.64 [R1+0x54f8], R8 ;  /* 0x0054f80801007387 */ /* 0x0101e80000100a00 */
[----:B------:R-:W2:Y:S04]  /*806c0*/  LDL.LU R4, [R1+0x5824] ;  /* 0x0058240001047983 */ /* 0x000ea80000300800 */
[----:B------:R-:W3:Y:S04]  /*806d0*/  LDL.LU R7, [R1+0x5820] ;  /* 0x0058200001077983 */ /* 0x000ee80000300800 */
[----:B------:R1:W-:Y:S04]  /*806e0*/  STL.64 [R1+0x5508], R18 ;  /* 0x0055081201007387 */ /* 0x0003e80000100a00 */
[----:B------:R-:W4:Y:S04]  /*806f0*/  LDL.LU R6, [R1+0x581c] ;  /* 0x00581c0001067983 */ /* 0x000f280000300800 */
[----:B------:R-:W3:Y:S04]  /*80700*/  LDL.LU R3, [R1+0x5818] ;  /* 0x0058180001037983 */ /* 0x000ee80000300800 */
[----:B------:R2:W-:Y:S04]  /*80710*/  STL.64 [R1+0x5510], R26 ;  /* 0x0055101a01007387 */ /* 0x0005e80000100a00 */
[----:B0-----:R-:W2:Y:S04]  /*80720*/  LDL.LU R8, [R1+0x200] ;  /* 0x0002000001087983 */ /* 0x001ea80000300800 */
[----:B------:R-:W2:Y:S04]  /*80730*/  LDL.LU R9, [R1+0x204] ;  /* 0x0002040001097983 */ /* 0x000ea80000300800 */
[----:B------:R-:W4:Y:S04]  /*80740*/  LDL.LU R10, [R1+0x208] ;  /* 0x00020800010a7983 */ /* 0x000f280000300800 */
[----:B------:R-:W4:Y:S01]  /*80750*/  LDL.LU R11, [R1+0x20c] ;  /* 0x00020c00010b7983 */ /* 0x000f220000300800 */
[----:B-1----:R-:W-:-:S02]  /*80760*/  IMAD.MOV.U32 R18, RZ, RZ, R25 ;  /* 0x000000ffff127224 */ /* 0x002fc400078e0019 */
[----:B------:R-:W-:Y:S01]  /*80770*/  IMAD.MOV.U32 R19, RZ, RZ, R24 ;  /* 0x000000ffff137224 */ /* 0x000fe200078e0018 */
[----:B----4-:R0:W-:Y:S04]  /*80780*/  STL.64 [R1+0x5520], R10 ;  /* 0x0055200a01007387 */ /* 0x0101e80000100a00 */
[----:B--2---:R-:W-:Y:S04]  /*80790*/  STL.64 [R1+0x5518], R8 ;  /* 0x0055180801007387 */ /* 0x004fe80000100a00 */
[----:B------:R1:W-:Y:S04]  /*807a0*/  STL.64 [R1+0x5528], R18 ;  /* 0x0055281201007387 */ /* 0x0003e80000100a00 */
[----:B------:R-:W2:Y:S04]  /*807b0*/  LDL.LU R24, [R1+0x210] ;  /* 0x0002100001187983 */ /* 0x000ea80000300800 */
[----:B------:R-:W2:Y:S04]  /*807c0*/  LDL.LU R25, [R1+0x214] ;  /* 0x0002140001197983 */ /* 0x000ea80000300800 */
[----:B------:R-:W4:Y:S04]  /*807d0*/  LDL.LU R26, [R1+0x218] ;  /* 0x00021800011a7983 */ /* 0x000f280000300800 */
[----:B------:R-:W4:Y:S01]  /*807e0*/  LDL.LU R27, [R1+0x21c] ;  /* 0x00021c00011b7983 */ /* 0x000f220000300800 */
[----:B0-----:R-:W-:-:S02]  /*807f0*/  IMAD.MOV.U32 R10, RZ, RZ, R2 ;  /* 0x000000ffff0a7224 */ /* 0x001fc400078e0002 */
[----:B------:R-:W-:Y:S01]  /*80800*/  IMAD.MOV.U32 R11, RZ, RZ, R0 ;  /* 0x000000ffff0b7224 */ /* 0x000fe200078e0000 */
[----:B----4-:R0:W-:Y:S04]  /*80810*/  STL.64 [R1+0x5538], R26 ;  /* 0x0055381a01007387 */ /* 0x0101e80000100a00 */
[----:B--2---:R-:W-:Y:S04]  /*80820*/  STL.64 [R1+0x5530], R24 ;  /* 0x0055301801007387 */ /* 0x004fe80000100a00 */
[----:B------:R-:W2:Y:S04]  /*80830*/  LDL.LU R2, [R1+0x5814] ;  /* 0x0058140001027983 */ /* 0x000ea80000300800 */
[----:B------:R-:W4:Y:S04]  /*80840*/  LDL.LU R0, [R1+0x5810] ;  /* 0x0058100001007983 */ /* 0x000f280000300800 */
[----:B------:R-:W-:Y:S04]  /*80850*/  STL.64 [R1+0x5540], R10 ;  /* 0x0055400a01007387 */ /* 0x000fe80000100a00 */
[----:B------:R-:W3:Y:S04]  /*80860*/  LDL.LU R16, [R1+0x220] ;  /* 0x0002200001107983 */ /* 0x000ee80000300800 */
[----:B------:R-:W3:Y:S04]  /*80870*/  LDL.LU R17, [R1+0x224] ;  /* 0x0002240001117983 */ /* 0x000ee80000300800 */
[----:B-1----:R-:W2:Y:S04]  /*80880*/  LDL.LU R18, [R1+0x228] ;  /* 0x0002280001127983 */ /* 0x002ea80000300800 */
[----:B------:R-:W2:Y:S01]  /*80890*/  LDL.LU R19, [R1+0x22c] ;  /* 0x00022c0001137983 */ /* 0x000ea20000300800 */
[----:B0-----:R-:W-:-:S02]  /*808a0*/  IMAD.MOV.U32 R26, RZ, RZ, R5 ;  /* 0x000000ffff1a7224 */ /* 0x001fc400078e0005 */
[----:B------:R-:W-:Y:S01]  /*808b0*/  IMAD.MOV.U32 R27, RZ, RZ, R28 ;  /* 0x000000ffff1b7224 */ /* 0x000fe200078e001c */
[----:B--2---:R0:W-:Y:S04]  /*808c0*/  STL.64 [R1+0x5550], R18 ;  /* 0x0055501201007387 */ /* 0x0041e80000100a00 */
[----:B---3--:R-:W-:Y:S04]  /*808d0*/  STL.64 [R1+0x5548], R16 ;  /* 0x0055481001007387 */ /* 0x008fe80000100a00 */
[----:B------:R-:W2:Y:S01]  /*808e0*/  LDL.LU R5, [R1+0x580c] ;  /* 0x00580c0001057983 */ /* 0x000ea20000300800 */
[----:B0-----:R-:W-:-:S03]  /*808f0*/  IMAD.MOV.U32 R18, RZ, RZ, R4 ;  /* 0x000000ffff127224 */ /* 0x001fc600078e0004 */
[----:B------:R-:W3:Y:S01]  /*80900*/  LDL.LU R28, [R1+0x5808] ;  /* 0x00580800011c7983 */ /* 0x000ee20000300800 */
[----:B------:R-:W-:-:S03]  /*80910*/  IMAD.MOV.U32 R19, RZ, RZ, R29 ;  /* 0x000000ffff137224 */ /* 0x000fc600078e001d */
[----:B------:R0:W-:Y:S04]  /*80920*/  STL.64 [R1+0x5558], R26 ;  /* 0x0055581a01007387 */ /* 0x0001e80000100a00 */
[----:B------:R-:W3:Y:S04]  /*80930*/  LDL.LU R4, [R1+0x5804] ;  /* 0x0058040001047983 */ /* 0x000ee80000300800 */
[----:B------:R-:W3:Y:S04]  /*80940*/  LDL.LU R29, [R1+0x5800] ;  /* 0x00580000011d7983 */ /* 0x000ee80000300800 */
[----:B------:R1:W-:Y:S04]  /*80950*/  STL.64 [R1+0x5560], R18 ;  /* 0x0055601201007387 */ /* 0x0003e80000100a00 */
[----:B------:R-:W4:Y:S04]  /*80960*/  LDL.LU R24, [R1+0x240] ;  /* 0x0002400001187983 */ /* 0x000f280000300800 */
[----:B------:R-:W4:Y:S04]  /*80970*/  LDL.LU R25, [R1+0x244] ;  /* 0x0002440001197983 */ /* 0x000f280000300800 */
[----:B0-----:R-:W2:Y:S04]  /*80980*/  LDL.LU R26, [R1+0x248] ;  /* 0x00024800011a7983 */ /* 0x001ea80000300800 */
[----:B------:R-:W2:Y:S01]  /*80990*/  LDL.LU R27, [R1+0x24c] ;  /* 0x00024c00011b7983 */ /* 0x000ea20000300800 */
[----:B-1----:R-:W-:-:S02]  /*809a0*/  IMAD.MOV.U32 R18, RZ, RZ, R6 ;  /* 0x000000ffff127224 */ /* 0x002fc400078e0006 */
[----:B------:R-:W-:Y:S01]  /*809b0*/  IMAD.MOV.U32 R19, RZ, RZ, R7 ;  /* 0x000000ffff137224 */ /* 0x000fe200078e0007 */
[----:B--2---:R-:W-:Y:S04]  /*809c0*/  STL.64 [R1+0x5570], R26 ;  /* 0x0055701a01007387 */ /* 0x004fe80000100a00 */
[----:B----4-:R0:W-:Y:S04]  /*809d0*/  STL.64 [R1+0x5568], R24 ;  /* 0x0055681801007387 */ /* 0x0101e80000100a00 */
[----:B------:R-:W2:Y:S04]  /*809e0*/  LDL.LU R6, [R1+0x57fc] ;  /* 0x0057fc0001067983 */ /* 0x000ea80000300800 */
[----:B------:R-:W4:Y:S04]  /*809f0*/  LDL.LU R7, [R1+0x57f8] ;  /* 0x0057f80001077983 */ /* 0x000f280000300800 */
[----:B------:R1:W-:Y:S04]  /*80a00*/  STL.64 [R1+0x5578], R18 ;  /* 0x0055781201007387 */ /* 0x0003e80000100a00 */
[----:B0-----:R-:W3:Y:S04]  /*80a10*/  LDL.LU R24, [R1+0x250] ;  /* 0x0002500001187983 */ /* 0x001ee80000300800 */
[----:B------:R-:W3:Y:S04]  /*80a20*/  LDL.LU R25, [R1+0x254] ;  /* 0x0002540001197983 */ /* 0x000ee80000300800 */
[----:B------:R-:W2:Y:S04]  /*80a30*/  LDL.LU R26, [R1+0x258] ;  /* 0x00025800011a7983 */ /* 0x000ea80000300800 */
[----:B------:R-:W2:Y:S01]  /*80a40*/  LDL.LU R27, [R1+0x25c] ;  /* 0x00025c00011b7983 */ /* 0x000ea20000300800 */
[----:B-1----:R-:W-:-:S02]  /*80a50*/  IMAD.MOV.U32 R18, RZ, RZ, R2 ;  /* 0x000000ffff127224 */ /* 0x002fc400078e0002 */
[----:B------:R-:W-:Y:S01]  /*80a60*/  IMAD.MOV.U32 R19, RZ, RZ, R3 ;  /* 0x000000ffff137224 */ /* 0x000fe200078e0003 */
[----:B--2---:R-:W-:Y:S04]  /*80a70*/  STL.64 [R1+0x5588], R26 ;  /* 0x0055881a01007387 */ /* 0x004fe80000100a00 */
[----:B---3--:R0:W-:Y:S04]  /*80a80*/  STL.64 [R1+0x5580], R24 ;  /* 0x0055801801007387 */ /* 0x0081e80000100a00 */
[----:B------:R-:W2:Y:S04]  /*80a90*/  LDL.LU R2, [R1+0x57f4] ;  /* 0x0057f40001027983 */ /* 0x000ea80000300800 */
[----:B------:R-:W3:Y:S04]  /*80aa0*/  LDL.LU R3, [R1+0x57f0] ;  /* 0x0057f00001037983 */ /* 0x000ee80000300800 */
[----:B------:R1:W-:Y:S04]  /*80ab0*/  STL.64 [R1+0x5590], R18 ;  /* 0x0055901201007387 */ /* 0x0003e80000100a00 */
[----:B0-----:R-:W4:Y:S04]  /*80ac0*/  LDL.LU R24, [R1+0x260] ;  /* 0x0002600001187983 */ /* 0x001f280000300800 */
[----:B------:R-:W4:Y:S04]  /*80ad0*/  LDL.LU R25, [R1+0x264] ;  /* 0x0002640001197983 */ /* 0x000f280000300800 */
[----:B------:R-:W2:Y:S04]  /*80ae0*/  LDL.LU R26, [R1+0x268] ;  /* 0x00026800011a7983 */ /* 0x000ea80000300800 */
[----:B------:R-:W2:Y:S01]  /*80af0*/  LDL.LU R27, [R1+0x26c] ;  /* 0x00026c00011b7983 */ /* 0x000ea20000300800 */
[----:B-1----:R-:W-:-:S02]  /*80b00*/  IMAD.MOV.U32 R18, RZ, RZ, R5 ;  /* 0x000000ffff127224 */ /* 0x002fc400078e0005 */
[----:B------:R-:W-:Y:S01]  /*80b10*/  IMAD.MOV.U32 R19, RZ, RZ, R0 ;  /* 0x000000ffff137224 */ /* 0x000fe200078e0000 */
[----:B--2---:R-:W-:Y:S04]  /*80b20*/  STL.64 [R1+0x55a0], R26 ;  /* 0x0055a01a01007387 */ /* 0x004fe80000100a00 */
[----:B----4-:R-:W-:Y:S04]  /*80b30*/  STL.64 [R1+0x5598], R24 ;  /* 0x0055981801007387 */ /* 0x010fe80000100a00 */
[----:B------:R-:W2:Y:S04]  /*80b40*/  LDL.LU R5, [R1+0x57ec] ;  /* 0x0057ec0001057983 */ /* 0x000ea80000300800 */
[----:B------:R-:W4:Y:S04]  /*80b50*/  LDL.LU R0, [R1+0x57e8] ;  /* 0x0057e80001007983 */ /* 0x000f280000300800 */
[----:B------:R0:W-:Y:S02]  /*80b60*/  STL.64 [R1+0x55a8], R18 ;  /* 0x0055a81201007387 */ /* 0x0001e40000100a00 */
[----:B0-----:R-:W-:-:S02]  /*80b70*/  IMAD.MOV.U32 R18, RZ, RZ, R4 ;  /* 0x000000ffff127224 */ /* 0x001fc400078e0004 */
[----:B------:R-:W-:Y:S01]  /*80b80*/  IMAD.MOV.U32 R19, RZ, RZ, R28 ;  /* 0x000000ffff137224 */ /* 0x000fe200078e001c */
[----:B------:R-:W4:Y:S04]  /*80b90*/  LDL.LU R4, [R1+0x57e4] ;  /* 0x0057e40001047983 */ /* 0x000f280000300800 */
[----:B------:R-:W4:Y:S04]  /*80ba0*/  LDL.LU R28, [R1+0x57e0] ;  /* 0x0057e000011c7983 */ /* 0x000f280000300800 */
[----:B------:R0:W-:Y:S04]  /*80bb0*/  STL.64 [R1+0x55c0], R18 ;  /* 0x0055c01201007387 */ /* 0x0001e80000100a00 */
[----:B------:R-:W3:Y:S04]  /*80bc0*/  LDL.LU R24, [R1+0x270] ;  /* 0x0002700001187983 */ /* 0x000ee80000300800 */
[----:B------:R-:W3:Y:S04]  /*80bd0*/  LDL.LU R25, [R1+0x274] ;  /* 0x0002740001197983 */ /* 0x000ee80000300800 */
[----:B------:R-:W2:Y:S04]  /*80be0*/  LDL.LU R26, [R1+0x278] ;  /* 0x00027800011a7983 */ /* 0x000ea80000300800 */
[----:B------:R-:W2:Y:S01]  /*80bf0*/  LDL.LU R27, [R1+0x27c] ;  /* 0x00027c00011b7983 */ /* 0x000ea20000300800 */
[----:B0-----:R-:W-:-:S02]  /*80c00*/  IMAD.MOV.U32 R18, RZ, RZ, R6 ;  /* 0x000000ffff127224 */ /* 0x001fc400078e0006 */
[----:B------:R-:W-:Y:S01]  /*80c10*/  IMAD.MOV.U32 R19, RZ, RZ, R29 ;  /* 0x000000ffff137224 */ /* 0x000fe200078e001d */
[----:B------:R-:W4:Y:S04]  /*80c20*/  LDL.LU R6, [R1+0x57dc] ;  /* 0x0057dc0001067983 */ /* 0x000f280000300800 */
[----:B------:R-:W4:Y:S04]  /*80c30*/  LDL.LU R29, [R1+0x57d8] ;  /* 0x0057d800011d7983 */ /* 0x000f280000300800 */
[----:B------:R-:W-:Y:S04]  /*80c40*/  STL.64 [R1+0x55d8], R18 ;  /* 0x0055d81201007387 */ /* 0x000fe80000100a00 */
[----:B--2---:R-:W-:Y:S04]  /*80c50*/  STL.64 [R1+0x55b8], R26 ;  /* 0x0055b81a01007387 */ /* 0x004fe80000100a00 */
[----:B---3--:R0:W-:Y:S04]  /*80c60*/  STL.64 [R1+0x55b0], R24 ;  /* 0x0055b01801007387 */ /* 0x0081e80000100a00 */
[----:B0-----:R-:W2:Y:S04]  /*80c70*/  LDL.LU R24, [R1+0x280] ;  /* 0x0002800001187983 */ /* 0x001ea80000300800 */
[----:B------:R-:W2:Y:S04]  /*80c80*/  LDL.LU R25, [R1+0x284] ;  /* 0x0002840001197983 */ /* 0x000ea80000300800 */
[----:B------:R-:W3:Y:S04]  /*80c90*/  LDL.LU R26, [R1+0x288] ;  /* 0x00028800011a7983 */ /* 0x000ee80000300800 */
[----:B------:R-:W3:Y:S01]  /*80ca0*/  LDL.LU R27, [R1+0x28c] ;  /* 0x00028c00011b7983 */ /* 0x000ee20000300800 */
[----:B------:R-:W-:-:S02]  /*80cb0*/  IMAD.MOV.U32 R18, RZ, RZ, R2 ;  /* 0x000000ffff127224 */ /* 0x000fc400078e0002 */
[----:B------:R-:W-:Y:S01]  /*80cc0*/  IMAD.MOV.U32 R19, RZ, RZ, R7 ;  /* 0x000000ffff137224 */ /* 0x000fe200078e0007 */
[----:B------:R-:W4:Y:S04]  /*80cd0*/  LDL.LU R2, [R1+0x57d4] ;  /* 0x0057d40001027983 */ /* 0x000f280000300800 */
[----:B------:R-:W4:Y:S04]  /*80ce0*/  LDL.LU R7, [R1+0x57d0] ;  /* 0x0057d00001077983 */ /* 0x000f280000300800 */
[----:B------:R-:W-:Y:S04]  /*80cf0*/  STL.64 [R1+0x55f0], R18 ;  /* 0x0055f01201007387 */ /* 0x000fe80000100a00 */
[----:B---3--:R-:W-:Y:S04]  /*80d00*/  STL.64 [R1+0x55d0], R26 ;  /* 0x0055d01a01007387 */ /* 0x008fe80000100a00 */
[----:B--2---:R0:W-:Y:S04]  /*80d10*/  STL.64 [R1+0x55c8], R24 ;  /* 0x0055c81801007387 */ /* 0x0041e80000100a00 */
        /* <DEDUP_REMOVED lines=15> */
[----:B----4-:R-:W-:-:S02]  /*80e10*/  IMAD.MOV.U32 R18, RZ, RZ, R4 ;  /* 0x000000ffff127224 */ /* 0x010fc400078e0004 */
        /* <DEDUP_REMOVED lines=14> */
[----:B------:R0:W-:Y:S02]  /*80f00*/  STL.64 [R1+0x5638], R18 ;  /* 0x0056381201007387 */ /* 0x0001e40000100a00 */
[----:B0-----:R-:W-:-:S02]  /*80f10*/  IMAD.MOV.U32 R18, RZ, RZ, R2 ;  /* 0x000000ffff127224 */ /* 0x001fc400078e0002 */
        /* <DEDUP_REMOVED lines=56> */
[----:B------:R-:W2:Y:S04]  /*812a0*/  LDL.LU R5, [R1+0x578c] ;  /* 0x00578c0001057983 */ /* 0x000ea80000300800 */
[----:B------:R-:W2:Y:S04]  /*812b0*/  LDL.LU R29, [R1+0x5788] ;  /* 0x00578800011d7983 */ /* 0x000ea80000300800 */
[----:B------:R4:W-:Y:S02]  /*812c0*/  STL.64 [R1+0x56c8], R18 ;  /* 0x0056c81201007387 */ /* 0x0009e40000100a00 */
        /* <DEDUP_REMOVED lines=58> */
[----:B---3--:R-:W-:Y:S04]  /*81670*/  STL.64 [R1+0x5708], R26 ;  /* 0x0057081a01007387 */ /* 0x008fe80000100a00 */
[----:B--2---:R0:W-:Y:S04]  /*81680*/  STL.64 [R1+0x5700], R24 ;  /* 0x0057001801007387 */ /* 0x0041e80000100a00 */
[----:B0-----:R-:W2:Y:S04]  /*81690*/  LDL.LU R24, [R1+0x360] ;  /* 0x0003600001187983 */ /* 0x001ea80000300800 */
[----:B------:R-:W2:Y:S04]  /*816a0*/  LDL.LU R25, [R1+0x364] ;  /* 0x0003640001197983 */ /* 0x000ea80000300800 */
[----:B------:R-:W3:Y:S04]  /*816b0*/  LDL.LU R26, [R1+0x368] ;  /* 0x00036800011a7983 */ /* 0x000ee80000300800 */
[----:B------:R-:W3:Y:S04]  /*816c0*/  LDL.LU R27, [R1+0x36c] ;  /* 0x00036c00011b7983 */ /* 0x000ee80000300800 */
        /* <DEDUP_REMOVED lines=16> */
[----:B------:R-:W2:Y:S04]  /*817d0*/  LDL.LU R26, [R1+0x3b8] ;  /* 0x0003b800011a7983 */ /* 0x000ea80000300800 */
[----:B------:R-:W2:Y:S04]  /*817e0*/  LDL.LU R27, [R1+0x3bc] ;  /* 0x0003bc00011b7983 */ /* 0x000ea80000300800 */
[----:B------:R-:W3:Y:S04]  /*817f0*/  LDL.LU R8, [R1+0x230] ;  /* 0x0002300001087983 */ /* 0x000ee80000300800 */
[----:B------:R-:W3:Y:S04]  /*81800*/  LDL.LU R9, [R1+0x234] ;  /* 0x0002340001097983 */ /* 0x000ee80000300800 */
[----:B------:R-:W3:Y:S04]  /*81810*/  LDL.LU R10, [R1+0x238] ;  /* 0x00023800010a7983 */ /* 0x000ee80000300800 */
[----:B------:R-:W3:Y:S04]  /*81820*/  LDL.LU R11, [R1+0x23c] ;  /* 0x00023c00010b7983 */ /* 0x000ee80000300800 */
[----:B------:R-:W3:Y:S04]  /*81830*/  LDL.LU R20, [R1+0x1f0] ;  /* 0x0001f00001147983 */ /* 0x000ee80000300800 */
[----:B------:R-:W3:Y:S04]  /*81840*/  LDL.LU R21, [R1+0x1f4] ;  /* 0x0001f40001157983 */ /* 0x000ee80000300800 */
[----:B------:R-:W3:Y:S01]  /*81850*/  LDL.LU R22, [R1+0x1f8] ;  /* 0x0001f80001167983 */ /* 0x000ee20000300800 */
[----:B----4-:R-:W-:-:S03]  /*81860*/  IMAD.MOV.U32 R15, RZ, RZ, R28 ;  /* 0x000000ffff0f7224 */ /* 0x010fc600078e001c */
[----:B------:R-:W4:Y:S04]  /*81870*/  LDL.LU R23, [R1+0x1fc] ;  /* 0x0001fc0001177983 */ /* 0x000f280000300800 */
[----:B------:R-:W4:Y:S04]  /*81880*/  LDL.LU R12, [R1+0x1c0] ;  /* 0x0001c000010c7983 */ /* 0x000f280000300800 */
[----:B------:R-:W4:Y:S04]  /*81890*/  LDL.LU R13, [R1+0x1c4] ;  /* 0x0001c400010d7983 */ /* 0x000f280000300800 */
[----:B------:R-:W4:Y:S04]  /*818a0*/  LDL.LU R14, [R1+0x1c8] ;  /* 0x0001c800010e7983 */ /* 0x000f280000300800 */
[----:B------:R-:W4:Y:S01]  /*818b0*/  LDL.LU R28, [R1+0x5758] ;  /* 0x00575800011c7983 */ /* 0x000f220000300800 */
[----:B--2---:R-:W-:Y:S03]  /*818c0*/  HMMA.16816.F32 R16, R4, R18, R24 ;  /* 0x000000120410723c */ /* 0x004fe60000001818 */
[----:B------:R-:W2:Y:S04]  /*818d0*/  LDL.LU.64 R26, [R1+0x5750] ;  /* 0x00575000011a7983 */ /* 0x000ea80000300a00 */
[----:B------:R-:W2:-:S15]  /*818e0*/  LDL.LU.64 R24, [R1+0x5748] ;  /* 0x0057480001187983 */ /* 0x000e9e0000300a00 */
[----:B------:R-:W-:-:S01]  /*818f0*/  NOP ;  /* 0x0000000000007918 */ /* 0x000fc20000000000 */
[----:B------:R-:W-:Y:S04]  /*81900*/  STL.64 [R1+0x600], R16 ;  /* 0x0006001001007387 */ /* 0x000fe80000100a00 */
[----:B------:R0:W-:Y:S04]  /*81910*/  STL.64 [R1+0x608], R18 ;  /* 0x0006081201007387 */ /* 0x0001e80000100a00 */
[----:B0-----:R-:W2:Y:S02]  /*81920*/  LDL.LU.64 R18, [R1+0x5740] ;  /* 0x0057400001127983 */ /* 0x001ea40000300a00 */
[----:B--2---:R-:W-:Y:S02]  /*81930*/  HMMA.16816.F32 R16, R4, R18, R24 ;  /* 0x000000120410723c */ /* 0x004fe40000001818 */
[----:B------:R-:W2:Y:S04]  /*81940*/  LDL.LU.64 R26, [R1+0x5738] ;  /* 0x00573800011a7983 */ /* 0x000ea80000300a00 */
[----:B------:R-:W2:-:S15]  /*81950*/  LDL.LU.64 R24, [R1+0x5730] ;  /* 0x0057300001187983 */ /* 0x000e9e0000300a00 */
[----:B------:R-:W-:-:S02]  /*81960*/  NOP ;  /* 0x0000000000007918 */ /* 0x000fc40000000000 */
        /* <DEDUP_REMOVED lines=137> */
[----:B------:R-:W3:-:S15]  /*82200*/  LDL.LU.64 R26, [R1+0x5558] ;  /* 0x00555800011a7983 */ /* 0x000ede0000300a00 */
[----:B------:R-:W-:-:S06]  /*82210*/  NOP ;  /* 0x0000000000007918 */ /* 0x000fcc0000000000 */
[----:B------:R-:W-:Y:S04]  /*82220*/  STL.64 [R1+0x240], R16 ;  /* 0x0002401001007387 */ /* 0x000fe80000100a00 */
[----:B------:R0:W-:Y:S04]  /*82230*/  STL.64 [R1+0x248], R18 ;  /* 0x0002481201007387 */ /* 0x0001e80000100a00 */
[----:B0-----:R-:W2:Y:S04]  /*82240*/  LDL.LU.64 R18, [R1+0x5550] ;  /* 0x0055500001127983 */ /* 0x001ea80000300a00 */
[----:B------:R-:W2:Y:S01]  /*82250*/  LDL.LU.64 R16, [R1+0x5548] ;  /* 0x0055480001107983 */ /* 0x000ea20000300a00 */
[----:B---3--:R-:W-:Y:S03]  /*82260*/  HMMA.16816.F32 R24, R4, R26, R8 ;  /* 0x0000001a0418723c */ /* 0x008fe60000001808 */
[----:B------:R-:W2:-:S15]  /*82270*/  LDL.LU.64 R10, [R1+0x5540] ;  /* 0x00554000010a7983 */ /* 0x000e9e0000300a00 */
[----:B------:R-:W-:-:S05]  /*82280*/  NOP ;  /* 0x0000000000007918 */ /* 0x000fca0000000000 */
[----:B------:R-:W-:Y:S04]  /*82290*/  STL.64 [R1+0x230], R24 ;  /* 0x0002301801007387 */ /* 0x000fe80000100a00 */
[----:B------:R0:W-:Y:S04]  /*822a0*/  STL.64 [R1+0x238], R26 ;  /* 0x0002381a01007387 */ /* 0x0001e80000100a00 */
[----:B0-----:R-:W3:Y:S04]  /*822b0*/  LDL.LU.64 R26, [R1+0x5538] ;  /* 0x00553800011a7983 */ /* 0x001ee80000300a00 */
[----:B------:R-:W3:Y:S01]  /*822c0*/  LDL.LU.64 R24, [R1+0x5530] ;  /* 0x0055300001187983 */ /* 0x000ee20000300a00 */
[----:B--2---:R-:W-:Y:S03]  /*822d0*/  HMMA.16816.F32 R8, R4, R10, R16 ;  /* 0x0000000a0408723c */ /* 0x004fe60000001810 */
[----:B------:R-:W3:-:S15]  /*822e0*/  LDL.LU.64 R18, [R1+0x5528] ;  /* 0x0055280001127983 */ /* 0x000ede0000300a00 */
[----:B------:R-:W-:-:S05]  /*822f0*/  NOP ;  /* 0x0000000000007918 */ /* 0x000fca0000000000 */
        /* <DEDUP_REMOVED lines=9> */
[----:B0-----:R-:W4:Y:S01]  /*82390*/  LDL.LU.64 R18, [R1+0x5508] ;  /* 0x0055080001127983 */ /* 0x001f220000300a00 */
[----:B--2---:R-:W-:Y:S03]  /*823a0*/  HMMA.16816.F32 R24, R4, R26, R8 ;  /* 0x0000001a0418723c */ /* 0x004fe60000001808 */
[----:B------:R-:W2:Y:S04]  /*823b0*/  LDL.LU.64 R10, [R1+0x5500] ;  /* 0x00550000010a7983 */ /* 0x000ea80000300a00 */
[----:B------:R-:W2:-:S15]  /*823c0*/  LDL.LU.64 R8, [R1+0x54f8] ;  /* 0x0054f80001087983 */ /* 0x000e9e0000300a00 */
[----:B------:R-:W-:-:S01]  /*823d0*/  NOP ;  /* 0x0000000000007918 */ /* 0x000fc20000000000 */
[----:B------:R-:W-:Y:S04]  /*823e0*/  STL.64 [R1+0x200], R24 ;  /* 0x0002001801007387 */ /* 0x000fe80000100a00 */
[----:B------:R0:W-:Y:S04]  /*823f0*/  STL.64 [R1+0x208], R26 ;  /* 0x0002081a01007387 */ /* 0x0001e80000100a00 */
[----:B0-----:R-:W2:Y:S01]  /*82400*/  LDL.LU.64 R26, [R1+0x54f0] ;  /* 0x0054f000011a7983 */ /* 0x001ea20000300a00 */
[----:B----4-:R-:W-:Y:S03]  /*82410*/  HMMA.16816.F32 R16, R4, R18, R20 ;  /* 0x000000120410723c */ /* 0x010fe60000001814 */
[----:B------:R-:W3:Y:S04]  /*82420*/  LDL.LU.64 R22, [R1+0x54e8] ;  /* 0x0054e80001167983 */ /* 0x000ee80000300a00 */
[----:B------:R-:W3:-:S15]  /*82430*/  LDL.LU.64 R20, [R1+0x54e0] ;  /* 0x0054e00001147983 */ /* 0x000ede0000300a00 */
[----:B------:R-:W-:-:S01]  /*82440*/  NOP ;  /* 0x0000000000007918 */ /* 0x000fc20000000000 */
[----:B------:R-:W-:Y:S04]  /*82450*/  STL.64 [R1+0x1f0], R16 ;  /* 0x0001f01001007387 */ /* 0x000fe80000100a00 */
[----:B------:R0:W-:Y:S04]  /*82460*/  STL.64 [R1+0x1f8], R18 ;  /* 0x0001f81201007387 */ /* 0x0001e80000100a00 */
[----:B0-----:R-:W4:Y:S04]  /*82470*/  LDL.LU.64 R18, [R1+0x54d8] ;  /* 0x0054d80001127983 */ /* 0x001f280000300a00 */
[----:B------:R-:W4:Y:S01]  /*82480*/  LDL.LU.64 R16, [R1+0x54d0] ;  /* 0x0054d00001107983 */ /* 0x000f220000300a00 */
[----:B--2---:R-:W-:Y:S03]  /*82490*/  HMMA.16816.F32 R24, R4, R26, R8 ;  /* 0x0000001a0418723c */ /* 0x004fe60000001808 */
[----:B------:R-:W2:Y:S04]  /*824a0*/  LDL.LU R10, [R1+0x54c8] ;  /* 0x0054c800010a7983 */ /* 0x000ea80000300800 */
[----:B------:R-:W4:-:S15]  /*824b0*/  LDL.LU.64 R8, [R1+0x54c0] ;  /* 0x0054c00001087983 */ /* 0x000f1e0000300a00 */
[----:B------:R-:W-:-:S01]  /*824c0*/  NOP ;  /* 0x0000000000007918 */ /* 0x000fc20000000000 */
[----:B------:R-:W-:Y:S04]  /*824d0*/  STL.64 [R1+0x1e0], R24 ;  /* 0x0001e01801007387 */ /* 0x000fe80000100a00 */
[----:B------:R0:W-:Y:S04]  /*824e0*/  STL.64 [R1+0x1e8], R26 ;  /* 0x0001e81a01007387 */ /* 0x0001e80000100a00 */
[----:B0-----:R-:W3:Y:S02]  /*824f0*/  LDL.LU.64 R26, [R1+0x54b8] ;  /* 0x0054b800011a7983 */ /* 0x001ee40000300a00 */
[----:B---3--:R-:W-:Y:S02]  /*82500*/  HMMA.16816.F32 R24, R4, R26, R20 ;  /* 0x0000001a0418723c */ /* 0x008fe40000001814 */
[----:B------:R-:W3:-:S15]  /*82510*/  LDL.LU.64 R22, [R1+0x54b0] ;  /* 0x0054b00001167983 */ /* 0x000ede0000300a00 */
[----:B------:R-:W-:-:S06]  /*82520*/  NOP ;  /* 0x0000000000007918 */ /* 0x000fcc0000000000 */
[----:B------:R-:W-:Y:S04]  /*82530*/  STL.64 [R1+0x1d0], R24 ;  /* 0x0001d01801007387 */ /* 0x000fe80000100a00 */
[----:B------:R-:W-:Y:S01]  /*82540*/  STL.64 [R1+0x1d8], R26 ;  /* 0x0001d81a01007387 */ /* 0x000fe20000100a00 */
[----:B---3--:R-:W-:Y:S03]  /*82550*/  HMMA.16816.F32 R20, R4, R22, R12 ;  /* 0x000000160414723c */ /* 0x008fe6000000180c */
[----:B------:R-:W0:Y:S04]  /*82560*/  LDSM.16.MT88.4 R12, [R28+UR5+0x20800] ;  /* 0x020800051c0c783b */ /* 0x000e280008004200 */
[----:B0-----:R0:W-:-:S15]  /*82570*/  STL.64 [R1+0x5480], R14 ;  /* 0x0054800e01007387 */ /* 0x0011de0000100a00 */
[----:B------:R-:W-:-:S01]  /*82580*/  NOP ;  /* 0x0000000000007918 */ /* 0x000fc20000000000 */
[----:B------:R-:W-:Y:S04]  /*82590*/  STL.64 [R1+0x1c0], R20 ;  /* 0x0001c01401007387 */ /* 0x000fe80000100a00 */
[----:B------:R-:W-:Y:S04]  /*825a0*/  STL.64 [R1+0x1c8], R22 ;  /* 0x0001c81601007387 */ /* 0x000fe80000100a00 */
[----:B0-----:R-:W3:Y:S04]  /*825b0*/  LDL R15, [R1+0x33b0] ;  /* 0x0033b000010f7983 */ /* 0x001ee80000100800 */
[----:B------:R-:W-:Y:S04]  /*825c0*/  STL.64 [R1+0x5478], R12 ;  /* 0x0054780c01007387 */ /* 0x000fe80000100a00 */
[----:B------:R-:W-:Y:S04]  /*825d0*/  STL [R1+0x5168], R28 ;  /* 0x0051681c01007387 */ /* 0x000fe80000100800 */
[----:B---3--:R-:W0:Y:S04]  /*825e0*/  LDSM.16.M88.4 R24, [R15+UR5] ;  /* 0x000000050f18783b */ /* 0x008e280008000200 */
[----:B------:R-:W1:Y:S04]  /*825f0*/  LDSM.16.M88.4 R20, [R15+UR5+0x1000] ;  /* 0x001000050f14783b */ /* 0x000e680008000200 */
[----:B0-----:R-:W-:Y:S04]  /*82600*/  STL.64 [R1+0x1b0], R24 ;  /* 0x0001b01801007387 */ /* 0x001fe80000100a00 */
[----:B------:R-:W-:Y:S04]  /*82610*/  STL.64 [R1+0x1b8], R26 ;  /* 0x0001b81a01007387 */ /* 0x000fe80000100a00 */
[----:B------:R-:W0:Y:S04]  /*82620*/  LDSM.16.M88.4 R24, [R15+UR5+0x2000] ;  /* 0x002000050f18783b */ /* 0x000e280008000200 */
[----:B-1----:R-:W-:Y:S04]  /*82630*/  STL.64 [R1+0x1a0], R20 ;  /* 0x0001a01401007387 */ /* 0x002fe80000100a00 */
[----:B------:R-:W-:Y:S04]  /*82640*/  STL.64 [R1+0x1a8], R22 ;  /* 0x0001a81601007387 */ /* 0x000fe80000100a00 */
[----:B------:R-:W1:Y:S04]  /*82650*/  LDSM.16.M88.4 R20, [R15+UR5+0x3000] ;  /* 0x003000050f14783b */ /* 0x000e680008000200 */
[----:B0-----:R-:W-:Y:S04]  /*82660*/  STL.64 [R1+0x190], R24 ;  /* 0x0001901801007387 */ /* 0x001fe80000100a00 */
[----:B------:R-:W-:Y:S04]  /*82670*/  STL.64 [R1+0x198], R26 ;  /* 0x0001981a01007387 */ /* 0x000fe80000100a00 */
[----:B------:R-:W0:Y:S01]  /*82680*/  LDSM.16.M88.4 R24, [R15+UR5+0x4000] ;  /* 0x004000050f18783b */ /* 0x000e220008000200 */
[----:B-1----:R-:W-:-:S03]  /*82690*/  IMAD.MOV.U32 R3, RZ, RZ, R20 ;  /* 0x000000ffff037224 */ /* 0x002fc600078e0014 */
[----:B------:R-:W-:Y:S01]  /*826a0*/  STL.64 [R1+0x188], R22 ;  /* 0x0001881601007387 */ /* 0x000fe20000100a00 */
[----:B------:R-:W-:-:S03]  /*826b0*/  IMAD.MOV.U32 R28, RZ, RZ, R21 ;  /* 0x000000ffff1c7224 */ /* 0x000fc600078e0015 */
        /* <DEDUP_REMOVED lines=28> */
[----:B------:R-:W3:Y:S04]  /*82880*/  LDL R11, [R1+0xd28] ;  /* 0x000d2800010b7983 */ /* 0x000ee80000100800 */
        /* <DEDUP_REMOVED lines=38> */
[----:B------:R-:W-:Y:S04]  /*82af0*/  LDSM.16.M88.4 R20, [R15+UR5+0x1b000] ;  /* 0x01b000050f14783b */ /* 0x000fe80008000200 */
[----:B0-----:R-:W-:Y:S04]  /*82b00*/  STL.64 [R1+0x10], R24 ;  /* 0x0000101801007387 */ /* 0x001fe80000100a00 */
[----:B------:R-:W-:Y:S04]  /*82b10*/  STL.64 [R1+0x18], R26 ;  /* 0x0000181a01007387 */ /* 0x000fe80000100a00 */
[----:B------:R-:W0:Y:S04]  /*82b20*/  LDSM.16.M88.4 R24, [R15+UR5+0x1c000] ;  /* 0x01c000050f18783b */ /* 0x000e280008000200 */
[----:B0-----:R-:W-:Y:S04]  /*82b30*/  STL [R1+0x4f28], R27 ;  /* 0x004f281b01007387 */ /* 0x001fe80000100800 */
[----:B------:R-:W-:Y:S04]  /*82b40*/  STL.64 [R1], R20 ;  /* 0x0000001401007387 */ /* 0x000fe80000100a00 */
[----:B------:R-:W-:Y:S04]  /*82b50*/  STL.64 [R1+0x8], R22 ;  /* 0x0000081601007387 */ /* 0x000fe80000100a00 */
[----:B------:R-:W0:Y:S04]  /*82b60*/  LDSM.16.M88.4 R20, [R15+UR5+0x1d000] ;  /* 0x01d000050f14783b */ /* 0x000e280008000200 */
[----:B------:R-:W-:Y:S04]  /*82b70*/  STL [R1+0x5490], R26 ;  /* 0x0054901a01007387 */ /* 0x000fe80000100800 */
[----:B------:R-:W-:Y:S04]  /*82b80*/  STL.64 [R1+0x5488], R24 ;  /* 0x0054881801007387 */ /* 0x000fe80000100a00 */
[----:B------:R-:W1:Y:S04]  /*82b90*/  LDSM.16.M88.4 R24, [R15+UR5+0x1e000] ;  /* 0x01e000050f18783b */ /* 0x000e680008000200 */
[----:B0-----:R2:W-:Y:S04]  /*82ba0*/  STL.64 [R1+0x5288], R22 ;  /* 0x0052881601007387 */ /* 0x0015e80000100a00 */
[----:B------:R-:W-:Y:S01]  /*82bb0*/  STL.64 [R1+0x5280], R20 ;  /* 0x0052801401007387 */ /* 0x000fe20000100a00 */
[----:B--2---:R-:W-:-:S03]  /*82bc0*/  IMAD.MOV.U32 R22, RZ, RZ, R10 ;  /* 0x000000ffff167224 */ /* 0x004fc600078e000a */
[----:B------:R-:W2:Y:S01]  /*82bd0*/  LDL.LU R10, [R1+0x54a8] ;  /* 0x0054a800010a7983 */ /* 0x000ea20000300800 */
[----:B----4-:R-:W-:-:S03]  /*82be0*/  IMAD.MOV.U32 R23, RZ, RZ, R17 ;  /* 0x000000ffff177224 */ /* 0x010fc600078e0011 */
[----:B------:R-:W4:Y:S04]  /*82bf0*/  LDL.LU R17, [R1+0x54a4] ;  /* 0x0054a40001117983 */ /* 0x000f280000300800 */
[----:B-1----:R-:W-:Y:S04]  /*82c00*/  STL.64 [R1+0x3c0], R24 ;  /* 0x0003c01801007387 */ /* 0x002fe80000100a00 */
[----:B------:R-:W-:Y:S04]  /*82c10*/  STL.64 [R1+0x3c8], R26 ;  /* 0x0003c81a01007387 */ /* 0x000fe80000100a00 */
[----:B------:R-:W0:Y:S01]  /*82c20*/  LDSM.16.M88.4 R24, [R15+UR5+0x1f000] ;  /* 0x01f000050f18783b */ /* 0x000e220008000200 */
[----:B------:R-:W-:-:S03]  /*82c30*/  IMAD.MOV.U32 R14, RZ, RZ, R18 ;  /* 0x000000ffff0e7224 */ /* 0x000fc600078e0012 */
[----:B------:R-:W4:Y:S04]  /*82c40*/  LDL.LU R18, [R1+0x54a0] ;  /* 0x0054a00001127983 */ /* 0x000f280000300800 */
[----:B0-----:R-:W-:Y:S04]  /*82c50*/  STL.64 [R1+0x3b0], R24 ;  /* 0x0003b01801007387 */ /* 0x001fe80000100a00 */
[----:B------:R0:W-:Y:S02]  /*82c60*/  STL.64 [R1+0x3b8], R26 ;  /* 0x0003b81a01007387 */ /* 0x0001e40000100a00 */
[----:B0-----:R-:W-:-:S02]  /*82c70*/  IMAD.MOV.U32 R26, RZ, RZ, R9 ;  /* 0x000000ffff1a7224 */ /* 0x001fc400078e0009 */
[----:B------:R-:W-:Y:S02]  /*82c80*/  IMAD.MOV.U32 R27, RZ, RZ, R8 ;  /* 0x000000ffff1b7224 */ /* 0x000fe400078e0008 */
[----:B------:R-:W-:Y:S02]  /*82c90*/  IMAD.MOV.U32 R15, RZ, RZ, R19 ;  /* 0x000000ffff0f7224 */ /* 0x000fe400078e0013 */
[----:B------:R-:W4:Y:S04]  /*82ca0*/  LDL.LU R19, [R1+0x549c] ;  /* 0x00549c0001137983 */ /* 0x000f280000300800 */
[----:B------:R-:W4:Y:S01]  /*82cb0*/  LDL.LU R24, [R1+0x5c0] ;  /* 0x0005c00001187983 */ /* 0x000f220000300800 */
[----:B--2---:R-:W-:-:S03]  /*82cc0*/  IMAD.MOV.U32 R25, RZ, RZ, R10 ;  /* 0x000000ffff197224 */ /* 0x004fc600078e000a */
[----:B---3--:R-:W0:Y:S04]  /*82cd0*/  LDSM.16.MT88.4 R8, [R11+UR5+0x20800] ;  /* 0x020800050b08783b */ /* 0x008e280008004200 */
[----:B0-----:R-:W-:Y:S04]  /*82ce0*/  STL.64 [R1+0x5250], R10 ;  /* 0x0052500a01007387 */ /* 0x001fe80000100a00 */
[----:B------:R0:W-:Y:S04]  /*82cf0*/  STL.64 [R1+0x5248], R8 ;  /* 0x0052480801007387 */ /* 0x0001e80000100a00 */
[----:B0-----:R-:W2:Y:S01]  /*82d00*/  LDL.LU R8, [R1+0x5d0] ;  /* 0x0005d00001087983 */ /* 0x001ea20000300800 */
[----:B----4-:R-:W-:-:S02]  /*82d10*/  IMAD.MOV.U32 R10, RZ, RZ, R18 ;  /* 0x000000ffff0a7224 */ /* 0x010fc400078e0012 */
[----:B------:R-:W-:Y:S02]  /*82d20*/  IMAD.MOV.U32 R11, RZ, RZ, R17 ;  /* 0x000000ffff0b7224 */ /* 0x000fe400078e0011 */
[----:B------:R-:W-:-:S07]  /*82d30*/  IMAD.MOV.U32 R9, RZ, RZ, R19 ;  /* 0x000000ffff097224 */ /* 0x000fce00078e0013 */
[----:B--2---:R-:W-:-:S15]  /*82d40*/  HMMA.16816.F32 R20, R4, R22, R8 ;  /* 0x000000160414723c */ /* 0x004fde0000001808 */
[----:B------:R-:W-:-:S08]  /*82d50*/  NOP ;  /* 0x0000000000007918 */ /* 0x000fd00000000000 */
[----:B------:R-:W-:Y:S04]  /*82d60*/  STL [R1+0x5d0], R20 ;  /* 0x0005d01401007387 */ /* 0x000fe80000100800 */
[----:B------:R-:W2:Y:S04]  /*82d70*/  LDL.LU R8, [R1+0x590] ;  /* 0x0005900001087983 */ /* 0x000ea80000300800 */
[----:B------:R-:W2:Y:S01]  /*82d80*/  LDL.LU R9, [R1+0x594] ;  /* 0x0005940001097983 */ /* 0x000ea20000300800 */
[----:B------:R-:W-:Y:S02]  /*82d90*/  IMAD.MOV.U32 R10, RZ, RZ, R16 ;  /* 0x000000ffff0a7224 */ /* 0x000fe400078e0010 */
[----:B------:R-:W-:Y:S01]  /*82da0*/  IMAD.MOV.U32 R11, RZ, RZ, R29 ;  /* 0x000000ffff0b7224 */ /* 0x000fe200078e001d */
[----:B------:R-:W3:Y:S04]  /*82db0*/  LDL.LU R16, [R1+0x5498] ;  /* 0x0054980001107983 */ /* 0x000ee80000300800 */
[----:B------:R-:W4:Y:S04]  /*82dc0*/  LDL.LU R29, [R1+0x5494] ;  /* 0x00549400011d7983 */ /* 0x000f280000300800 */
[----:B------:R-:W-:Y:S04]  /*82dd0*/  STL.64 [R1+0x5448], R10 ;  /* 0x0054480a01007387 */ /* 0x000fe80000100a00 */
[----:B--2---:R0:W-:Y:S04]  /*82de0*/  STL.64 [R1+0x5440], R8 ;  /* 0x0054400801007387 */ /* 0x0041e80000100a00 */
[----:B0-----:R-:W2:Y:S04]  /*82df0*/  LDL.LU R8, [R1+0x5a0] ;  /* 0x0005a00001087983 */ /* 0x001ea80000300800 */
[----:B------:R-:W2:Y:S04]  /*82e00*/  LDL.LU R9, [R1+0x5a4] ;  /* 0x0005a40001097983 */ /* 0x000ea80000300800 */
[----:B------:R-:W3:Y:S04]  /*82e10*/  LDL.LU R10, [R1+0x5a8] ;  /* 0x0005a800010a7983 */ /* 0x000ee80000300800 */
[----:B------:R-:W3:Y:S01]  /*82e20*/  LDL.LU R11, [R1+0x5ac] ;  /* 0x0005ac00010b7983 */ /* 0x000ee20000300800 */
[----:B------:R-:W-:-:S03]  /*82e30*/  IMAD.MOV.U32 R17, RZ, RZ, R21 ;  /* 0x000000ffff117224 */ /* 0x000fc600078e0015 */
[----:B---3--:R-:W-:Y:S04]  /*82e40*/  STL.64 [R1+0x5460], R10 ;  /* 0x0054600a01007387 */ /* 0x008fe80000100a00 */
[----:B--2---:R0:W-:Y:S04]  /*82e50*/  STL.64 [R1+0x5458], R8 ;  /* 0x0054580801007387 */ /* 0x0041e80000100a00 */
[----:B0-----:R-:W2:Y:S04]  /*82e60*/  LDL.LU.64 R8, [R1+0x1b0] ;  /* 0x0001b00001087983 */ /* 0x001ea80000300a00 */
[----:B------:R-:W3:Y:S04]  /*82e70*/  LDL.LU.64 R20, [R1+0x170] ;  /* 0x0001700001147983 */ /* 0x000ee80000300a00 */
[----:B---3--:R0:W-:Y:S04]  /*82e80*/  STL.64 [R1+0x5438], R20 ;  /* 0x0054381401007387 */ /* 0x0081e80000100a00 */
[----:B0-----:R-:W3:Y:S04]  /*82e90*/  LDL.LU.64 R20, [R1+0x190] ;  /* 0x0001900001147983 */ /* 0x001ee80000300a00 */
[----:B---3--:R0:W-:Y:S04]  /*82ea0*/  STL.64 [R1+0x5450], R20 ;  /* 0x0054501401007387 */ /* 0x0081e80000100a00 */
[----:B0-----:R-:W3:Y:S01]  /*82eb0*/  LDL.LU.64 R20, [R1+0x1a0] ;  /* 0x0001a00001147983 */ /* 0x001ee20000300a00 */
[----:B------:R-:W-:Y:S01]  /*82ec0*/  HMMA.16816.F32 R4, R4, R14, R24 ;  /* 0x0000000e0404723c */ /* 0x000fe20000001818 */
[----:B------:R-:W-:-:S02]  /*82ed0*/  IMAD.MOV.U32 R18, RZ, RZ, R22 ;  /* 0x000000ffff127224 */ /* 0x000fc400078e0016 */
[----:B---3--:R0:W-:Y:S04]  /*82ee0*/  STL.64 [R1+0x5468], R20 ;  /* 0x0054681401007387 */ /* 0x0081e80000100a00 */
[----:B0-----:R-:W3:Y:S04]  /*82ef0*/  LDL.LU R20, [R1+0x5b0] ;  /* 0x0005b00001147983 */ /* 0x001ee80000300800 */
[----:B------:R-:W3:Y:S04]  /*82f00*/  LDL.LU R21, [R1+0x5b4] ;  /* 0x0005b40001157983 */ /* 0x000ee80000300800 */
[----:B------:R-:W3:Y:S04]  /*82f10*/  LDL.LU R26, [R1+0x5490] ;  /* 0x00549000011a7983 */ /* 0x000ee80000300800 */
[----:B------:R-:W3:Y:S04]  /*82f20*/  LDL.LU.64 R24, [R1+0x5488] ;  /* 0x0054880001187983 */ /* 0x000ee80000300a00 */
[----:B------:R-:W3:Y:S04]  /*82f30*/  LDL.LU.64 R14, [R1+0x5480] ;  /* 0x00548000010e7983 */ /* 0x000ee80000300a00 */
[----:B------:R-:W3:Y:S01]  /*82f40*/  LDL.LU.64 R12, [R1+0x5478] ;  /* 0x00547800010c7983 */ /* 0x000ee20000300a00 */
[----:B------:R-:W-:-:S02]  /*82f50*/  IMAD.MOV.U32 R19, RZ, RZ, R23 ;  /* 0x000000ffff137224 */ /* 0x000fc400078e0017 */
[----:B----4-:R-:W-:Y:S02]  /*82f60*/  IMAD.MOV.U32 R22, RZ, RZ, R29 ;  /* 0x000000ffff167224 */ /* 0x010fe400078e001d */
[----:B------:R-:W-:Y:S02]  /*82f70*/  IMAD.MOV.U32 R23, RZ, RZ, R16 ;  /* 0x000000ffff177224 */ /* 0x000fe400078e0010 */
[----:B------:R-:W-:Y:S02]  /*82f80*/  IMAD.MOV.U32 R27, RZ, RZ, R4 ;  /* 0x000000ffff1b7224 */ /* 0x000fe400078e0004 */
[----:B------:R-:W-:Y:S02]  /*82f90*/  IMAD.MOV.U32 R29, RZ, RZ, R5 ;  /* 0x000000ffff1d7224 */ /* 0x000fe400078e0005 */
[----:B------:R-:W-:Y:S02]  /*82fa0*/  IMAD.MOV.U32 R16, RZ, RZ, R6 ;  /* 0x000000ffff107224 */ /* 0x000fe400078e0006 */
[----:B--2---:R-:W-:-:S02]  /*82fb0*/  IMAD.MOV.U32 R5, RZ, RZ, R8 ;  /* 0x000000ffff057224 */ /* 0x004fc400078e0008 */
[----:B------:R-:W-:Y:S01]  /*82fc0*/  IMAD.MOV.U32 R4, RZ, RZ, R9 ;  /* 0x000000ffff047224 */ /* 0x000fe200078e0009 */
[----:B---3--:R-:W-:Y:S01]  /*82fd0*/  STL.64 [R1+0x5298], R26 ;  /* 0x0052981a01007387 */ /* 0x008fe20000100a00 */
[----:B------:R-:W-:Y:S03]  /*82fe0*/  HMMA.16816.F32 R20, R12, R8, R20 ;  /* 0x000000080c14723c */ /* 0x000fe60000001814 */
[----:B------:R0:W-:Y:S04]  /*82ff0*/  STL.64 [R1+0x5290], R24 ;  /* 0x0052901801007387 */ /* 0x0001e80000100a00 */
[----:B0-----:R-:W2:Y:S04]  /*83000*/  LDL.LU R24, [R1+0x570] ;  /* 0x0005700001187983 */ /* 0x001ea80000300800 */
[----:B------:R-:W2:Y:S04]  /*83010*/  LDL.LU R25, [R1+0x574] ;  /* 0x0005740001197983 */ /* 0x000ea80000300800 */
[----:B------:R-:W2:Y:S04]  /*83020*/  LDL.LU R26, [R1+0x578] ;  /* 0x00057800011a7983 */ /* 0x000ea80000300800 */
[----:B------:R-:W2:Y:S04]  /*83030*/  LDL.LU R27, [R1+0x57c] ;  /* 0x00057c00011b7983 */ /* 0x000ea80000300800 */
[----:B------:R-:W-:Y:S04]  /*83040*/  STL [R1+0x5160], R29 ;  /* 0x0051601d01007387 */ /* 0x000fe80000100800 */
[----:B------:R-:W-:Y:S04]  /*83050*/  STL.64 [R1+0x4f38], R18 ;  /* 0x004f381201007387 */ /* 0x000fe80000100a00 */
[----:B------:R0:W-:Y:S02]  /*83060*/  STL.64 [R1+0x4f30], R16 ;  /* 0x004f301001007387 */ /* 0x0001e40000100a00 */
[----:B0-----:R-:W-:-:S02]  /*83070*/  IMAD.MOV.U32 R16, RZ, RZ, R3 ;  /* 0x000000ffff107224 */ /* 0x001fc400078e0003 */
[----:B------:R-:W3:Y:S04]  /*83080*/  LDL.LU R3, [R1+0x5470] ;  /* 0x0054700001037983 */ /* 0x000ee80000300800 */
[----:B------:R0:W-:Y:S04]  /*83090*/  STL.64 [R1+0x5b0], R20 ;  /* 0x0005b01401007387 */ /* 0x0001e80000100a00 */
[----:B------:R-:W-:Y:S04]  /*830a0*/  STL.64 [R1+0x5b8], R22 ;  /* 0x0005b81601007387 */ /* 0x000fe80000100a00 */
[----:B0-----:R-:W4:Y:S04]  /*830b0*/  LDL.LU.64 R20, [R1+0x5468] ;  /* 0x0054680001147983 */ /* 0x001f280000300a00 */
[----:B------:R-:W4:Y:S04]  /*830c0*/  LDL.LU.64 R10, [R1+0x5460] ;  /* 0x00546000010a7983 */ /* 0x000f280000300a00 */
[----:B------:R-:W4:Y:S01]  /*830d0*/  LDL.LU.64 R8, [R1+0x5458] ;  /* 0x0054580001087983 */ /* 0x000f220000300a00 */
[----:B------:R-:W-:-:S02]  /*830e0*/  IMAD.MOV.U32 R6, RZ, RZ, R7 ;  /* 0x000000ffff067224 */ /* 0x000fc400078e0007 */
[----:B------:R-:W-:-:S03]  /*830f0*/  IMAD.MOV.U32 R7, RZ, RZ, R0 ;  /* 0x000000ffff077224 */ /* 0x000fc600078e0000 */
[----:B------:R0:W-:Y:S04]  /*83100*/  STL [R1+0x5410], R6 ;  /* 0x0054100601007387 */ /* 0x0001e80000100800 */
[----:B------:R1:W-:Y:S01]  /*83110*/  STL.64 [R1+0x5408], R4 ;  /* 0x0054080401007387 */ /* 0x0003e20000100a00 */
[----:B0-----:R-:W-:-:S03]  /*83120*/  IMAD.MOV.U32 R6, RZ, RZ, R2 ;  /* 0x000000ffff067224 */ /* 0x001fc600078e0002 */
[----:B-1----:R-:W2:Y:S01]  /*83130*/  LDL.LU R4, [R1+0x580] ;  /* 0x0005800001047983 */ /* 0x002ea20000300800 */
[----:B---3--:R-:W-:Y:S01]  /*83140*/  IMAD.MOV.U32 R5, RZ, RZ, R3 ;  /* 0x000000ffff057224 */ /* 0x008fe200078e0003 */
[----:B----4-:R-:W-:Y:S06]  /*83150*/  HMMA.16816.F32 R8, R12, R20, R8 ;  /* 0x000000140c08723c */ /* 0x010fec0000001808 */
[----:B------:R-:W-:Y:S02]  /*83160*/  IMAD.MOV.U32 R19, RZ, RZ, R20 ;  /* 0x000000ffff137224 */ /* 0x000fe400078e0014 */
[----:B------:R-:W-:-:S02]  /*83170*/  IMAD.MOV.U32 R18, RZ, RZ, R21 ;  /* 0x000000ffff127224 */ /* 0x000fc400078e0015 */
[----:B------:R-:W3:-:S13]  /*83180*/  LDL.LU.64 R20, [R1+0x5450] ;  /* 0x0054500001147983 */ /* 0x000eda0000300a00 */
[----:B------:R0:W-:Y:S01]  /*83190*/  STL [R1+0x5a0], R8 ;  /* 0x0005a00801007387 */ /* 0x0001e20000100800 */
[----:B------:R-:W-:Y:S02]  /*831a0*/  IMAD.MOV.U32 R2, RZ, RZ, R10 ;  /* 0x000000ffff027224 */ /* 0x000fe400078e000a */
[----:B------:R-:W-:Y:S02]  /*831b0*/  IMAD.MOV.U32 R0, RZ, RZ, R11 ;  /* 0x000000ffff007224 */ /* 0x000fe400078e000b */
[----:B------:R-:W-:Y:S01]  /*831c0*/  IMAD.MOV.U32 R3, RZ, RZ, R9 ;  /* 0x000000ffff037224 */ /* 0x000fe200078e0009 */
[----:B------:R-:W3:Y:S04]  /*831d0*/  LDL.LU.64 R10, [R1+0x5448] ;  /* 0x00544800010a7983 */ /* 0x000ee80000300a00 */
[----:B0-----:R-:W3:Y:S04]  /*831e0*/  LDL.LU.64 R8, [R1+0x5440] ;  /* 0x0054400001087983 */ /* 0x001ee80000300a00 */
[----:B------:R-:W-:Y:S04]  /*831f0*/  STL [R1+0x5170], R0 ;  /* 0x0051700001007387 */ /* 0x000fe80000100800 */
[----:B------:R-:W-:Y:S04]  /*83200*/  STL [R1+0x516c], R2 ;  /* 0x00516c0201007387 */ /* 0x000fe80000100800 */
[----:B------:R-:W-:Y:S01]  /*83210*/  STL [R1+0x5164], R3 ;  /* 0x0051640301007387 */ /* 0x000fe20000100800 */
[----:B---3--:R-:W-:-:S15]  /*83220*/  HMMA.16816.F32 R8, R12, R20, R8 ;  /* 0x000000140c08723c */ /* 0x008fde0000001808 */
[----:B------:R-:W-:-:S08]  /*83230*/  NOP ;  /* 0x0000000000007918 */ /* 0x000fd00000000000 */
[----:B------:R-:W-:Y:S04]  /*83240*/  STL.64 [R1+0x590], R8 ;  /* 0x0005900801007387 */ /* 0x000fe80000100a00 */
[----:B------:R0:W-:Y:S02]  /*83250*/  STL.64 [R1+0x598], R10 ;  /* 0x0005980a01007387 */ /* 0x0001e40000100a00 */
[----:B0-----:R-:W-:Y:S02]  /*83260*/  IMAD.MOV.U32 R11, RZ, RZ, R20 ;  /* 0x000000ffff0b7224 */ /* 0x001fe400078e0014 */
[----:B------:R-:W-:Y:S02]  /*83270*/  IMAD.MOV.U32 R10, RZ, RZ, R21 ;  /* 0x000000ffff0a7224 */ /* 0x000fe400078e0015 */
[----:B------:R-:W3:Y:S01]  /*83280*/  LDL.LU.64 R20, [R1+0x5438] ;  /* 0x0054380001147983 */ /* 0x000ee20000300a00 */
[----:B------:R-:W-:-:S07]  /*83290*/  IMAD.MOV.U32 R17, RZ, RZ, R28 ;  /* 0x000000ffff117224 */ /* 0x000fce00078e001c */
[----:B--2---:R-:W-:Y:S01]  /*832a0*/  HMMA.16816.F32 R4, R12, R16, R4 ;  /* 0x000000100c04723c */ /* 0x004fe20000001804 */
[----:B------:R-:W-:Y:S05]  /*832b0*/  STL.64 [R1+0x52b0], R10 ;  /* 0x0052b00a01007387 */ /* 0x000fea0000100a00 */
[----:B------:R-:W-:Y:S04]  /*832c0*/  STL.64 [R1+0x5218], R16 ;  /* 0x0052181001007387 */ /* 0x000fe80000100a00 */
[----:B------:R-:W-:-:S13]  /*832d0*/  STL.64 [R1+0x52d8], R18 ;  /* 0x0052d81201007387 */ /* 0x000fda0000100a00 */
[----:B------:R-:W-:Y:S04]  /*832e0*/  STL.64 [R1+0x580], R4 ;  /* 0x0005800401007387 */ /* 0x000fe80000100a00 */
[----:B------:R3:W-:Y:S02]  /*832f0*/  STL.64 [R1+0x588], R6 ;  /* 0x0005880601007387 */ /* 0x0007e40000100a00 */
[----:B---3--:R-:W-:-:S15]  /*83300*/  HMMA.16816.F32 R4, R12, R20, R24 ;  /* 0x000000140c04723c */ /* 0x008fde0000001818 */
[----:B------:R-:W-:-:S08]  /*83310*/  NOP ;  /* 0x0000000000007918 */ /* 0x000fd00000000000 */
[----:B------:R0:W-:Y:S04]  /*83320*/  STL.64 [R1+0x570], R4 ;  /* 0x0005700401007387 */ /* 0x0001e80000100a00 */
[----:B------:R-:W-:Y:S04]  /*83330*/  STL.64 [R1+0x578], R6 ;  /* 0x0005780601007387 */ /* 0x000fe80000100a00 */
[----:B------:R-:W2:Y:S04]  /*83340*/  LDL.LU R16, [R1+0x510] ;  /* 0x0005100001107983 */ /* 0x000ea80000300800 */
[----:B------:R-:W2:Y:S04]  /*83350*/  LDL.LU R17, [R1+0x514] ;  /* 0x0005140001117983 */ /* 0x000ea80000300800 */
[----:B------:R-:W3:Y:S04]  /*83360*/  LDL.LU R18, [R1+0x518] ;  /* 0x0005180001127983 */ /* 0x000ee80000300800 */
[----:B------:R-:W3:Y:S04]  /*83370*/  LDL.LU R19, [R1+0x51c] ;  /* 0x00051c0001137983 */ /* 0x000ee80000300800 */
[----:B0-----:R-:W4:Y:S04]  /*83380*/  LDL.LU.64 R4, [R1+0x150] ;  /* 0x0001500001047983 */ /* 0x001f280000300a00 */
[----:B----4-:R0:W-:Y:S04]  /*83390*/  STL.64 [R1+0x5420], R4 ;  /* 0x0054200401007387 */ /* 0x0101e80000100a00 */
[----:B0-----:R-:W4:Y:S04]  /*833a0*/  LDL.64 R4, [R1+0x160] ;  /* 0x0001600001047983 */ /* 0x001f280000100a00 */
[----:B---3--:R-:W-:Y:S04]  /*833b0*/  STL.64 [R1+0x53c8], R18 ;  /* 0x0053c81201007387 */ /* 0x008fe80000100a00 */
[----:B--2---:R0:W-:Y:S04]  /*833c0*/  STL.64 [R1+0x53c0], R16 ;  /* 0x0053c01001007387 */ /* 0x0041e80000100a00 */
[----:B0-----:R-:W2:Y:S04]  /*833d0*/  LDL.LU.64 R16, [R1+0x120] ;  /* 0x0001200001107983 */ /* 0x001ea80000300a00 */
[----:B--2---:R0:W-:Y:S04]  /*833e0*/  STL.64 [R1+0x53d8], R16 ;  /* 0x0053d81001007387 */ /* 0x0041e80000100a00 */
[----:B0-----:R-:W2:Y:S04]  /*833f0*/  LDL.LU.64 R16, [R1+0x130] ;  /* 0x0001300001107983 */ /* 0x001ea80000300a00 */
[----:B--2---:R0:W-:Y:S04]  /*83400*/  STL.64 [R1+0x53f0], R16 ;  /* 0x0053f01001007387 */ /* 0x0041e80000100a00 */
[----:B0-----:R-:W2:Y:S04]  /*83410*/  LDL.LU.64 R16, [R1+0x140] ;  /* 0x0001400001107983 */ /* 0x001ea80000300a00 */
[----:B--2---:R0:W-:Y:S04]  /*83420*/  STL.64 [R1+0x5418], R16 ;  /* 0x0054181001007387 */ /* 0x0041e80000100a00 */
[----:B0-----:R-:W2:Y:S04]  /*83430*/  LDL.LU R16, [R1+0x550] ;  /* 0x0005500001107983 */ /* 0x001ea80000300800 */
[----:B------:R-:W2:Y:S04]  /*83440*/  LDL.LU R17, [R1+0x554] ;  /* 0x0005540001117983 */ /* 0x000ea80000300800 */
[----:B------:R-:W3:Y:S04]  /*83450*/  LDL.LU R18, [R1+0x558] ;  /* 0x0005580001127983 */ /* 0x000ee80000300800 */
[----:B------:R-:W3:Y:S04]  /*83460*/  LDL.LU R19, [R1+0x55c] ;  /* 0x00055c0001137983 */ /* 0x000ee80000300800 */
[----:B---3--:R-:W-:Y:S04]  /*83470*/  STL.64 [R1+0x5430], R18 ;  /* 0x0054301201007387 */ /* 0x008fe80000100a00 */
[----:B--2---:R0:W-:Y:S04]  /*83480*/  STL.64 [R1+0x5428], R16 ;  /* 0x0054281001007387 */ /* 0x0041e80000100a00 */
[----:B0-----:R-:W4:Y:S04]  /*83490*/  LDL.LU R16, [R1+0x560] ;  /* 0x0005600001107983 */ /* 0x001f280000300800 */
[----:B------:R-:W4:Y:S04]  /*834a0*/  LDL.LU R17, [R1+0x564] ;  /* 0x0005640001117983 */ /* 0x000f280000300800 */
[----:B------:R-:W4:Y:S04]  /*834b0*/  LDL.LU R18, [R1+0x568] ;  /* 0x0005680001127983 */ /* 0x000f280000300800 */
[----:B------:R-:W4:Y:S04]  /*834c0*/  LDL.LU R19, [R1+0x56c] ;  /* 0x00056c0001137983 */ /* 0x000f280000300800 */
[----:B------:R-:W2:Y:S04]  /*834d0*/  LDL.LU.64 R8, [R1+0x110] ;  /* 0x0001100001087983 */ /* 0x000ea80000300a00 */
[----:B--2---:R0:W-:Y:S04]  /*834e0*/  STL.64 [R1+0x53d0], R8 ;  /* 0x0053d00801007387 */ /* 0x0041e80000100a00 */
[----:B0-----:R-:W2:Y:S04]  /*834f0*/  LDL.LU R8, [R1+0x520] ;  /* 0x0005200001087983 */ /* 0x001ea80000300800 */
[----:B------:R-:W2:Y:S04]  /*83500*/  LDL.LU R9, [R1+0x524] ;  /* 0x0005240001097983 */ /* 0x000ea80000300800 */
[----:B------:R-:W3:Y:S04]  /*83510*/  LDL.LU R10, [R1+0x528] ;  /* 0x00052800010a7983 */ /* 0x000ee80000300800 */
[----:B------:R-:W3:Y:S01]  /*83520*/  LDL.LU R11, [R1+0x52c] ;  /* 0x00052c00010b7983 */ /* 0x000ee20000300800 */
[----:B----4-:R-:W-:Y:S03]  /*83530*/  HMMA.16816.F32 R16, R12, R4, R16 ;  /* 0x000000040c10723c */ /* 0x010fe60000001810 */
[----:B---3--:R-:W-:Y:S04]  /*83540*/  STL.64 [R1+0x53e8], R10 ;  /* 0x0053e80a01007387 */ /* 0x008fe80000100a00 */
[----:B--2---:R0:W-:Y:S04]  /*83550*/  STL.64 [R1+0x53e0], R8 ;  /* 0x0053e00801007387 */ /* 0x0041e80000100a00 */
[----:B0-----:R-:W2:Y:S04]  /*83560*/  LDL.LU R8, [R1+0x530] ;  /* 0x0005300001087983 */ /* 0x001ea80000300800 */
[----:B------:R-:W2:Y:S04]  /*83570*/  LDL.LU R9, [R1+0x534] ;  /* 0x0005340001097983 */ /* 0x000ea80000300800 */
[----:B------:R-:W3:Y:S04]  /*83580*/  LDL.LU R10, [R1+0x538] ;  /* 0x00053800010a7983 */ /* 0x000ee80000300800 */
[----:B------:R-:W3:Y:S01]  /*83590*/  LDL.LU R11, [R1+0x53c] ;  /* 0x00053c00010b7983 */ /* 0x000ee20000300800 */
[----:B------:R-:W-:-:S02]  /*835a0*/  IMAD.MOV.U32 R28, RZ, RZ, R21 ;  /* 0x000000ffff1c7224 */ /* 0x000fc400078e0015 */
[----:B------:R-:W-:Y:S02]  /*835b0*/  IMAD.MOV.U32 R2, RZ, RZ, R20 ;  /* 0x000000ffff027224 */ /* 0x000fe400078e0014 */
[----:B------:R-:W-:Y:S01]  /*835c0*/  IMAD.MOV.U32 R0, RZ, RZ, R5 ;  /* 0x000000ffff007224 */ /* 0x000fe200078e0005 */
        /* <DEDUP_REMOVED lines=10> */
[----:B------:R-:W3:Y:S04]  /*83670*/  LDL.LU.64 R20, [R1+0x100] ;  /* 0x0001000001147983 */ /* 0x000ee80000300a00 */
[----:B------:R-:W-:Y:S04]  /*83680*/  STL [R1+0x5178], R28 ;  /* 0x0051781c01007387 */ /* 0x000fe80000100800 */
[----:B------:R-:W-:Y:S04]  /*83690*/  STL [R1+0x5174], R2 ;  /* 0x0051740201007387 */ /* 0x000fe80000100800 */
[----:B------:R-:W-:Y:S04]  /*836a0*/  STL.64 [R1+0x560], R16 ;  /* 0x0005601001007387 */ /* 0x000fe80000100a00 */
[----:B------:R0:W-:Y:S04]  /*836b0*/  STL.64 [R1+0x568], R18 ;  /* 0x0005681201007387 */ /* 0x0001e80000100a00 */
[----:B0-----:R-:W4:Y:S04]  /*836c0*/  LDL.LU.64 R18, [R1+0x5430] ;  /* 0x0054300001127983 */ /* 0x001f280000300a00 */
[----:B------:R-:W4:Y:S04]  /*836d0*/  LDL.LU.64 R16, [R1+0x5428] ;  /* 0x0054280001107983 */ /* 0x000f280000300a00 */
[----:B------:R-:W4:Y:S04]  /*836e0*/  LDL.LU.64 R4, [R1+0x5420] ;  /* 0x0054200001047983 */ /* 0x000f280000300a00 */
[----:B------:R-:W-:Y:S01]  /*836f0*/  STL [R1+0x517c], R0 ;  /* 0x00517c0001007387 */ /* 0x000fe20000100800 */
[----:B----4-:R-:W-:-:S15]  /*83700*/  HMMA.16816.F32 R16, R12, R4, R16 ;  /* 0x000000040c10723c */ /* 0x010fde0000001810 */
[----:B------:R-:W-:-:S08]  /*83710*/  NOP ;  /* 0x0000000000007918 */ /* 0x000fd00000000000 */
[----:B------:R0:W-:Y:S04]  /*83720*/  STL.64 [R1+0x550], R16 ;  /* 0x0005501001007387 */ /* 0x0001e80000100a00 */
[----:B------:R-:W-:Y:S04]  /*83730*/  STL.64 [R1+0x558], R18 ;  /* 0x0005581201007387 */ /* 0x000fe80000100a00 */
[----:B0-----:R-:W2:Y:S01]  /*83740*/  LDL.LU.64 R16, [R1+0x5418] ;  /* 0x0054180001107983 */ /* 0x001ea20000300a00 */
[----:B------:R-:W-:Y:S02]  /*83750*/  IMAD.MOV.U32 R7, RZ, RZ, R5 ;  /* 0x000000ffff077224 */ /* 0x000fe400078e0005 */
[----:B------:R-:W-:Y:S01]  /*83760*/  IMAD.MOV.U32 R2, RZ, RZ, R4 ;  /* 0x000000ffff027224 */ /* 0x000fe200078e0004 */
[----:B------:R-:W4:Y:S04]  /*83770*/  LDL.LU R6, [R1+0x5410] ;  /* 0x0054100001067983 */ /* 0x000f280000300800 */
[----:B------:R-:W3:Y:S04]  /*83780*/  LDL.LU.64 R4, [R1+0x5408] ;  /* 0x0054080001047983 */ /* 0x000ee80000300a00 */
[----:B------:R-:W-:Y:S04]  /*83790*/  STL [R1+0x5184], R7 ;  /* 0x0051840701007387 */ /* 0x000fe80000100800 */
[----:B------:R-:W-:Y:S01]  /*837a0*/  STL [R1+0x5180], R2 ;  /* 0x0051800201007387 */ /* 0x000fe20000100800 */
        /* <DEDUP_REMOVED lines=23> */
[----:B------:R0:W-:Y:S04]  /*83920*/  STL.64 [R1+0x520], R8 ;  /* 0x0005200801007387 */ /* 0x0001e80000100a00 */
[----:B------:R-:W-:Y:S04]  /*83930*/  STL.64 [R1+0x528], R10 ;  /* 0x0005280a01007387 */ /* 0x000fe80000100a00 */
[----:B0-----:R-:W2:Y:S04]  /*83940*/  LDL.LU.64 R8, [R1+0x53d0] ;  /* 0x0053d00001087983 */ /* 0x001ea80000300a00 */
[----:B------:R-:W2:Y:S04]  /*83950*/  LDL.LU.64 R18, [R1+0x53c8] ;  /* 0x0053c80001127983 */ /* 0x000ea80000300a00 */
[----:B------:R-:W2:Y:S04]  /*83960*/  LDL.LU.64 R16, [R1+0x53c0] ;  /* 0x0053c00001107983 */ /* 0x000ea80000300a00 */
[----:B------:R-:W-:Y:S04]  /*83970*/  STL [R1+0x519c], R0 ;  /* 0x00519c0001007387 */ /* 0x000fe80000100800 */
[----:B------:R-:W-:Y:S01]  /*83980*/  STL [R1+0x5198], R28 ;  /* 0x0051981c01007387 */ /* 0x000fe20000100800 */
[----:B--2---:R-:W-:Y:S06]  /*83990*/  HMMA.16816.F32 R16, R12, R8, R16 ;  /* 0x000000080c10723c */ /* 0x004fec0000001810 */
[----:B------:R-:W-:-:S15]  /*839a0*/  IMAD.MOV.U32 R7, RZ, RZ, R9 ;  /* 0x000000ffff077224 */ /* 0x000fde00078e0009 */
[----:B------:R-:W-:-:S02]  /*839b0*/  NOP ;  /* 0x0000000000007918 */ /* 0x000fc40000000000 */
[----:B------:R-:W-:Y:S04]  /*839c0*/  STL.64 [R1+0x510], R16 ;  /* 0x0005101001007387 */ /* 0x000fe80000100a00 */
[----:B------:R-:W-:Y:S04]  /*839d0*/  STL.64 [R1+0x518], R18 ;  /* 0x0005181201007387 */ /* 0x000fe80000100a00 */
[----:B------:R-:W-:Y:S04]  /*839e0*/  STL [R1+0x51a4], R7 ;  /* 0x0051a40701007387 */ /* 0x000fe80000100800 */
[----:B----4-:R-:W-:Y:S04]  /*839f0*/  STL [R1+0x53b8], R6 ;  /* 0x0053b80601007387 */ /* 0x010fe80000100800 */
[----:B---3--:R0:W-:Y:S02]  /*83a00*/  STL.64 [R1+0x53b0], R4 ;  /* 0x0053b00401007387 */ /* 0x0081e40000100a00 */
[----:B0-----:R-:W-:Y:S01]  /*83a10*/  HMMA.16816.F32 R4, R12, R20, R24 ;  /* 0x000000140c04723c */ /* 0x001fe20000001818 */
[----:B------:R-:W-:-:S05]  /*83a20*/  IMAD.MOV.U32 R2, RZ, RZ, R8 ;  /* 0x000000ffff027224 */ /* 0x000fca00078e0008 */
[----:B------:R-:W-:-:S15]  /*83a30*/  STL [R1+0x51a0], R2 ;  /* 0x0051a00201007387 */ /* 0x000fde0000100800 */
[----:B------:R-:W-:-:S02]  /*83a40*/  NOP ;  /* 0x0000000000007918 */ /* 0x000fc40000000000 */
[----:B------:R0:W-:Y:S04]  /*83a50*/  STL.64 [R1+0x500], R4 ;  /* 0x0005000401007387 */ /* 0x0001e80000100a00 */
[----:B------:R1:W-:Y:S04]  /*83a60*/  STL.64 [R1+0x508], R6 ;  /* 0x0005080601007387 */ /* 0x0003e80000100a00 */
[----:B------:R-:W2:Y:S04]  /*83a70*/  LDL.LU R16, [R1+0x4a0] ;  /* 0x0004a00001107983 */ /* 0x000ea80000300800 */
[----:B------:R-:W2:Y:S04]  /*83a80*/  LDL.LU R17, [R1+0x4a4] ;  /* 0x0004a40001117983 */ /* 0x000ea80000300800 */
[----:B------:R-:W3:Y:S04]  /*83a90*/  LDL.LU R18, [R1+0x4a8] ;  /* 0x0004a80001127983 */ /* 0x000ee80000300800 */
[----:B------:R-:W3:Y:S04]  /*83aa0*/  LDL.LU R19, [R1+0x4ac] ;  /* 0x0004ac0001137983 */ /* 0x000ee80000300800 */
[----:B0-----:R-:W4:Y:S04]  /*83ab0*/  LDL.LU R4, [R1+0x4f0] ;  /* 0x0004f00001047983 */ /* 0x001f280000300800 */
[----:B------:R-:W4:Y:S04]  /*83ac0*/  LDL.LU R5, [R1+0x4f4] ;  /* 0x0004f40001057983 */ /* 0x000f280000300800 */
[----:B-1----:R-:W4:Y:S04]  /*83ad0*/  LDL.LU R6, [R1+0x4f8] ;  /* 0x0004f80001067983 */ /* 0x002f280000300800 */
[----:B------:R-:W4:Y:S04]  /*83ae0*/  LDL.LU R7, [R1+0x4fc] ;  /* 0x0004fc0001077983 */ /* 0x000f280000300800 */
        /* <DEDUP_REMOVED lines=8> */
[----:B0-----:R-:W2:Y:S04]  /*83b70*/  LDL.LU.64 R16, [R1+0xe0] ;  /* 0x0000e00001107983 */ /* 0x001ea80000300a00 */
[----:B--2---:R0:W-:Y:S04]  /*83b80*/  STL.64 [R1+0x53a8], R16 ;  /* 0x0053a81001007387 */ /* 0x0041e80000100a00 */
[----:B0-----:R-:W4:Y:S04]  /*83b90*/  LDL.LU.64 R16, [R1+0xf0] ;  /* 0x0000f00001107983 */ /* 0x001f280000300a00 */
[----:B------:R-:W2:Y:S04]  /*83ba0*/  LDL.LU.64 R8, [R1+0xa0] ;  /* 0x0000a00001087983 */ /* 0x000ea80000300a00 */
        /* <DEDUP_REMOVED lines=36> */
[----:B0-----:R-:W4:Y:S01]  /*83df0*/  LDL.LU R6, [R1+0x53b8] ;  /* 0x0053b80001067983 */ /* 0x001f220000300800 */
[----:B------:R-:W-:-:S03]  /*83e00*/  IMAD.MOV.U32 R7, RZ, RZ, R16 ;  /* 0x000000ffff077224 */ /* 0x000fc600078e0010 */
[----:B------:R-:W4:Y:S04]  /*83e10*/  LDL.LU.64 R4, [R1+0x53b0] ;  /* 0x0053b00001047983 */ /* 0x000f280000300a00 */
        /* <DEDUP_REMOVED lines=47> */
[----:B------:R-:W-:Y:S04]  /*84110*/  STL.64 [R1+0x4a8], R18 ;  /* 0x0004a81201007387 */ /* 0x000fe80000100a00 */
[----:B------:R-:W2:Y:S04]  /*84120*/  LDL.LU.64 R8, [R1+0x50] ;  /* 0x0000500001087983 */ /* 0x000ea80000300a00 */
[----:B--2---:R3:W-:Y:S02]  /*84130*/  STL.64 [R1+0x5300], R8 ;  /* 0x0053000801007387 */ /* 0x0047e40000100a00 */
[----:B---3--:R-:W-:Y:S02]  /*84140*/  HMMA.16816.F32 R8, R12, R20, R24 ;  /* 0x000000140c08723c */ /* 0x008fe40000001818 */
[----:B------:R-:W-:Y:S04]  /*84150*/  STL [R1+0x51dc], R0 ;  /* 0x0051dc0001007387 */ /* 0x000fe80000100800 */
[----:B------:R-:W-:-:S15]  /*84160*/  STL [R1+0x51d8], R28 ;  /* 0x0051d81c01007387 */ /* 0x000fde0000100800 */
[----:B------:R-:W-:-:S02]  /*84170*/  NOP ;  /* 0x0000000000007918 */ /* 0x000fc40000000000 */
[----:B------:R0:W-:Y:S04]  /*84180*/  STL.64 [R1+0x490], R8 ;  /* 0x0004900801007387 */ /* 0x0001e80000100a00 */
[----:B------:R-:W-:Y:S04]  /*84190*/  STL.64 [R1+0x498], R10 ;  /* 0x0004980a01007387 */ /* 0x000fe80000100a00 */
[----:B0-----:R-:W2:Y:S04]  /*841a0*/  LDL.LU.64 R8, [R1+0x60] ;  /* 0x0000600001087983 */ /* 0x001ea80000300a00 */
[----:B--2---:R0:W-:Y:S04]  /*841b0*/  STL.64 [R1+0x5318], R8 ;  /* 0x0053180801007387 */ /* 0x0041e80000100a00 */
[----:B0-----:R-:W2:Y:S04]  /*841c0*/  LDL.LU.64 R8, [R1+0x70] ;  /* 0x0000700001087983 */ /* 0x001ea80000300a00 */
[----:B--2---:R0:W-:Y:S04]  /*841d0*/  STL.64 [R1+0x5330], R8 ;  /* 0x0053300801007387 */ /* 0x0041e80000100a00 */
[----:B0-----:R-:W2:Y:S04]  /*841e0*/  LDL.LU.64 R8, [R1+0x80] ;  /* 0x0000800001087983 */ /* 0x001ea80000300a00 */
[----:B------:R-:W3:Y:S04]  /*841f0*/  LDL.LU R24, [R1+0x430] ;  /* 0x0004300001187983 */ /* 0x000ee80000300800 */
[----:B------:R-:W3:Y:S04]  /*84200*/  LDL.LU R25, [R1+0x434] ;  /* 0x0004340001197983 */ /* 0x000ee80000300800 */
[----:B------:R-:W4:Y:S04]  /*84210*/  LDL.LU R26, [R1+0x438] ;  /* 0x00043800011a7983 */ /* 0x000f280000300800 */
[----:B------:R-:W4:Y:S04]  /*84220*/  LDL.LU R27, [R1+0x43c] ;  /* 0x00043c00011b7983 */ /* 0x000f280000300800 */
[----:B----4-:R-:W-:Y:S04]  /*84230*/  STL.64 [R1+0x52e8], R26 ;  /* 0x0052e81a01007387 */ /* 0x010fe80000100a00 */
[----:B---3--:R0:W-:Y:S04]  /*84240*/  STL.64 [R1+0x52e0], R24 ;  /* 0x0052e01801007387 */ /* 0x0081e80000100a00 */
[----:B0-----:R-:W3:Y:S04]  /*84250*/  LDL.LU R24, [R1+0x440] ;  /* 0x0004400001187983 */ /* 0x001ee80000300800 */
        /* <DEDUP_REMOVED lines=25> */
[----:B------:R-:W3:Y:S04]  /*843f0*/  LDL.LU R26, [R1+0x488] ;  /* 0x00048800011a7983 */ /* 0x000ee80000300800 */
[----:B------:R-:W3:Y:S01]  /*84400*/  LDL.LU R27, [R1+0x48c] ;  /* 0x00048c00011b7983 */ /* 0x000ee20000300800 */
[----:B------:R-:W-:-:S02]  /*84410*/  IMAD.MOV.U32 R7, RZ, RZ, R21 ;  /* 0x000000ffff077224 */ /* 0x000fc400078e0015 */
[----:B------:R-:W-:Y:S01]  /*84420*/  IMAD.MOV.U32 R2, RZ, RZ, R20 ;  /* 0x000000ffff027224 */ /* 0x000fe200078e0014 */
[----:B------:R-:W4:Y:S04]  /*84430*/  LDL.LU.64 R16, [R1+0x40] ;  /* 0x0000400001107983 */ /* 0x000f280000300a00 */
[----:B------:R-:W4:Y:S04]  /*84440*/  LDL.LU.64 R20, [R1+0x30] ;  /* 0x0000300001147983 */ /* 0x000f280000300a00 */
[----:B------:R-:W-:Y:S04]  /*84450*/  STL [R1+0x51e4], R7 ;  /* 0x0051e40701007387 */ /* 0x000fe80000100800 */
[----:B------:R-:W-:Y:S01]  /*84460*/  STL [R1+0x51e0], R2 ;  /* 0x0051e00201007387 */ /* 0x000fe20000100800 */
[----:B--2---:R-:W-:-:S02]  /*84470*/  IMAD.MOV.U32 R0, RZ, RZ, R8 ;  /* 0x000000ffff007224 */ /* 0x004fc400078e0008 */
[----:B------:R-:W-:Y:S01]  /*84480*/  IMAD.MOV.U32 R28, RZ, RZ, R9 ;  /* 0x000000ffff1c7224 */ /* 0x000fe200078e0009 */
[----:B---3--:R-:W-:-:S15]  /*84490*/  HMMA.16816.F32 R24, R12, R8, R24 ;  /* 0x000000080c18723c */ /* 0x008fde0000001818 */
[----:B------:R-:W-:-:S08]  /*844a0*/  NOP ;  /* 0x0000000000007918 */ /* 0x000fd00000000000 */
        /* <DEDUP_REMOVED lines=32> */
[----:B0-----:R-:W4:Y:S04]  /*846b0*/  LDL.LU.64 R26, [R1+0x52f8] ;  /* 0x0052f800011a7983 */ /* 0x001f280000300a00 */
[----:B------:R-:W4:Y:S04]  /*846c0*/  LDL.LU.64 R24, [R1+0x52f0] ;  /* 0x0052f00001187983 */ /* 0x000f280000300a00 */
[----:B------:R-:W2:Y:S04]  /*846d0*/  LDL.LU R8, [R1+0x410] ;  /* 0x0004100001087983 */ /* 0x000ea80000300800 */
[----:B------:R-:W2:Y:S04]  /*846e0*/  LDL.LU R9, [R1+0x414] ;  /* 0x0004140001097983 */ /* 0x000ea80000300800 */
[----:B------:R-:W3:Y:S04]  /*846f0*/  LDL.LU R10, [R1+0x418] ;  /* 0x00041800010a7983 */ /* 0x000ee80000300800 */
[----:B------:R-:W3:Y:S01]  /*84700*/  LDL.LU R11, [R1+0x41c] ;  /* 0x00041c00010b7983 */ /* 0x000ee20000300800 */
[----:B----4-:R-:W-:Y:S03]  /*84710*/  HMMA.16816.F32 R24, R12, R16, R24 ;  /* 0x000000100c18723c */ /* 0x010fe60000001818 */
[----:B---3--:R-:W-:Y:S04]  /*84720*/  STL.64 [R1+0x52c0], R10 ;  /* 0x0052c00a01007387 */ /* 0x008fe80000100a00 */
[----:B--2---:R0:W-:Y:S04]  /*84730*/  STL.64 [R1+0x52b8], R8 ;  /* 0x0052b80801007387 */ /* 0x0041e80000100a00 */
[----:B0-----:R-:W2:Y:S04]  /*84740*/  LDL.LU.64 R8, [R1+0x20] ;  /* 0x0000200001087983 */ /* 0x001ea80000300a00 */
[----:B------:R-:W-:Y:S04]  /*84750*/  STL [R1+0x5204], R7 ;  /* 0x0052040701007387 */ /* 0x000fe80000100800 */
[----:B------:R-:W-:Y:S04]  /*84760*/  STL [R1+0x5200], R2 ;  /* 0x0052000201007387 */ /* 0x000fe80000100800 */
[----:B------:R-:W-:Y:S04]  /*84770*/  STL.64 [R1+0x440], R24 ;  /* 0x0004401801007387 */ /* 0x000fe80000100a00 */
[----:B------:R0:W-:Y:S04]  /*84780*/  STL.64 [R1+0x448], R26 ;  /* 0x0004481a01007387 */ /* 0x0001e80000100a00 */
[----:B0-----:R-:W3:Y:S04]  /*84790*/  LDL.LU.64 R26, [R1+0x52e8] ;  /* 0x0052e800011a7983 */ /* 0x001ee80000300a00 */
[----:B------:R-:W3:Y:S01]  /*847a0*/  LDL.LU.64 R24, [R1+0x52e0] ;  /* 0x0052e00001187983 */ /* 0x000ee20000300a00 */
[----:B------:R-:W-:-:S02]  /*847b0*/  IMAD.MOV.U32 R28, RZ, RZ, R17 ;  /* 0x000000ffff1c7224 */ /* 0x000fc400078e0011 */
[----:B------:R-:W-:Y:S01]  /*847c0*/  IMAD.MOV.U32 R0, RZ, RZ, R16 ;  /* 0x000000ffff007224 */ /* 0x000fe200078e0010 */
[----:B------:R-:W4:Y:S01]  /*847d0*/  LDL.LU.64 R18, [R1+0x52d8] ;  /* 0x0052d80001127983 */ /* 0x000f220000300a00 */
[----:B------:R-:W-:-:S03]  /*847e0*/  IMAD.MOV.U32 R7, RZ, RZ, R20 ;  /* 0x000000ffff077224 */ /* 0x000fc600078e0014 */
[----:B------:R-:W-:Y:S01]  /*847f0*/  STL [R1+0x520c], R28 ;  /* 0x00520c1c01007387 */ /* 0x000fe20000100800 */
[----:B------:R-:W-:-:S03]  /*84800*/  IMAD.MOV.U32 R2, RZ, RZ, R21 ;  /* 0x000000ffff027224 */ /* 0x000fc600078e0015 */
[----:B------:R-:W-:Y:S01]  /*84810*/  STL [R1+0x5208], R0 ;  /* 0x0052080001007387 */ /* 0x000fe20000100800 */
[----:B---3--:R-:W-:-:S15]  /*84820*/  HMMA.16816.F32 R24, R12, R20, R24 ;  /* 0x000000140c18723c */ /* 0x008fde0000001818 */
[----:B------:R-:W-:-:S08]  /*84830*/  NOP ;  /* 0x0000000000007918 */ /* 0x000fd00000000000 */
[----:B------:R-:W-:Y:S04]  /*84840*/  STL.64 [R1+0x430], R24 ;  /* 0x0004301801007387 */ /* 0x000fe80000100a00 */
[----:B------:R-:W-:Y:S04]  /*84850*/  STL.64 [R1+0x438], R26 ;  /* 0x0004381a01007387 */ /* 0x000fe80000100a00 */
[----:B------:R-:W3:Y:S04]  /*84860*/  LDL.LU R20, [R1+0x3f0] ;  /* 0x0003f00001147983 */ /* 0x000ee80000300800 */
[----:B------:R-:W3:Y:S04]  /*84870*/  LDL.LU R21, [R1+0x3f4] ;  /* 0x0003f40001157983 */ /* 0x000ee80000300800 */
[----:B------:R-:W2:Y:S04]  /*84880*/  LDL.LU R22, [R1+0x3f8] ;  /* 0x0003f80001167983 */ /* 0x000ea80000300800 */
[----:B------:R-:W2:Y:S04]  /*84890*/  LDL.LU R23, [R1+0x3fc] ;  /* 0x0003fc0001177983 */ /* 0x000ea80000300800 */
[----:B--2---:R-:W-:Y:S04]  /*848a0*/  STL.64 [R1+0x52a8], R22 ;  /* 0x0052a81601007387 */ /* 0x004fe80000100a00 */
[----:B---3--:R0:W-:Y:S04]  /*848b0*/  STL.64 [R1+0x52a0], R20 ;  /* 0x0052a01401007387 */ /* 0x0081e80000100a00 */
        /* <DEDUP_REMOVED lines=9> */
[----:B------:R-:W2:Y:S01]  /*84950*/  LDL.LU R23, [R1+0x42c] ;  /* 0x00042c0001177983 */ /* 0x000ea20000300800 */
[----:B----4-:R-:W-:-:S02]  /*84960*/  IMAD.MOV.U32 R16, RZ, RZ, R19 ;  /* 0x000000ffff107224 */ /* 0x010fc400078e0013 */
[----:B------:R-:W-:Y:S01]  /*84970*/  IMAD.MOV.U32 R17, RZ, RZ, R18 ;  /* 0x000000ffff117224 */ /* 0x000fe200078e0012 */
[----:B------:R-:W3:Y:S04]  /*84980*/  LDL.LU.64 R24, [R1] ;  /* 0x0000000001187983 */ /* 0x000ee80000300a00 */
[----:B------:R0:W-:Y:S01]  /*84990*/  STL.64 [R1+0x5230], R16 ;  /* 0x0052301001007387 */ /* 0x0001e20000100a00 */
[----:B------:R-:W-:Y:S02]  /*849a0*/  IMAD.MOV.U32 R28, RZ, RZ, R8 ;  /* 0x000000ffff1c7224 */ /* 0x000fe400078e0008 */
[----:B------:R-:W-:Y:S01]  /*849b0*/  IMAD.MOV.U32 R0, RZ, RZ, R9 ;  /* 0x000000ffff007224 */ /* 0x000fe200078e0009 */
[----:B0-----:R-:W4:Y:S04]  /*849c0*/  LDL.LU.64 R16, [R1+0x10] ;  /* 0x0000100001107983 */ /* 0x001f280000300a00 */
[----:B------:R-:W-:Y:S04]  /*849d0*/  STL [R1+0x5214], R2 ;  /* 0x0052140201007387 */ /* 0x000fe80000100800 */
[----:B------:R-:W-:Y:S01]  /*849e0*/  STL [R1+0x5210], R7 ;  /* 0x0052100701007387 */ /* 0x000fe20000100800 */
[----:B--2---:R-:W-:-:S15]  /*849f0*/  HMMA.16816.F32 R20, R12, R8, R20 ;  /* 0x000000080c14723c */ /* 0x004fde0000001814 */
[----:B------:R-:W-:-:S08]  /*84a00*/  NOP ;  /* 0x0000000000007918 */ /* 0x000fd00000000000 */
[----:B------:R-:W-:Y:S04]  /*84a10*/  STL.64 [R1+0x420], R20 ;  /* 0x0004201401007387 */ /* 0x000fe80000100a00 */
[----:B------:R0:W-:Y:S04]  /*84a20*/  STL.64 [R1+0x428], R22 ;  /* 0x0004281601007387 */ /* 0x0001e80000100a00 */
[----:B0-----:R-:W3:Y:S04]  /*84a30*/  LDL.LU.64 R22, [R1+0x52d0] ;  /* 0x0052d00001167983 */ /* 0x001ee80000300a00 */
[----:B------:R-:W3:Y:S04]  /*84a40*/  LDL.LU.64 R20, [R1+0x52c8] ;  /* 0x0052c80001147983 */ /* 0x000ee80000300a00 */
[----:B------:R-:W2:Y:S04]  /*84a50*/  LDL.LU.64 R10, [R1+0x52c0] ;  /* 0x0052c000010a7983 */ /* 0x000ea80000300a00 */
[----:B------:R-:W2:Y:S01]  /*84a60*/  LDL.LU.64 R8, [R1+0x52b8] ;  /* 0x0052b80001087983 */ /* 0x000ea20000300a00 */
[----:B----4-:R-:W-:-:S02]  /*84a70*/  IMAD.MOV.U32 R2, RZ, RZ, R16 ;  /* 0x000000ffff027224 */ /* 0x010fc400078e0010 */
[----:B------:R-:W-:Y:S01]  /*84a80*/  IMAD.MOV.U32 R7, RZ, RZ, R17 ;  /* 0x000000ffff077224 */ /* 0x000fe200078e0011 */
[----:B--2---:R-:W-:Y:S07]  /*84a90*/  HMMA.16816.F32 R8, R12, R16, R8 ;  /* 0x000000100c08723c */ /* 0x004fee0000001808 */
[----:B------:R-:W-:Y:S02]  /*84aa0*/  IMAD.MOV.U32 R16, RZ, RZ, R5 ;  /* 0x000000ffff107224 */ /* 0x000fe400078e0005 */
[----:B------:R-:W-:-:S14]  /*84ab0*/  IMAD.MOV.U32 R17, RZ, RZ, R4 ;  /* 0x000000ffff117224 */ /* 0x000fdc00078e0004 */
[----:B------:R-:W-:Y:S04]  /*84ac0*/  STL.64 [R1+0x410], R8 ;  /* 0x0004100801007387 */ /* 0x000fe80000100a00 */
[----:B------:R0:W-:Y:S04]  /*84ad0*/  STL.64 [R1+0x418], R10 ;  /* 0x0004180a01007387 */ /* 0x0001e80000100a00 */
[----:B0-----:R-:W2:Y:S04]  /*84ae0*/  LDL.LU.64 R10, [R1+0x52b0] ;  /* 0x0052b000010a7983 */ /* 0x001ea80000300a00 */
[----:B------:R0:W-:Y:S04]  /*84af0*/  STL.64 [R1+0x5268], R6 ;  /* 0x0052680601007387 */ /* 0x0001e80000100a00 */
[----:B------:R-:W-:Y:S04]  /*84b00*/  STL.64 [R1+0x5258], R16 ;  /* 0x0052581001007387 */ /* 0x000fe80000100a00 */
[----:B------:R-:W4:Y:S04]  /*84b10*/  LDL R8, [R1+0x3b0] ;  /* 0x0003b00001087983 */ /* 0x000f280000100800 */
[----:B------:R-:W4:Y:S04]  /*84b20*/  LDL R9, [R1+0x3b4] ;  /* 0x0003b40001097983 */ /* 0x000f280000100800 */
[----:B------:R-:W2:Y:S04]  /*84b30*/  LDL.LU R4, [R1+0x3d0] ;  /* 0x0003d00001047983 */ /* 0x000ea80000300800 */
[----:B------:R-:W2:Y:S04]  /*84b40*/  LDL.LU R5, [R1+0x3d4] ;  /* 0x0003d40001057983 */ /* 0x000ea80000300800 */
[----:B0-----:R-:W4:Y:S04]  /*84b50*/  LDL.LU R6, [R1+0x3d8] ;  /* 0x0003d80001067983 */ /* 0x001f280000300800 */
[----:B------:R-:W4:Y:S01]  /*84b60*/  LDL.LU R7, [R1+0x3dc] ;  /* 0x0003dc0001077983 */ /* 0x000f220000300800 */
[----:B---3--:R-:W-:Y:S06]  /*84b70*/  HMMA.16816.F32 R20, R12, R24, R20 ;  /* 0x000000180c14723c */ /* 0x008fec0000001814 */
[----:B------:R-:W-:-:S02]  /*84b80*/  IMAD.MOV.U32 R3, RZ, RZ, R24 ;  /* 0x000000ffff037224 */ /* 0x000fc400078e0018 */
[----:B------:R-:W-:Y:S01]  /*84b90*/  IMAD.MOV.U32 R29, RZ, RZ, R25 ;  /* 0x000000ffff1d7224 */ /* 0x000fe200078e0019 */
[----:B----4-:R-:W-:Y:S04]  /*84ba0*/  STL.64 [R1+0x5278], R6 ;  /* 0x0052780601007387 */ /* 0x010fe80000100a00 */
[----:B--2---:R0:W-:Y:S04]  /*84bb0*/  STL.64 [R1+0x5270], R4 ;  /* 0x0052700401007387 */ /* 0x0041e80000100a00 */
[----:B0-----:R-:W2:Y:S04]  /*84bc0*/  LDL.LU R4, [R1+0x3e0] ;  /* 0x0003e00001047983 */ /* 0x001ea80000300800 */
[----:B------:R-:W2:Y:S04]  /*84bd0*/  LDL.LU R5, [R1+0x3e4] ;  /* 0x0003e40001057983 */ /* 0x000ea80000300800 */
[----:B------:R-:W2:Y:S04]  /*84be0*/  LDL.LU R6, [R1+0x3e8] ;  /* 0x0003e80001067983 */ /* 0x000ea80000300800 */
[----:B------:R-:W2:Y:S04]  /*84bf0*/  LDL.LU R7, [R1+0x3ec] ;  /* 0x0003ec0001077983 */ /* 0x000ea80000300800 */
[----:B------:R0:W-:Y:S04]  /*84c00*/  STL.64 [R1+0x5260], R8 ;  /* 0x0052600801007387 */ /* 0x0001e80000100a00 */
[----:B0-----:R-:W3:Y:S04]  /*84c10*/  LDL.LU.64 R8, [R1+0x3c0] ;  /* 0x0003c00001087983 */ /* 0x001ee80000300a00 */
[----:B------:R-:W4:Y:S04]  /*84c20*/  LDL.LU R16, [R1+0x610] ;  /* 0x0006100001107983 */ /* 0x000f280000300800 */
[----:B------:R-:W4:Y:S04]  /*84c30*/  LDL.LU R17, [R1+0x614] ;  /* 0x0006140001117983 */ /* 0x000f280000300800 */
[----:B------:R-:W4:Y:S04]  /*84c40*/  LDL.LU R18, [R1+0x618] ;  /* 0x0006180001127983 */ /* 0x000f280000300800 */
[----:B------:R-:W4:Y:S04]  /*84c50*/  LDL.LU R19, [R1+0x61c] ;  /* 0x00061c0001137983 */ /* 0x000f280000300800 */
[----:B------:R-:W-:Y:S04]  /*84c60*/  STL.64 [R1+0x400], R20 ;  /* 0x0004001401007387 */ /* 0x000fe80000100a00 */
[----:B------:R0:W-:Y:S04]  /*84c70*/  STL.64 [R1+0x408], R22 ;  /* 0x0004081601007387 */ /* 0x0001e80000100a00 */
[----:B0-----:R-:W2:Y:S04]  /*84c80*/  LDL.LU.64 R22, [R1+0x52a8] ;  /* 0x0052a80001167983 */ /* 0x001ea80000300a00 */
[----:B------:R-:W2:Y:S04]  /*84c90*/  LDL.LU.64 R20, [R1+0x52a0] ;  /* 0x0052a00001147983 */ /* 0x000ea80000300a00 */
[----:B------:R-:W3:Y:S04]  /*84ca0*/  LDL.LU.64 R26, [R1+0x5298] ;  /* 0x00529800011a7983 */ /* 0x000ee80000300a00 */
[----:B------:R-:W2:Y:S02]  /*84cb0*/  LDL.LU.64 R24, [R1+0x5290] ;  /* 0x0052900001187983 */ /* 0x000ea40000300a00 */
[----:B--2---:R-:W-:-:S15]  /*84cc0*/  HMMA.16816.F32 R20, R12, R24, R20 ;  /* 0x000000180c14723c */ /* 0x004fde0000001814 */
[----:B------:R-:W-:-:S08]  /*84cd0*/  NOP ;  /* 0x0000000000007918 */ /* 0x000fd00000000000 */
[----:B------:R-:W-:Y:S04]  /*84ce0*/  STL.64 [R1+0x3f0], R20 ;  /* 0x0003f01401007387 */ /* 0x000fe80000100a00 */
[----:B------:R0:W-:Y:S04]  /*84cf0*/  STL.64 [R1+0x3f8], R22 ;  /* 0x0003f81601007387 */ /* 0x0001e80000100a00 */
[----:B0-----:R-:W2:Y:S04]  /*84d00*/  LDL.LU.64 R22, [R1+0x5288] ;  /* 0x0052880001167983 */ /* 0x001ea80000300a00 */
[----:B------:R-:W4:Y:S04]  /*84d10*/  LDL.LU.64 R20, [R1+0x5280] ;  /* 0x0052800001147983 */ /* 0x000f280000300a00 */
[----:B---3--:R-:W-:Y:S04]  /*84d20*/  STL.64 [R1+0x4f48], R26 ;  /* 0x004f481a01007387 */ /* 0x008fe80000100a00 */
[----:B------:R0:W-:Y:S04]  /*84d30*/  STL.64 [R1+0x4f40], R24 ;  /* 0x004f401801007387 */ /* 0x0001e80000100a00 */
[----:B0-----:R-:W3:Y:S04]  /*84d40*/  LDL.LU R24, [R1+0x360] ;  /* 0x0003600001187983 */ /* 0x001ee80000300800 */
        /* <DEDUP_REMOVED lines=8> */
[----:B------:R-:W3:Y:S01]  /*84dd0*/  LDL.LU R27, [R1+0x5fc] ;  /* 0x0005fc00011b7983 */ /* 0x000ee20000300800 */
[C---:B----4-:R-:W-:Y:S03]  /*84de0*/  HMMA.16816.F32 R4, R12.reuse, R20, R4 ;  /* 0x000000140c04723c */ /* 0x050fe60000001804 */
[----:B---3--:R-:W-:Y:S04]  /*84df0*/  STL.64 [R1+0x5240], R26 ;  /* 0x0052401a01007387 */ /* 0x008fe80000100a00 */
[----:B--2---:R0:W-:Y:S04]  /*84e00*/  STL.64 [R1+0x5238], R24 ;  /* 0x0052381801007387 */ /* 0x0041e80000100a00 */
[----:B0-----:R-:W2:Y:S04]  /*84e10*/  LDL.LU R24, [R1+0x600] ;  /* 0x0006000001187983 */ /* 0x001ea80000300800 */
[----:B------:R-:W2:Y:S04]  /*84e20*/  LDL.LU R25, [R1+0x604] ;  /* 0x0006040001197983 */ /* 0x000ea80000300800 */
[----:B------:R-:W2:Y:S04]  /*84e30*/  LDL.LU R26, [R1+0x608] ;  /* 0x00060800011a7983 */ /* 0x000ea80000300800 */
[----:B------:R-:W2:Y:S04]  /*84e40*/  LDL.LU R27, [R1+0x60c] ;  /* 0x00060c00011b7983 */ /* 0x000ea80000300800 */
[----:B------:R-:W-:Y:S04]  /*84e50*/  STL.64 [R1+0x3e0], R4 ;  /* 0x0003e00401007387 */ /* 0x000fe80000100a00 */
[----:B------:R0:W-:Y:S04]  /*84e60*/  STL.64 [R1+0x3e8], R6 ;  /* 0x0003e80601007387 */ /* 0x0001e80000100a00 */
[----:B0-----:R-:W3:Y:S04]  /*84e70*/  LDL.LU.64 R6, [R1+0x5278] ;  /* 0x0052780001067983 */ /* 0x001ee80000300a00 */
[----:B------:R-:W3:Y:S04]  /*84e80*/  LDL.LU.64 R4, [R1+0x5270] ;  /* 0x0052700001047983 */ /* 0x000ee80000300a00 */
[----:B------:R-:W-:Y:S04]  /*84e90*/  STL.64 [R1+0x4f20], R22 ;  /* 0x004f201601007387 */ /* 0x000fe80000100a00 */
[----:B------:R-:W-:Y:S01]  /*84ea0*/  STL.64 [R1+0x4f18], R20 ;  /* 0x004f181401007387 */ /* 0x000fe20000100a00 */
[----:B---3--:R-:W-:-:S15]  /*84eb0*/  HMMA.16816.F32 R4, R12, R8, R4 ;  /* 0x000000080c04723c */ /* 0x008fde0000001804 */
[----:B------:R-:W-:-:S08]  /*84ec0*/  NOP ;  /* 0x0000000000007918 */ /* 0x000fd00000000000 */
[----:B------:R0:W-:Y:S04]  /*84ed0*/  STL.64 [R1+0x3d0], R4 ;  /* 0x0003d00401007387 */ /* 0x0001e80000100a00 */
[----:B------:R1:W-:Y:S01]  /*84ee0*/  STL.64 [R1+0x3d8], R6 ;  /* 0x0003d80601007387 */ /* 0x0003e20000100a00 */
[----:B0-----:R-:W-:Y:S02]  /*84ef0*/  IMAD.MOV.U32 R5, RZ, RZ, R8 ;  /* 0x000000ffff057224 */ /* 0x001fe400078e0008 */
[----:B------:R-:W-:Y:S01]  /*84f00*/  IMAD.MOV.U32 R4, RZ, RZ, R9 ;  /* 0x000000ffff047224 */ /* 0x000fe200078e0009 */
[----:B-1----:R-:W3:Y:S04]  /*84f10*/  LDL.LU.64 R6, [R1+0x5268] ;  /* 0x0052680001067983 */ /* 0x002ee80000300a00 */
[----:B------:R-:W4:Y:S01]  /*84f20*/  LDL.LU.64 R8, [R1+0x5260] ;  /* 0x0052600001087983 */ /* 0x000f220000300a00 */
[----:B------:R-:W-:-:S02]  /*84f30*/  IMAD.MOV.U32 R20, RZ, RZ, R11 ;  /* 0x000000ffff147224 */ /* 0x000fc400078e000b */
[----:B------:R-:W-:Y:S01]  /*84f40*/  IMAD.MOV.U32 R21, RZ, RZ, R10 ;  /* 0x000000ffff157224 */ /* 0x000fe200078e000a */
[----:B---3--:R-:W-:Y:S04]  /*84f50*/  STL [R1+0x4ff8], R6 ;  /* 0x004ff80601007387 */ /* 0x008fe80000100800 */
[----:B------:R-:W-:Y:S01]  /*84f60*/  STL.64 [R1+0x4ff0], R4 ;  /* 0x004ff00401007387 */ /* 0x000fe20000100a00 */
[----:B----4-:R-:W-:Y:S03]  /*84f70*/  HMMA.16816.F32 R12, R12, R8, R16 ;  /* 0x000000080c0c723c */ /* 0x010fe60000001810 */
[----:B------:R-:W2:Y:S04]  /*84f80*/  LDL.LU.64 R16, [R1+0x5258] ;  /* 0x0052580001107983 */ /* 0x000ea80000300a00 */
[----:B------:R-:W2:Y:S04]  /*84f90*/  LDL.LU.64 R10, [R1+0x5250] ;  /* 0x00525000010a7983 */ /* 0x000ea80000300a00 */
[----:B------:R-:W2:-:S12]  /*84fa0*/  LDL.LU.64 R8, [R1+0x5248] ;  /* 0x0052480001087983 */ /* 0x000e980000300a00 */
[----:B------:R0:W-:Y:S04]  /*84fb0*/  STL.64 [R1+0x3a0], R12 ;  /* 0x0003a00c01007387 */ /* 0x0001e80000100a00 */
[----:B------:R1:W-:Y:S04]  /*84fc0*/  STL.64 [R1+0x3a8], R14 ;  /* 0x0003a80e01007387 */ /* 0x0003e80000100a00 */
[----:B0-----:R-:W3:Y:S04]  /*84fd0*/  LDL.LU R12, [R1+0x5e0] ;  /* 0x0005e000010c7983 */ /* 0x001ee80000300800 */
[----:B------:R-:W3:Y:S04]  /*84fe0*/  LDL.LU R13, [R1+0x5e4] ;  /* 0x0005e400010d7983 */ /* 0x000ee80000300800 */
[----:B-1----:R-:W3:Y:S04]  /*84ff0*/  LDL.LU R14, [R1+0x5e8] ;  /* 0x0005e800010e7983 */ /* 0x002ee80000300800 */
[----:B------:R-:W3:Y:S01]  /*85000*/  LDL.LU R15, [R1+0x5ec] ;  /* 0x0005ec00010f7983 */ /* 0x000ee20000300800 */
[----:B--2---:R-:W-:Y:S03]  /*85010*/  HMMA.16816.F32 R16, R8, R16, R24 ;  /* 0x000000100810723c */ /* 0x004fe60000001818 */
[----:B------:R-:W2:Y:S04]  /*85020*/  LDL.LU.64 R26, [R1+0x5240] ;  /* 0x00524000011a7983 */ /* 0x000ea80000300a00 */
[----:B------:R-:W2:-:S15]  /*85030*/  LDL.LU.64 R24, [R1+0x5238] ;  /* 0x0052380001187983 */ /* 0x000e9e0000300a00 */
[----:B------:R-:W-:-:S01]  /*85040*/  NOP ;  /* 0x0000000000007918 */ /* 0x000fc20000000000 */
[----:B------:R0:W-:Y:S04]  /*85050*/  STL.64 [R1+0x390], R16 ;  /* 0x0003901001007387 */ /* 0x0001e80000100a00 */
[----:B------:R2:W-:Y:S04]  /*85060*/  STL.64 [R1+0x398], R18 ;  /* 0x0003981201007387 */ /* 0x0005e80000100a00 */
[----:B0-----:R-:W2:Y:S02]  /*85070*/  LDL.LU.64 R16, [R1+0x5230] ;  /* 0x0052300001107983 */ /* 0x001ea40000300a00 */
[----:B--2---:R-:W-:Y:S02]  /*85080*/  HMMA.16816.F32 R16, R8, R16, R24 ;  /* 0x000000100810723c */ /* 0x004fe40000001818 */
[----:B------:R-:W2:Y:S04]  /*85090*/  LDL.LU.64 R26, [R1+0x5228] ;  /* 0x00522800011a7983 */ /* 0x000ea80000300a00 */
[----:B------:R-:W2:-:S15]  /*850a0*/  LDL.LU.64 R24, [R1+0x5220] ;  /* 0x0052200001187983 */ /* 0x000e9e0000300a00 */
[----:B------:R-:W-:-:S02]  /*850b0*/  NOP ;  /* 0x0000000000007918 */ /* 0x000fc40000000000 */
[----:B------:R0:W-:Y:S04]  /*850c0*/  STL.64 [R1+0x380], R16 ;  /* 0x0003801001007387 */ /* 0x0001e80000100a00 */
[----:B------:R1:W-:Y:S04]  /*850d0*/  STL.64 [R1+0x388], R18 ;  /* 0x0003881201007387 */ /* 0x0003e80000100a00 */
[----:B0-----:R-:W2:Y:S01]  /*850e0*/  LDL.LU.64 R16, [R1+0x5218] ;  /* 0x0052180001107983 */ /* 0x001ea20000300a00 */
[C---:B---3--:R-:W-:Y:S06]  /*850f0*/  HMMA.16816.F32 R20, R8.reuse, R20, R12 ;  /* 0x000000140814723c */ /* 0x048fec000000180c */
[----:B--2---:R-:W-:Y:S01]  /*85100*/  HMMA.16816.F32 R12, R8, R16, R24 ;  /* 0x00000010080c723c */ /* 0x004fe20000001818 */
[----:B------:R-:W2:-:S15]  /*85110*/  LDL.LU R16, [R1+0x1e0] ;  /* 0x0001e00001107983 */ /* 0x000e9e0000300800 */
[----:B------:R-:W-:-:S01]  /*85120*/  NOP ;  /* 0x0000000000007918 */ /* 0x000fc20000000000 */
[----:B------:R-:W-:Y:S04]  /*85130*/  STL.64 [R1+0x370], R20 ;  /* 0x0003701401007387 */ /* 0x000fe80000100a00 */
[----:B------:R-:W-:Y:S04]  /*85140*/  STL.64 [R1+0x378], R22 ;  /* 0x0003781601007387 */ /* 0x000fe80000100a00 */
[----:B------:R-:W-:Y:S04]  /*85150*/  STL.64 [R1+0x360], R12 ;  /* 0x0003600c01007387 */ /* 0x000fe80000100a00 */
[----:B------:R-:W-:Y:S04]  /*85160*/  STL.64 [R1+0x368], R14 ;  /* 0x0003680e01007387 */ /* 0x000fe80000100a00 */
[----:B------:R-:W2:Y:S04]  /*85170*/  LDL.LU R17, [R1+0x1e4] ;  /* 0x0001e40001117983 */ /* 0x000ea80000300800 */
[----:B-1----:R-:W3:Y:S04]  /*85180*/  LDL.LU R18, [R1+0x1e8] ;  /* 0x0001e80001127983 */ /* 0x002ee80000300800 */
[----:B------:R-:W3:Y:S01]  /*85190*/  LDL.LU R19, [R1+0x1ec] ;  /* 0x0001ec0001137983 */ /* 0x000ee20000300800 */
[----:B------:R-:W-:-:S02]  /*851a0*/  IMAD.MOV.U32 R24, RZ, RZ, R2 ;  /* 0x000000ffff187224 */ /* 0x000fc400078e0002 */
[----:B------:R-:W-:Y:S01]  /*851b0*/  IMAD.MOV.U32 R25, RZ, RZ, R7 ;  /* 0x000000ffff197224 */ /* 0x000fe200078e0007 */
[----:B---3--:R-:W-:Y:S04]  /*851c0*/  STL.64 [R1+0x4f58], R18 ;  /* 0x004f581201007387 */ /* 0x008fe80000100a00 */
[----:B--2---:R0:W-:Y:S04]  /*851d0*/  STL.64 [R1+0x4f50], R16 ;  /* 0x004f501001007387 */ /* 0x0041e80000100a00 */
        /* <DEDUP_REMOVED lines=14> */
[----:B0-----:R-:W2:Y:S04]  /*852c0*/  LDL.LU R16, [R1+0x200] ;  /* 0x0002000001107983 */ /* 0x001ea80000300800 */
[----:B------:R-:W2:Y:S04]  /*852d0*/  LDL.LU R17, [R1+0x204] ;  /* 0x0002040001117983 */ /* 0x000ea80000300800 */
[----:B------:R-:W4:Y:S04]  /*852e0*/  LDL.LU R18, [R1+0x208] ;  /* 0x0002080001127983 */ /* 0x000f280000300800 */
[----:B------:R-:W4:Y:S01]  /*852f0*/  LDL.LU R19, [R1+0x20c] ;  /* 0x00020c0001137983 */ /* 0x000f220000300800 */
[----:B---3--:R-:W-:-:S02]  /*85300*/  IMAD.MOV.U32 R24, RZ, RZ, R7 ;  /* 0x000000ffff187224 */ /* 0x008fc400078e0007 */
[----:B------:R-:W-:Y:S01]  /*85310*/  IMAD.MOV.U32 R25, RZ, RZ, R2 ;  /* 0x000000ffff197224 */ /* 0x000fe200078e0002 */
[----:B----4-:R-:W-:Y:S04]  /*85320*/  STL.64 [R1+0x4f88], R18 ;  /* 0x004f881201007387 */ /* 0x010fe80000100a00 */
        /* <DEDUP_REMOVED lines=15> */
[----:B---3--:R-:W-:-:S02]  /*85420*/  IMAD.MOV.U32 R24, RZ, RZ, R2 ;  /* 0x000000ffff187224 */ /* 0x008fc400078e0002 */
[----:B------:R-:W-:Y:S01]  /*85430*/  IMAD.MOV.U32 R25, RZ, RZ, R7 ;  /* 0x000000ffff197224 */ /* 0x000fe200078e0007 */
[----:B------:R-:W3:Y:S04]  /*85440*/  LDL.LU R2, [R1+0x51f4] ;  /* 0x0051f40001027983 */ /* 0x000ee80000300800 */
[----:B------:R-:W3:Y:S04]  /*85450*/  LDL.LU R7, [R1+0x51f0] ;  /* 0x0051f00001077983 */ /* 0x000ee80000300800 */
[----:B------:R2:W-:Y:S04]  /*85460*/  STL.64 [R1+0x4fc0], R24 ;  /* 0x004fc01801007387 */ /* 0x0005e80000100a00 */
[----:B------:R-:W3:Y:S04]  /*85470*/  LDL.LU R16, [R1+0x220] ;  /* 0x0002200001107983 */ /* 0x000ee80000300800 */
[----:B------:R-:W3:Y:S04]  /*85480*/  LDL.LU R17, [R1+0x224] ;  /* 0x0002240001117983 */ /* 0x000ee80000300800 */
[----:B------:R-:W3:Y:S04]  /*85490*/  LDL.LU R18, [R1+0x228] ;  /* 0x0002280001127983 */ /* 0x000ee80000300800 */
[----:B------:R-:W3:Y:S01]  /*854a0*/  LDL.LU R19, [R1+0x22c] ;  /* 0x00022c0001137983 */ /* 0x000ee20000300800 */
[----:B--2---:R-:W-:-:S02]  /*854b0*/  IMAD.MOV.U32 R25, RZ, RZ, R0 ;  /* 0x000000ffff197224 */ /* 0x004fc400078e0000 */
[----:B----4-:R-:W-:Y:S02]  /*854c0*/  IMAD.MOV.U32 R24, RZ, RZ, R28 ;  /* 0x000000ffff187224 */ /* 0x010fe400078e001c */
[----:B------:R-:W2:Y:S04]  /*854d0*/  LDL.LU R28, [R1+0x51ec] ;  /* 0x0051ec00011c7983 */ /* 0x000ea80000300800 */
[----:B------:R-:W4:Y:S04]  /*854e0*/  LDL.LU R0, [R1+0x51e8] ;  /* 0x0051e80001007983 */ /* 0x000f280000300800 */
[----:B------:R-:W-:Y:S04]  /*854f0*/  STL.64 [R1+0x4fd8], R24 ;  /* 0x004fd81801007387 */ /* 0x000fe80000100a00 */
[----:B---3--:R-:W-:Y:S04]  /*85500*/  STL.64 [R1+0x4fb8], R18 ;  /* 0x004fb81201007387 */ /* 0x008fe80000100a00 */
[----:B------:R0:W-:Y:S04]  /*85510*/  STL.64 [R1+0x4fb0], R16 ;  /* 0x004fb01001007387 */ /* 0x0001e80000100a00 */
[----:B0-----:R-:W3:Y:S04]  /*85520*/  LDL.LU R16, [R1+0x230] ;  /* 0x0002300001107983 */ /* 0x001ee80000300800 */
[----:B------:R-:W3:Y:S04]  /*85530*/  LDL.LU R17, [R1+0x234] ;  /* 0x0002340001117983 */ /* 0x000ee80000300800 */
[----:B------:R-:W3:Y:S04]  /*85540*/  LDL.LU R18, [R1+0x238] ;  /* 0x0002380001127983 */ /* 0x000ee80000300800 */
[----:B------:R-:W3:Y:S01]  /*85550*/  LDL.LU R19, [R1+0x23c] ;  /* 0x00023c0001137983 */ /* 0x000ee20000300800 */
[----:B------:R-:W-:-:S02]  /*85560*/  IMAD.MOV.U32 R24, RZ, RZ, R7 ;  /* 0x000000ffff187224 */ /* 0x000fc400078e0007 */
[----:B------:R-:W-:Y:S01]  /*85570*/  IMAD.MOV.U32 R25, RZ, RZ, R2 ;  /* 0x000000ffff197224 */ /* 0x000fe200078e0002 */
[----:B------:R-:W3:Y:S04]  /*85580*/  LDL.LU R7, [R1+0x51e4] ;  /* 0x0051e40001077983 */ /* 0x000ee80000300800 */
[----:B------:R-:W3:Y:S04]  /*85590*/  LDL.LU R2, [R1+0x51e0] ;  /* 0x0051e00001027983 */ /* 0x000ee80000300800 */
[----:B------:R-:W-:Y:S01]  /*855a0*/  STL.64 [R1+0x5000], R24 ;  /* 0x0050001801007387 */ /* 0x000fe20000100a00 */
[----:B--2---:R-:W-:-:S02]  /*855b0*/  IMAD.MOV.U32 R5, RZ, RZ, R28 ;  /* 0x000000ffff057224 */ /* 0x004fc400078e001c */
[----:B----4-:R-:W-:Y:S01]  /*855c0*/  IMAD.MOV.U32 R4, RZ, RZ, R0 ;  /* 0x000000ffff047224 */ /* 0x010fe200078e0000 */
[----:B---3--:R-:W-:Y:S04]  /*855d0*/  STL.64 [R1+0x4fd0], R18 ;  /* 0x004fd01201007387 */ /* 0x008fe80000100a00 */
[----:B------:R0:W-:Y:S04]  /*855e0*/  STL.64 [R1+0x4fc8], R16 ;  /* 0x004fc81001007387 */ /* 0x0001e80000100a00 */
[----:B0-----:R-:W2:Y:S04]  /*855f0*/  LDL.LU R16, [R1+0x240] ;  /* 0x0002400001107983 */ /* 0x001ea80000300800 */
[----:B------:R-:W2:Y:S04]  /*85600*/  LDL.LU R17, [R1+0x244] ;  /* 0x0002440001117983 */ /* 0x000ea80000300800 */
[----:B------:R-:W3:Y:S04]  /*85610*/  LDL.LU R18, [R1+0x248] ;  /* 0x0002480001127983 */ /* 0x000ee80000300800 */
[----:B------:R-:W3:Y:S04]  /*85620*/  LDL.LU R19, [R1+0x24c] ;  /* 0x00024c0001137983 */ /* 0x000ee80000300800 */
[----:B------:R-:W4:Y:S04]  /*85630*/  LDL.LU R0, [R1+0x51dc] ;  /* 0x0051dc0001007983 */ /* 0x000f280000300800 */
[----:B------:R-:W2:Y:S04]  /*85640*/  LDL.LU R28, [R1+0x51d8] ;  /* 0x0051d800011c7983 */ /* 0x000ea80000300800 */
[----:B------:R0:W-:Y:S04]  /*85650*/  STL.64 [R1+0x5008], R4 ;  /* 0x0050080401007387 */ /* 0x0001e80000100a00 */
[----:B------:R-:W3:Y:S04]  /*85660*/  LDL.LU R24, [R1+0x260] ;  /* 0x0002600001187983 */ /* 0x000ee80000300800 */
[----:B------:R-:W3:Y:S04]  /*85670*/  LDL.LU R25, [R1+0x264] ;  /* 0x0002640001197983 */ /* 0x000ee80000300800 */
[----:B------:R-:W4:Y:S04]  /*85680*/  LDL.LU R26, [R1+0x268] ;  /* 0x00026800011a7983 */ /* 0x000f280000300800 */
[----:B------:R-:W4:Y:S01]  /*85690*/  LDL.LU R27, [R1+0x26c] ;  /* 0x00026c00011b7983 */ /* 0x000f220000300800 */
[----:B0-----:R-:W-:-:S02]  /*856a0*/  IMAD.MOV.U32 R4, RZ, RZ, R2 ;  /* 0x000000ffff047224 */ /* 0x001fc400078e0002 */
[----:B------:R-:W-:Y:S01]  /*856b0*/  IMAD.MOV.U32 R5, RZ, RZ, R7 ;  /* 0x000000ffff057224 */ /* 0x000fe200078e0007 */
[----:B----4-:R-:W-:Y:S04]  /*856c0*/  STL.64 [R1+0x5018], R26 ;  /* 0x0050181a01007387 */ /* 0x010fe80000100a00 */
[----:B---3--:R-:W-:Y:S04]  /*856d0*/  STL.64 [R1+0x5010], R24 ;  /* 0x0050101801007387 */ /* 0x008fe80000100a00 */
[----:B------:R-:W3:Y:S04]  /*856e0*/  LDL.LU R2, [R1+0x51d4] ;  /* 0x0051d40001027983 */ /* 0x000ee80000300800 */
[----:B------:R-:W4:Y:S04]  /*856f0*/  LDL.LU R7, [R1+0x51d0] ;  /* 0x0051d00001077983 */ /* 0x000f280000300800 */
[----:B------:R2:W-:Y:S02]  /*85700*/  STL.64 [R1+0x5020], R4 ;  /* 0x0050200401007387 */ /* 0x0005e40000100a00 */
[----:B--2---:R-:W-:-:S02]  /*85710*/  IMAD.MOV.U32 R4, RZ, RZ, R28 ;  /* 0x000000ffff047224 */ /* 0x004fc400078e001c */
[----:B------:R-:W-:Y:S01]  /*85720*/  IMAD.MOV.U32 R5, RZ, RZ, R0 ;  /* 0x000000ffff057224 */ /* 0x000fe200078e0000 */
[----:B------:R-:W2:Y:S04]  /*85730*/  LDL.LU R28, [R1+0x51cc] ;  /* 0x0051cc00011c7983 */ /* 0x000ea80000300800 */
[----:B------:R-:W2:Y:S04]  /*85740*/  LDL.LU R0, [R1+0x51c8] ;  /* 0x0051c80001007983 */ /* 0x000ea80000300800 */
[----:B------:R3:W-:Y:S04]  /*85750*/  STL.64 [R1+0x5038], R4 ;  /* 0x0050380401007387 */ /* 0x0007e80000100a00 */
[----:B------:R-:W2:Y:S04]  /*85760*/  LDL.LU R24, [R1+0x270] ;  /* 0x0002700001187983 */ /* 0x000ea80000300800 */
[----:B------:R-:W2:Y:S04]  /*85770*/  LDL.LU R25, [R1+0x274] ;  /* 0x0002740001197983 */ /* 0x000ea80000300800 */
[----:B------:R-:W2:Y:S04]  /*85780*/  LDL.LU R26, [R1+0x278] ;  /* 0x00027800011a7983 */ /* 0x000ea80000300800 */
[----:B------:R-:W2:Y:S01]  /*85790*/  LDL.LU R27, [R1+0x27c] ;  /* 0x00027c00011b7983 */ /* 0x000ea20000300800 */
[----:B---3--:R-:W-:-:S02]  /*857a0*/  IMAD.MOV.U32 R5, RZ, RZ, R2 ;  /* 0x000000ffff057224 */ /* 0x008fc400078e0002 */
[----:B----4-:R-:W-:Y:S02]  /*857b0*/  IMAD.MOV.U32 R4, RZ, RZ, R7 ;  /* 0x000000ffff047224 */ /* 0x010fe400078e0007 */
[----:B------:R-:W3:Y:S04]  /*857c0*/  LDL.LU R7, [R1+0x51c4] ;  /* 0x0051c40001077983 */ /* 0x000ee80000300800 */
[----:B------:R-:W4:Y:S04]  /*857d0*/  LDL.LU R2, [R1+0x51c0] ;  /* 0x0051c00001027983 */ /* 0x000f280000300800 */
[----:B------:R-:W-:Y:S04]  /*857e0*/  STL.64 [R1+0x5050], R4 ;  /* 0x0050500401007387 */ /* 0x000fe80000100a00 */
[----:B--2---:R-:W-:Y:S04]  /*857f0*/  STL.64 [R1+0x5030], R26 ;  /* 0x0050301a01007387 */ /* 0x004fe80000100a00 */
[----:B------:R0:W-:Y:S04]  /*85800*/  STL.64 [R1+0x5028], R24 ;  /* 0x0050281801007387 */ /* 0x0001e80000100a00 */
        /* <DEDUP_REMOVED lines=79> */
[----:B------:R0:W-:Y:S02]  /*85d00*/  STL.64 [R1+0x5110], R4 ;  /* 0x0051100401007387 */ /* 0x0001e40000100a00 */
[----:B0-----:R-:W-:-:S02]  /*85d10*/  IMAD.MOV.U32 R4, RZ, RZ, R0 ;  /* 0x000000ffff047224 */ /* 0x001fc400078e0000 */
[----:B------:R-:W-:Y:S01]  /*85d20*/  IMAD.MOV.U32 R5, RZ, RZ, R28 ;  /* 0x000000ffff057224 */ /* 0x000fe200078e001c */
[----:B---3--:R-:W-:Y:S04]  /*85d30*/  STL.64 [R1+0x50d8], R26 ;  /* 0x0050d81a01007387 */ /* 0x008fe80000100a00 */
[----:B--2---:R0:W-:Y:S01]  /*85d40*/  STL.64 [R1+0x50d0], R24 ;  /* 0x0050d01801007387 */ /* 0x0041e20000100a00 */
[----:B----4-:R-:W-:Y:S02]  /*85d50*/  IMAD.MOV.U32 R21, RZ, RZ, R7 ;  /* 0x000000ffff157224 */ /* 0x010fe400078e0007 */
[----:B------:R-:W-:Y:S01]  /*85d60*/  IMAD.MOV.U32 R20, RZ, RZ, R2 ;  /* 0x000000ffff147224 */ /* 0x000fe200078e0002 */
        /* <DEDUP_REMOVED lines=8> */
[----:B------:R1:W-:Y:S04]  /*85df0*/  STL.64 [R1+0x5130], R20 ;  /* 0x0051301401007387 */ /* 0x0003e80000100a00 */
[----:B0-----:R-:W4:Y:S04]  /*85e00*/  LDL.LU R4, [R1+0x330] ;  /* 0x0003300001047983 */ /* 0x001f280000300800 */
[----:B------:R-:W4:Y:S04]  /*85e10*/  LDL.LU R5, [R1+0x334] ;  /* 0x0003340001057983 */ /* 0x000f280000300800 */
[----:B------:R-:W2:Y:S04]  /*85e20*/  LDL.LU R6, [R1+0x338] ;  /* 0x0003380001067983 */ /* 0x000ea80000300800 */
[----:B------:R-:W2:Y:S04]  /*85e30*/  LDL.LU R7, [R1+0x33c] ;  /* 0x00033c0001077983 */ /* 0x000ea80000300800 */
[----:B--2---:R-:W-:Y:S04]  /*85e40*/  STL.64 [R1+0x5140], R6 ;  /* 0x0051400601007387 */ /* 0x004fe80000100a00 */
[----:B----4-:R0:W-:Y:S04]  /*85e50*/  STL.64 [R1+0x5138], R4 ;  /* 0x0051380401007387 */ /* 0x0101e80000100a00 */
[----:B-1----:R-:W2:Y:S01]  /*85e60*/  LDL.LU R20, [R1+0x160] ;  /* 0x0001600001147983 */ /* 0x002ea20000300800 */
[----:B------:R-:W-:-:S03]  /*85e70*/  IMAD.MOV.U32 R21, RZ, RZ, R0 ;  /* 0x000000ffff157224 */ /* 0x000fc600078e0000 */
[----:B------:R-:W4:Y:S04]  /*85e80*/  LDL.LU R0, [R1+0x5170] ;  /* 0x0051700001007983 */ /* 0x000f280000300800 */
[----:B--2---:R3:W-:Y:S04]  /*85e90*/  STL.64 [R1+0x5148], R20 ;  /* 0x0051481401007387 */ /* 0x0047e80000100a00 */
        /* <DEDUP_REMOVED lines=10> */
[----:B0-----:R-:W4:Y:S04]  /*85f40*/  LDL.LU R4, [R1+0x350] ;  /* 0x0003500001047983 */ /* 0x001f280000300800 */
[----:B------:R-:W4:Y:S04]  /*85f50*/  LDL.LU R5, [R1+0x354] ;  /* 0x0003540001057983 */ /* 0x000f280000300800 */
[----:B------:R-:W4:Y:S04]  /*85f60*/  LDL.LU R6, [R1+0x358] ;  /* 0x0003580001067983 */ /* 0x000f280000300800 */
[----:B------:R-:W4:Y:S04]  /*85f70*/  LDL.LU R7, [R1+0x35c] ;  /* 0x00035c0001077983 */ /* 0x000f280000300800 */
[----:B------:R-:W-:Y:S04]  /*85f80*/  STL.64 [R1+0x50f0], R26 ;  /* 0x0050f01a01007387 */ /* 0x000fe80000100a00 */
[----:B------:R0:W-:Y:S04]  /*85f90*/  STL.64 [R1+0x50e8], R24 ;  /* 0x0050e81801007387 */ /* 0x0001e80000100a00 */
[----:B0-----:R-:W2:Y:S04]  /*85fa0*/  LDL.LU R24, [R1+0x300] ;  /* 0x0003000001187983 */ /* 0x001ea80000300800 */
[----:B------:R-:W2:Y:S04]  /*85fb0*/  LDL.LU R25, [R1+0x304] ;  /* 0x0003040001197983 */ /* 0x000ea80000300800 */
[----:B------:R-:W4:Y:S04]  /*85fc0*/  LDL.LU R26, [R1+0x308] ;  /* 0x00030800011a7983 */ /* 0x000f280000300800 */
[----:B------:R-:W4:Y:S04]  /*85fd0*/  LDL.LU R27, [R1+0x30c] ;  /* 0x00030c00011b7983 */ /* 0x000f280000300800 */
[----:B---3--:R-:W0:Y:S04]  /*85fe0*/  LDSM.16.MT88.4 R12, [R28+UR5+0x20c00] ;  /* 0x020c00051c0c783b */ /* 0x008e280008004200 */
[----:B----4-:R-:W-:Y:S04]  /*85ff0*/  STL.64 [R1+0x5108], R26 ;  /* 0x0051081a01007387 */ /* 0x010fe80000100a00 */
[----:B--2---:R1:W-:Y:S04]  /*86000*/  STL.64 [R1+0x5100], R24 ;  /* 0x0051001801007387 */ /* 0x0043e80000100a00 */
[----:B-1----:R-:W2:Y:S04]  /*86010*/  LDL.LU R24, [R1+0x310] ;  /* 0x0003100001187983 */ /* 0x002ea80000300800 */
[----:B------:R-:W2:Y:S04]  /*86020*/  LDL.LU R25, [R1+0x314] ;  /* 0x0003140001197983 */ /* 0x000ea80000300800 */
[----:B------:R-:W3:Y:S04]  /*86030*/  LDL.LU R26, [R1+0x318] ;  /* 0x00031800011a7983 */ /* 0x000ee80000300800 */
[----:B------:R-:W3:Y:S01]  /*86040*/  LDL.LU R27, [R1+0x31c] ;  /* 0x00031c00011b7983 */ /* 0x000ee20000300800 */
[----:B------:R-:W-:Y:S03]  /*86050*/  HMMA.16816.F32 R20, R8, R20, R4 ;  /* 0x000000140814723c */ /* 0x000fe60000001804 */
[----:B---3--:R-:W-:Y:S04]  /*86060*/  STL.64 [R1+0x5120], R26 ;  /* 0x0051201a01007387 */ /* 0x008fe80000100a00 */
[----:B--2---:R1:W-:Y:S04]  /*86070*/  STL.64 [R1+0x5118], R24 ;  /* 0x0051181801007387 */ /* 0x0043e80000100a00 */
[----:B-1----:R-:W2:Y:S04]  /*86080*/  LDL.LU R24, [R1+0x320] ;  /* 0x0003200001187983 */ /* 0x002ea80000300800 */
[----:B------:R-:W2:Y:S04]  /*86090*/  LDL.LU R25, [R1+0x324] ;  /* 0x0003240001197983 */ /* 0x000ea80000300800 */
[----:B------:R-:W2:Y:S04]  /*860a0*/  LDL.LU R26, [R1+0x328] ;  /* 0x00032800011a7983 */ /* 0x000ea80000300800 */
[----:B------:R-:W2:Y:S04]  /*860b0*/  LDL.LU R27, [R1+0x32c] ;  /* 0x00032c00011b7983 */ /* 0x000ea80000300800 */
[----:B------:R-:W-:Y:S04]  /*860c0*/  STL.64 [R1+0x4fe8], R18 ;  /* 0x004fe81201007387 */ /* 0x000fe80000100a00 */
[----:B------:R1:W-:Y:S04]  /*860d0*/  STL.64 [R1+0x4fe0], R16 ;  /* 0x004fe01001007387 */ /* 0x0003e80000100a00 */
[----:B-1----:R-:W3:Y:S04]  /*860e0*/  LDL.LU R16, [R1+0x250] ;  /* 0x0002500001107983 */ /* 0x002ee80000300800 */
[----:B------:R-:W3:Y:S04]  /*860f0*/  LDL.LU R17, [R1+0x254] ;  /* 0x0002540001117983 */ /* 0x000ee80000300800 */
[----:B------:R-:W3:Y:S04]  /*86100*/  LDL.LU R18, [R1+0x258] ;  /* 0x0002580001127983 */ /* 0x000ee80000300800 */
[----:B------:R-:W3:Y:S04]  /*86110*/  LDL.LU R19, [R1+0x25c] ;  /* 0x00025c0001137983 */ /* 0x000ee80000300800 */
[----:B0-----:R-:W-:Y:S04]  /*86120*/  STL.64 [R1+0x4f00], R14 ;  /* 0x004f000e01007387 */ /* 0x001fe80000100a00 */
[----:B------:R0:W-:Y:S02]  /*86130*/  STL.64 [R1+0x4ef8], R12 ;  /* 0x004ef80c01007387 */ /* 0x0001e40000100a00 */
[----:B0-----:R-:W-:-:S02]  /*86140*/  IMAD.MOV.U32 R12, RZ, RZ, R3 ;  /* 0x000000ffff0c7224 */ /* 0x001fc400078e0003 */
[----:B------:R-:W4:Y:S01]  /*86150*/  LDL.LU R3, [R1+0x5164] ;  /* 0x0051640001037983 */ /* 0x000f220000300800 */
[----:B------:R-:W-:-:S03]  /*86160*/  IMAD.MOV.U32 R13, RZ, RZ, R29 ;  /* 0x000000ffff0d7224 */ /* 0x000fc600078e001d */
[----:B------:R-:W4:Y:S04]  /*86170*/  LDL.LU R29, [R1+0x5160] ;  /* 0x00516000011d7983 */ /* 0x000f280000300800 */
[----:B------:R-:W-:Y:S04]  /*86180*/  STL [R1+0x4c94], R28 ;  /* 0x004c941c01007387 */ /* 0x000fe80000100800 */
[----:B------:R-:W2:Y:S04]  /*86190*/  LDL.LU.64 R6, [R1+0x5158] ;  /* 0x0051580001067983 */ /* 0x000ea80000300a00 */
[----:B------:R-:W2:Y:S04]  /*861a0*/  LDL.LU.64 R4, [R1+0x5150] ;  /* 0x0051500001047983 */ /* 0x000ea80000300a00 */
        /* <DEDUP_REMOVED lines=9> */
[----:B0-----:R-:W2:Y:S02]  /*86240*/  LDL.LU.64 R20, [R1+0x5130] ;  /* 0x0051300001147983 */ /* 0x001ea40000300a00 */
[----:B--2---:R-:W-:Y:S02]  /*86250*/  HMMA.16816.F32 R20, R8, R20, R4 ;  /* 0x000000140814723c */ /* 0x004fe40000001804 */
[----:B------:R-:W2:-:S15]  /*86260*/  LDL.LU.64 R4, [R1+0x5128] ;  /* 0x0051280001047983 */ /* 0x000e9e0000300a00 */
[----:B------:R-:W-:-:S06]  /*86270*/  NOP ;  /* 0x0000000000007918 */ /* 0x000fcc0000000000 */
[----:B------:R0:W-:Y:S04]  /*86280*/  STL.64 [R1+0x330], R20 ;  /* 0x0003301401007387 */ /* 0x0001e80000100a00 */
[----:B------:R1:W-:Y:S04]  /*86290*/  STL.64 [R1+0x338], R22 ;  /* 0x0003381601007387 */ /* 0x0003e80000100a00 */
[----:B0-----:R-:W4:Y:S04]  /*862a0*/  LDL.LU R20, [R1+0x1d0] ;  /* 0x0001d00001147983 */ /* 0x001f280000300800 */
[----:B------:R-:W4:Y:S04]  /*862b0*/  LDL.LU R21, [R1+0x1d4] ;  /* 0x0001d40001157983 */ /* 0x000f280000300800 */
[----:B-1----:R-:W4:Y:S04]  /*862c0*/  LDL.LU R22, [R1+0x1d8] ;  /* 0x0001d80001167983 */ /* 0x002f280000300800 */
[----:B------:R-:W4:Y:S01]  /*862d0*/  LDL.LU R23, [R1+0x1dc] ;  /* 0x0001dc0001177983 */ /* 0x000f220000300800 */
        /* <DEDUP_REMOVED lines=85> */
[----:B------:R-:W3:-:S15]  /*86830*/  LDL.LU.64 R24, [R1+0x5000] ;  /* 0x0050000001187983 */ /* 0x000ede0000300a00 */
[----:B------:R-:W-:-:S06]  /*86840*/  NOP ;  /* 0x0000000000007918 */ /* 0x000fcc0000000000 */
[----:B------:R-:W-:Y:S04]  /*86850*/  STL.64 [R1+0x260], R4 ;  /* 0x0002600401007387 */ /* 0x000fe80000100a00 */
[----:B------:R0:W-:Y:S04]  /*86860*/  STL.64 [R1+0x268], R6 ;  /* 0x0002680601007387 */ /* 0x0001e80000100a00 */
[----:B0-----:R-:W2:Y:S04]  /*86870*/  LDL.LU R6, [R1+0x4ff8] ;  /* 0x004ff80001067983 */ /* 0x001ea80000300800 */
[----:B------:R-:W2:Y:S04]  /*86880*/  LDL.LU.64 R4, [R1+0x4ff0] ;  /* 0x004ff00001047983 */ /* 0x000ea80000300a00 */
[----:B------:R-:W2:Y:S01]  /*86890*/  LDL R7, [R1+0xd28] ;  /* 0x000d280001077983 */ /* 0x000ea20000100800 */
        /* <DEDUP_REMOVED lines=49> */
[----:B------:R-:W2:Y:S01]  /*86bb0*/  LDL.LU.64 R24, [R1+0x4f40] ;  /* 0x004f400001187983 */ /* 0x000ea20000300a00 */
[----:B---3--:R-:W-:Y:S03]  /*86bc0*/  HMMA.16816.F32 R12, R8, R12, R16 ;  /* 0x0000000c080c723c */ /* 0x008fe60000001810 */
[----:B------:R-:W3:Y:S04]  /*86bd0*/  LDL.LU.64 R18, [R1+0x4f38] ;  /* 0x004f380001127983 */ /* 0x000ee80000300a00 */
[----:B------:R-:W3:-:S15]  /*86be0*/  LDL.LU.64 R16, [R1+0x4f30] ;  /* 0x004f300001107983 */ /* 0x000ede0000300a00 */
[----:B------:R-:W-:-:S01]  /*86bf0*/  NOP ;  /* 0x0000000000007918 */ /* 0x000fc20000000000 */
[----:B------:R4:W-:Y:S04]  /*86c00*/  STL.64 [R1+0x1e0], R12 ;  /* 0x0001e00c01007387 */ /* 0x0009e80000100a00 */
[----:B------:R0:W-:Y:S01]  /*86c10*/  STL.64 [R1+0x1e8], R14 ;  /* 0x0001e80e01007387 */ /* 0x0001e20000100a00 */
[----:B----4-:R-:W-:-:S03]  /*86c20*/  IMAD.MOV.U32 R12, RZ, RZ, R27 ;  /* 0x000000ffff0c7224 */ /* 0x010fc600078e001b */
[----:B------:R-:W4:Y:S01]  /*86c30*/  LDL.LU R27, [R1+0x4f28] ;  /* 0x004f2800011b7983 */ /* 0x000f220000300800 */
[----:B--2---:R-:W-:Y:S01]  /*86c40*/  HMMA.16816.F32 R20, R8, R24, R20 ;  /* 0x000000180814723c */ /* 0x004fe20000001814 */
[----:B0-----:R-:W-:Y:S02]  /*86c50*/  IMAD.MOV.U32 R15, RZ, RZ, R6 ;  /* 0x000000ffff0f7224 */ /* 0x001fe400078e0006 */
[----:B------:R-:W-:-:S15]  /*86c60*/  IMAD.MOV.U32 R13, RZ, RZ, R29 ;  /* 0x000000ffff0d7224 */ /* 0x000fde00078e001d */
[----:B------:R-:W-:-:S06]  /*86c70*/  NOP ;  /* 0x0000000000007918 */ /* 0x000fcc0000000000 */
[----:B------:R-:W-:Y:S02]  /*86c80*/  IMAD.MOV.U32 R29, RZ, RZ, R23 ;  /* 0x000000ffff1d7224 */ /* 0x000fe400078e0017 */
[----:B------:R-:W-:Y:S02]  /*86c90*/  IMAD.MOV.U32 R28, RZ, RZ, R21 ;  /* 0x000000ffff1c7224 */ /* 0x000fe400078e0015 */
[----:B---3--:R-:W-:Y:S02]  /*86ca0*/  IMAD.MOV.U32 R14, RZ, RZ, R16 ;  /* 0x000000ffff0e7224 */ /* 0x008fe400078e0010 */
[----:B------:R-:W-:-:S03]  /*86cb0*/  IMAD.MOV.U32 R16, RZ, RZ, R22 ;  /* 0x000000ffff107224 */ /* 0x000fc600078e0016 */
[----:B------:R-:W-:Y:S04]  /*86cc0*/  STL.64 [R1+0x4f10], R14 ;  /* 0x004f100e01007387 */ /* 0x000fe80000100a00 */
[----:B------:R-:W-:Y:S04]  /*86cd0*/  STL.64 [R1+0x4f08], R12 ;  /* 0x004f080c01007387 */ /* 0x000fe80000100a00 */
[----:B------:R0:W-:Y:S04]  /*86ce0*/  STL [R1+0x1d0], R20 ;  /* 0x0001d01401007387 */ /* 0x0001e80000100800 */
[----:B------:R-:W2:Y:S04]  /*86cf0*/  LDL.LU.64 R22, [R1+0x4f20] ;  /* 0x004f200001167983 */ /* 0x000ea80000300a00 */
[----:B0-----:R-:W3:Y:S04]  /*86d00*/  LDL.LU.64 R20, [R1+0x4f18] ;  /* 0x004f180001147983 */ /* 0x001ee80000300a00 */
[----:B----4-:R0:W-:Y:S04]  /*86d10*/  STL.64 [R1+0x4de0], R26 ;  /* 0x004de01a01007387 */ /* 0x0101e80000100a00 */
[----:B------:R-:W3:Y:S04]  /*86d20*/  LDL.LU R24, [R1+0x1c0] ;  /* 0x0001c00001187983 */ /* 0x000ee80000300800 */
[----:B------:R-:W3:Y:S04]  /*86d30*/  LDL.LU R25, [R1+0x1c4] ;  /* 0x0001c40001197983 */ /* 0x000ee80000300800 */
[----:B0-----:R-:W3:Y:S04]  /*86d40*/  LDL.LU R26, [R1+0x1c8] ;  /* 0x0001c800011a7983 */ /* 0x001ee80000300800 */
[----:B------:R-:W3:Y:S04]  /*86d50*/  LDL.LU R27, [R1+0x1cc] ;  /* 0x0001cc00011b7983 */ /* 0x000ee80000300800 */
[----:B------:R-:W-:Y:S04]  /*86d60*/  STL [R1+0x4ca0], R29 ;  /* 0x004ca01d01007387 */ /* 0x000fe80000100800 */
[----:B------:R0:W-:Y:S04]  /*86d70*/  STL [R1+0x4c9c], R16 ;  /* 0x004c9c1001007387 */ /* 0x0001e80000100800 */
[----:B0-----:R-:W4:Y:S04]  /*86d80*/  LDL.LU R16, [R1+0x5d0] ;  /* 0x0005d00001107983 */ /* 0x001f280000300800 */
[----:B------:R-:W-:Y:S04]  /*86d90*/  STL [R1+0x4c98], R28 ;  /* 0x004c981c01007387 */ /* 0x000fe80000100800 */
[----:B--2---:R0:W-:Y:S01]  /*86da0*/  STL.64 [R1+0x4dc8], R22 ;  /* 0x004dc81601007387 */ /* 0x0041e20000100a00 */
[----:B---3--:R-:W-:-:S15]  /*86db0*/  HMMA.16816.F32 R24, R8, R20, R24 ;  /* 0x000000140818723c */ /* 0x008fde0000001818 */
[----:B------:R-:W-:-:S08]  /*86dc0*/  NOP ;  /* 0x0000000000007918 */ /* 0x000fd00000000000 */
[----:B------:R-:W-:Y:S04]  /*86dd0*/  STL.64 [R1+0x1c0], R24 ;  /* 0x0001c01801007387 */ /* 0x000fe80000100a00 */
[----:B------:R-:W-:Y:S04]  /*86de0*/  STL.64 [R1+0x1c8], R26 ;  /* 0x0001c81a01007387 */ /* 0x000fe80000100a00 */
[----:B------:R-:W2:Y:S04]  /*86df0*/  LDL.LU R20, [R1+0x590] ;  /* 0x0005900001147983 */ /* 0x000ea80000300800 */
[----:B------:R-:W2:Y:S04]  /*86e00*/  LDL.LU R21, [R1+0x594] ;  /* 0x0005940001157983 */ /* 0x000ea80000300800 */
[----:B0-----:R-:W3:Y:S04]  /*86e10*/  LDL.LU R22, [R1+0x598] ;  /* 0x0005980001167983 */ /* 0x001ee80000300800 */
[----:B------:R-:W3:Y:S01]  /*86e20*/  LDL.LU R23, [R1+0x59c] ;  /* 0x00059c0001177983 */ /* 0x000ee20000300800 */
[----:B------:R-:W-:-:S02]  /*86e30*/  IMAD.MOV.U32 R12, RZ, RZ, R5 ;  /* 0x000000ffff0c7224 */ /* 0x000fc400078e0005 */
[----:B------:R-:W-:Y:S02]  /*86e40*/  IMAD.MOV.U32 R13, RZ, RZ, R4 ;  /* 0x000000ffff0d7224 */ /* 0x000fe400078e0004 */
[----:B------:R-:W0:Y:S05]  /*86e50*/  LDSM.16.MT88.4 R4, [R7+UR5+0x20c00] ;  /* 0x020c00050704783b */ /* 0x000e2a0008004200 */
[----:B----4-:R-:W-:-:S15]  /*86e60*/  HMMA.16816.F32 R12, R8, R12, R16 ;  /* 0x0000000c080c723c */ /* 0x010fde0000001810 */
[----:B------:R-:W-:-:S09]  /*86e70*/  NOP ;  /* 0x0000000000007918 */ /* 0x000fd20000000000 */
[----:B------:R-:W-:Y:S02]  /*86e80*/  IMAD.MOV.U32 R18, RZ, RZ, R14 ;  /* 0x000000ffff127224 */ /* 0x000fe400078e000e */
[----:B------:R-:W-:Y:S01]  /*86e90*/  IMAD.MOV.U32 R17, RZ, RZ, R13 ;  /* 0x000000ffff117224 */ /* 0x000fe200078e000d */
[----:B---3--:R-:W-:Y:S04]  /*86ea0*/  STL.64 [R1+0x4ef0], R22 ;  /* 0x004ef01601007387 */ /* 0x008fe80000100a00 */
[----:B--2---:R1:W-:Y:S04]  /*86eb0*/  STL.64 [R1+0x4ee8], R20 ;  /* 0x004ee81401007387 */ /* 0x0043e80000100a00 */
[----:B-1----:R-:W2:Y:S04]  /*86ec0*/  LDL.LU R20, [R1+0x5b0] ;  /* 0x0005b00001147983 */ /* 0x002ea80000300800 */
[----:B------:R-:W2:Y:S04]  /*86ed0*/  LDL.LU R21, [R1+0x5b4] ;  /* 0x0005b40001157983 */ /* 0x000ea80000300800 */
[----:B------:R-:W2:Y:S04]  /*86ee0*/  LDL.LU R22, [R1+0x5b8] ;  /* 0x0005b80001167983 */ /* 0x000ea80000300800 */
[----:B------:R-:W2:Y:S04]  /*86ef0*/  LDL.LU R23, [R1+0x5bc] ;  /* 0x0005bc0001177983 */ /* 0x000ea80000300800 */
[----:B------:R-:W3:Y:S04]  /*86f00*/  LDL.LU.64 R26, [R1+0x198] ;  /* 0x00019800011a7983 */ /* 0x000ee80000300a00 */
[----:B0-----:R-:W-:Y:S04]  /*86f10*/  STL.64 [R1+0x4d68], R6 ;  /* 0x004d680601007387 */ /* 0x001fe80000100a00 */
[----:B------:R0:W-:Y:S04]  /*86f20*/  STL.64 [R1+0x4d60], R4 ;  /* 0x004d600401007387 */ /* 0x0001e80000100a00 */
[----:B0-----:R-:W4:Y:S04]  /*86f30*/  LDL.LU.64 R4, [R1+0x3b0] ;  /* 0x0003b00001047983 */ /* 0x001f280000300a00 */
[----:B------:R-:W2:Y:S04]  /*86f40*/  LDL.LU.64 R6, [R1+0x3b8] ;  /* 0x0003b80001067983 */ /* 0x000ea80000300a00 */
[----:B------:R-:W-:Y:S04]  /*86f50*/  STL [R1+0x5d0], R12 ;  /* 0x0005d00c01007387 */ /* 0x000fe80000100800 */
[----:B------:R0:W-:Y:S04]  /*86f60*/  STL [R1+0x5dc], R15 ;  /* 0x0005dc0f01007387 */ /* 0x0001e80000100800 */
[----:B0-----:R-:W4:Y:S04]  /*86f70*/  LDL.LU.64 R14, [R1+0x4f10] ;  /* 0x004f1000010e7983 */ /* 0x001f280000300a00 */
[----:B------:R-:W4:Y:S04]  /*86f80*/  LDL.LU.64 R12, [R1+0x4f08] ;  /* 0x004f0800010c7983 */ /* 0x000f280000300a00 */
[----:B------:R0:W-:Y:S04]  /*86f90*/  STL [R1+0x49dc], R18 ;  /* 0x0049dc1201007387 */ /* 0x0001e80000100800 */
[----:B------:R-:W-:Y:S04]  /*86fa0*/  STL [R1+0x49d8], R17 ;  /* 0x0049d81101007387 */ /* 0x000fe80000100800 */
[----:B0-----:R-:W3:Y:S01]  /*86fb0*/  LDL.64 R18, [R1+0x1b8] ;  /* 0x0001b80001127983 */ /* 0x001ee20000100a00 */
[----:B----4-:R-:W-:-:S15]  /*86fc0*/  HMMA.16816.F32 R12, R8, R4, R12 ;  /* 0x00000004080c723c */ /* 0x010fde000000180c */
[----:B------:R-:W-:-:S08]  /*86fd0*/  NOP ;  /* 0x0000000000007918 */ /* 0x000fd00000000000 */
[----:B------:R0:W-:Y:S01]  /*86fe0*/  STL [R1+0x5c0], R12 ;  /* 0x0005c00c01007387 */ /* 0x0001e20000100800 */
[----:B------:R-:W-:Y:S02]  /*86ff0*/  IMAD.MOV.U32 R9, RZ, RZ, R14 ;  /* 0x000000ffff097224 */ /* 0x000fe400078e000e */
[----:B------:R-:W-:Y:S02]  /*87000*/  IMAD.MOV.U32 R8, RZ, RZ, R15 ;  /* 0x000000ffff087224 */ /* 0x000fe400078e000f */
[----:B------:R-:W-:Y:S01]  /*87010*/  IMAD.MOV.U32 R10, RZ, RZ, R13 ;  /* 0x000000ffff0a7224 */ /* 0x000fe200078e000d */
[----:B------:R-:W3:Y:S04]  /*87020*/  LDL.LU.64 R14, [R1+0x4f00] ;  /* 0x004f0000010e7983 */ /* 0x000ee80000300a00 */
[----:B0-----:R-:W3:Y:S04]  /*87030*/  LDL.LU.64 R12, [R1+0x4ef8] ;  /* 0x004ef800010c7983 */ /* 0x001ee80000300a00 */
[----:B--2---:R-:W-:Y:S04]  /*87040*/  STL.64 [R1+0x4d80], R6 ;  /* 0x004d800601007387 */ /* 0x004fe80000100a00 */
[----:B------:R-:W2:Y:S04]  /*87050*/  LDL.LU R4, [R1+0x5a0] ;  /* 0x0005a00001047983 */ /* 0x000ea80000300800 */
[----:B------:R-:W-:Y:S04]  /*87060*/  STL [R1+0x49e8], R8 ;  /* 0x0049e80801007387 */ /* 0x000fe80000100800 */
[----:B------:R-:W-:Y:S04]  /*87070*/  STL [R1+0x49e4], R9 ;  /* 0x0049e40901007387 */ /* 0x000fe80000100800 */
[----:B------:R0:W-:Y:S04]  /*87080*/  STL [R1+0x49e0], R10 ;  /* 0x0049e00a01007387 */ /* 0x0001e80000100800 */
[----:B0-----:R-:W2:Y:S01]  /*87090*/  LDL.LU.64 R10, [R1+0x1a8] ;  /* 0x0001a800010a7983 */ /* 0x001ea20000300a00 */
[----:B---3--:R-:W-:-:S15]  /*870a0*/  HMMA.16816.F32 R20, R12, R18, R20 ;  /* 0x000000120c14723c */ /* 0x008fde0000001814 */
[----:B------:R-:W-:-:S08]  /*870b0*/  NOP ;  /* 0x0000000000007918 */ /* 0x000fd00000000000 */
[----:B------:R0:W-:Y:S01]  /*870c0*/  STL.64 [R1+0x5b0], R20 ;  /* 0x0005b01401007387 */ /* 0x0001e20000100a00 */
[----:B------:R-:W-:Y:S02]  /*870d0*/  IMAD.MOV.U32 R18, RZ, RZ, R22 ;  /* 0x000000ffff127224 */ /* 0x000fe400078e0016 */
[----:B------:R-:W-:Y:S02]  /*870e0*/  IMAD.MOV.U32 R17, RZ, RZ, R23 ;  /* 0x000000ffff117224 */ /* 0x000fe400078e0017 */
[----:B------:R-:W3:Y:S04]  /*870f0*/  LDL.LU.64 R22, [R1+0x4ef0] ;  /* 0x004ef00001167983 */ /* 0x000ee80000300a00 */
[----:B0-----:R-:W3:Y:S01]  /*87100*/  LDL.LU.64 R20, [R1+0x4ee8] ;  /* 0x004ee80001147983 */ /* 0x001ee20000300a00 */
[----:B------:R-:W-:-:S02]  /*87110*/  IMAD.MOV.U32 R5, RZ, RZ, R3 ;  /* 0x000000ffff057224 */ /* 0x000fc400078e0003 */
[----:B------:R-:W-:Y:S02]  /*87120*/  IMAD.MOV.U32 R6, RZ, RZ, R2 ;  /* 0x000000ffff067224 */ /* 0x000fe400078e0002 */
[----:B------:R-:W-:-:S07]  /*87130*/  IMAD.MOV.U32 R7, RZ, RZ, R0 ;  /* 0x000000ffff077224 */ /* 0x000fce00078e0000 */
[----:B--2---:R-:W-:Y:S01]  /*87140*/  HMMA.16816.F32 R4, R12, R10, R4 ;  /* 0x0000000a0c04723c */ /* 0x004fe20000001804 */
[----:B------:R-:W-:Y:S04]  /*87150*/  STL [R1+0x49f0], R17 ;  /* 0x0049f01101007387 */ /* 0x000fe80000100800 */
[----:B------:R-:W-:Y:S01]  /*87160*/  STL [R1+0x49ec], R18 ;  /* 0x0049ec1201007387 */ /* 0x000fe20000100800 */
[----:B------:R-:W-:-:S15]  /*87170*/  IMAD.MOV.U32 R28, RZ, RZ, R10 ;  /* 0x000000ffff1c7224 */ /* 0x000fde00078e000a */
[----:B------:R-:W-:-:S02]  /*87180*/  NOP ;  /* 0x0000000000007918 */ /* 0x000fc40000000000 */
[----:B------:R3:W-:Y:S01]  /*87190*/  STL [R1+0x5a0], R4 ;  /* 0x0005a00401007387 */ /* 0x0007e20000100800 */
[----:B------:R-:W-:Y:S02]  /*871a0*/  IMAD.MOV.U32 R3, RZ, RZ, R5 ;  /* 0x000000ffff037224 */ /* 0x000fe400078e0005 */
[----:B------:R-:W-:Y:S02]  /*871b0*/  IMAD.MOV.U32 R2, RZ, RZ, R6 ;  /* 0x000000ffff027224 */ /* 0x000fe400078e0006 */
[----:B------:R-:W-:Y:S01]  /*871c0*/  IMAD.MOV.U32 R0, RZ, RZ, R7 ;  /* 0x000000ffff007224 */ /* 0x000fe200078e0007 */
[----:B------:R-:W-:Y:S04]  /*871d0*/  STL [R1+0x4ca8], R11 ;  /* 0x004ca80b01007387 */ /* 0x000fe80000100800 */
[----:B------:R-:W-:Y:S04]  /*871e0*/  STL [R1+0x4ca4], R28 ;  /* 0x004ca41c01007387 */ /* 0x000fe80000100800 */
[----:B------:R-:W-:Y:S04]  /*871f0*/  STL [R1+0x49fc], R0 ;  /* 0x0049fc0001007387 */ /* 0x000fe80000100800 */
[----:B------:R-:W-:Y:S04]  /*87200*/  STL [R1+0x49f8], R2 ;  /* 0x0049f80201007387 */ /* 0x000fe80000100800 */
[----:B------:R-:W-:Y:S01]  /*87210*/  STL [R1+0x49f4], R3 ;  /* 0x0049f40301007387 */ /* 0x000fe20000100800 */
[----:B---3--:R-:W-:-:S15]  /*87220*/  HMMA.16816.F32 R4, R12, R26, R20 ;  /* 0x0000001a0c04723c */ /* 0x008fde0000001814 */
[----:B------:R-:W-:-:S09]  /*87230*/  NOP ;  /* 0x0000000000007918 */ /* 0x000fd20000000000 */
[----:B------:R-:W-:Y:S02]  /*87240*/  IMAD.MOV.U32 R9, RZ, RZ, R6 ;  /* 0x000000ffff097224 */ /* 0x000fe400078e0006 */
[----:B------:R-:W-:Y:S02]  /*87250*/  IMAD.MOV.U32 R10, RZ, RZ, R7 ;  /* 0x000000ffff0a7224 */ /* 0x000fe400078e0007 */
[----:B------:R-:W2:Y:S04]  /*87260*/  LDL.LU.64 R6, [R1+0x148] ;  /* 0x0001480001067983 */ /* 0x000ea80000300a00 */
[----:B--2---:R0:W-:Y:S04]  /*87270*/  STL.64 [R1+0x4ea8], R6 ;  /* 0x004ea80601007387 */ /* 0x0041e80000100a00 */
[----:B0-----:R-:W2:Y:S01]  /*87280*/  LDL.LU.64 R6, [R1+0x158] ;  /* 0x0001580001067983 */ /* 0x001ea20000300a00 */
[----:B------:R-:W-:-:S02]  /*87290*/  IMAD.MOV.U32 R18, RZ, RZ, R4 ;  /* 0x000000ffff127224 */ /* 0x000fc400078e0004 */
[----:B------:R-:W-:Y:S01]  /*872a0*/  IMAD.MOV.U32 R8, RZ, RZ, R5 ;  /* 0x000000ffff087224 */ /* 0x000fe200078e0005 */
[----:B--2---:R0:W-:Y:S04]  /*872b0*/  STL.64 [R1+0x4ec0], R6 ;  /* 0x004ec00601007387 */ /* 0x0041e80000100a00 */
[----:B------:R-:W2:Y:S04]  /*872c0*/  LDL.LU R4, [R1+0x560] ;  /* 0x0005600001047983 */ /* 0x000ea80000300800 */
[----:B------:R-:W2:Y:S04]  /*872d0*/  LDL.LU R5, [R1+0x564] ;  /* 0x0005640001057983 */ /* 0x000ea80000300800 */
[----:B0-----:R-:W3:Y:S04]  /*872e0*/  LDL.LU R6, [R1+0x568] ;  /* 0x0005680001067983 */ /* 0x001ee80000300800 */
        /* <DEDUP_REMOVED lines=10> */
[----:B------:R-:W3:Y:S04]  /*87390*/  LDL.LU R20, [R1+0x530] ;  /* 0x0005300001147983 */ /* 0x000ee80000300800 */
[----:B------:R-:W3:Y:S04]  /*873a0*/  LDL.LU R21, [R1+0x534] ;  /* 0x0005340001157983 */ /* 0x000ee80000300800 */
[----:B------:R-:W4:Y:S04]  /*873b0*/  LDL.LU R22, [R1+0x538] ;  /* 0x0005380001167983 */ /* 0x000f280000300800 */
[----:B------:R-:W4:Y:S01]  /*873c0*/  LDL.LU R23, [R1+0x53c] ;  /* 0x00053c0001177983 */ /* 0x000f220000300800 */
[----:B------:R-:W-:-:S02]  /*873d0*/  IMAD.MOV.U32 R16, RZ, RZ, R27 ;  /* 0x000000ffff107224 */ /* 0x000fc400078e001b */
[----:B------:R-:W-:Y:S01]  /*873e0*/  IMAD.MOV.U32 R29, RZ, RZ, R26 ;  /* 0x000000ffff1d7224 */ /* 0x000fe200078e001a */
[----:B----4-:R-:W-:Y:S04]  /*873f0*/  STL.64 [R1+0x4eb8], R22 ;  /* 0x004eb81601007387 */ /* 0x010fe80000100a00 */
[----:B---3--:R0:W-:Y:S04]  /*87400*/  STL.64 [R1+0x4eb0], R20 ;  /* 0x004eb01401007387 */ /* 0x0081e80000100a00 */
[----:B0-----:R-:W3:Y:S04]  /*87410*/  LDL.LU R20, [R1+0x550] ;  /* 0x0005500001147983 */ /* 0x001ee80000300800 */
[----:B------:R-:W3:Y:S04]  /*87420*/  LDL.LU R21, [R1+0x554] ;  /* 0x0005540001157983 */ /* 0x000ee80000300800 */
[----:B------:R-:W3:Y:S04]  /*87430*/  LDL.LU R22, [R1+0x558] ;  /* 0x0005580001167983 */ /* 0x000ee80000300800 */
[----:B------:R-:W3:Y:S04]  /*87440*/  LDL.LU R23, [R1+0x55c] ;  /* 0x00055c0001177983 */ /* 0x000ee80000300800 */
[----:B------:R-:W4:Y:S04]  /*87450*/  LDL.LU.64 R26, [R1+0x138] ;  /* 0x00013800011a7983 */ /* 0x000f280000300a00 */
[----:B------:R-:W-:Y:S04]  /*87460*/  STL [R1+0x4cb4], R18 ;  /* 0x004cb41201007387 */ /* 0x000fe80000100800 */
[----:B------:R-:W-:Y:S04]  /*87470*/  STL [R1+0x4cb0], R16 ;  /* 0x004cb01001007387 */ /* 0x000fe80000100800 */
[----:B------:R-:W-:Y:S04]  /*87480*/  STL [R1+0x4cac], R29 ;  /* 0x004cac1d01007387 */ /* 0x000fe80000100800 */
[----:B------:R-:W-:Y:S04]  /*87490*/  STL [R1+0x4a08], R10 ;  /* 0x004a080a01007387 */ /* 0x000fe80000100800 */
[----:B------:R0:W-:Y:S04]  /*874a0*/  STL.64 [R1+0x4a00], R8 ;  /* 0x004a000801007387 */ /* 0x0001e80000100a00 */
        /* <DEDUP_REMOVED lines=9> */
[----:B------:R-:W-:Y:S02]  /*87540*/  IMAD.MOV.U32 R9, RZ, RZ, R6 ;  /* 0x000000ffff097224 */ /* 0x000fe400078e0006 */
[----:B------:R-:W2:Y:S04]  /*87550*/  LDL.LU.64 R6, [R1+0x4ee0] ;  /* 0x004ee00001067983 */ /* 0x000ea80000300a00 */
[----:B------:R-:W2:Y:S04]  /*87560*/  LDL.LU.64 R4, [R1+0x4ed8] ;  /* 0x004ed80001047983 */ /* 0x000ea80000300a00 */
[----:B------:R-:W-:Y:S04]  /*87570*/  STL [R1+0x4cbc], R8 ;  /* 0x004cbc0801007387 */ /* 0x000fe80000100800 */
[----:B------:R-:W-:Y:S04]  /*87580*/  STL [R1+0x4cb8], R9 ;  /* 0x004cb80901007387 */ /* 0x000fe80000100800 */
[----:B-1----:R-:W2:Y:S02]  /*87590*/  LDL.LU.64 R10, [R1+0x178] ;  /* 0x00017800010a7983 */ /* 0x002ea40000300a00 */
[----:B--2---:R-:W-:Y:S06]  /*875a0*/  HMMA.16816.F32 R4, R12, R10, R4 ;  /* 0x0000000a0c04723c */ /* 0x004fec0000001804 */
[----:B------:R-:W-:-:S02]  /*875b0*/  IMAD.MOV.U32 R28, RZ, RZ, R10 ;  /* 0x000000ffff1c7224 */ /* 0x000fc400078e000a */
[----:B------:R-:W-:-:S15]  /*875c0*/  IMAD.MOV.U32 R10, RZ, RZ, R11 ;  /* 0x000000ffff0a7224 */ /* 0x000fde00078e000b */
[----:B------:R-:W-:Y:S04]  /*875d0*/  STL.64 [R1+0x570], R4 ;  /* 0x0005700401007387 */ /* 0x000fe80000100a00 */
[----:B------:R0:W-:Y:S04]  /*875e0*/  STL.64 [R1+0x578], R6 ;  /* 0x0005780601007387 */ /* 0x0001e80000100a00 */
[----:B0-----:R-:W2:Y:S04]  /*875f0*/  LDL.LU.64 R6, [R1+0x4ed0] ;  /* 0x004ed00001067983 */ /* 0x001ea80000300a00 */
[----:B------:R-:W2:Y:S04]  /*87600*/  LDL.LU.64 R4, [R1+0x4ec8] ;  /* 0x004ec80001047983 */ /* 0x000ea80000300a00 */
[----:B------:R0:W-:Y:S04]  /*87610*/  STL [R1+0x4cc4], R10 ;  /* 0x004cc40a01007387 */ /* 0x0001e80000100800 */
[----:B0-----:R-:W2:Y:S04]  /*87620*/  LDL.LU.64 R10, [R1+0x168] ;  /* 0x00016800010a7983 */ /* 0x001ea80000300a00 */
[----:B------:R-:W-:Y:S01]  /*87630*/  STL [R1+0x4cc0], R28 ;  /* 0x004cc01c01007387 */ /* 0x000fe20000100800 */
[----:B--2---:R-:W-:-:S15]  /*87640*/  HMMA.16816.F32 R4, R12, R10, R4 ;  /* 0x0000000a0c04723c */ /* 0x004fde0000001804 */
[----:B------:R-:W-:-:S08]  /*87650*/  NOP ;  /* 0x0000000000007918 */ /* 0x000fd00000000000 */
[----:B------:R-:W-:Y:S04]  /*87660*/  STL.64 [R1+0x560], R4 ;  /* 0x0005600401007387 */ /* 0x000fe80000100a00 */
[----:B------:R0:W-:Y:S04]  /*87670*/  STL.64 [R1+0x568], R6 ;  /* 0x0005680601007387 */ /* 0x0001e80000100a00 */
[----:B0-----:R-:W3:Y:S01]  /*87680*/  LDL.LU.64 R6, [R1+0x4ec0] ;  /* 0x004ec00001067983 */ /* 0x001ee20000300a00 */
[----:B------:R-:W-:-:S03]  /*87690*/  IMAD.MOV.U32 R29, RZ, RZ, R10 ;  /* 0x000000ffff1d7224 */ /* 0x000fc600078e000a */
[----:B------:R0:W-:Y:S04]  /*876a0*/  STL [R1+0x4ccc], R11 ;  /* 0x004ccc0b01007387 */ /* 0x0001e80000100800 */
[----:B------:R-:W2:Y:S04]  /*876b0*/  LDL.LU R8, [R1+0x540] ;  /* 0x0005400001087983 */ /* 0x000ea80000300800 */
[----:B------:R-:W2:Y:S04]  /*876c0*/  LDL.LU R9, [R1+0x544] ;  /* 0x0005440001097983 */ /* 0x000ea80000300800 */
[----:B------:R-:W2:Y:S04]  /*876d0*/  LDL.LU R10, [R1+0x548] ;  /* 0x00054800010a7983 */ /* 0x000ea80000300800 */
[----:B0-----:R-:W2:Y:S04]  /*876e0*/  LDL.LU R11, [R1+0x54c] ;  /* 0x00054c00010b7983 */ /* 0x001ea80000300800 */
[----:B------:R-:W-:Y:S01]  /*876f0*/  STL [R1+0x4cc8], R29 ;  /* 0x004cc81d01007387 */ /* 0x000fe20000100800 */
[----:B---3--:R-:W-:Y:S06]  /*87700*/  HMMA.16816.F32 R20, R12, R6, R20 ;  /* 0x000000060c14723c */ /* 0x008fec0000001814 */
[----:B------:R-:W-:-:S02]  /*87710*/  IMAD.MOV.U32 R18, RZ, RZ, R6 ;  /* 0x000000ffff127224 */ /* 0x000fc400078e0006 */
[----:B------:R-:W-:-:S15]  /*87720*/  IMAD.MOV.U32 R16, RZ, RZ, R7 ;  /* 0x000000ffff107224 */ /* 0x000fde00078e0007 */
[----:B------:R-:W-:Y:S04]  /*87730*/  STL.64 [R1+0x550], R20 ;  /* 0x0005501401007387 */ /* 0x000fe80000100a00 */
[----:B------:R0:W-:Y:S04]  /*87740*/  STL.64 [R1+0x558], R22 ;  /* 0x0005581601007387 */ /* 0x0001e80000100a00 */
[----:B0-----:R-:W4:Y:S04]  /*87750*/  LDL.LU.64 R22, [R1+0x4eb8] ;  /* 0x004eb80001167983 */ /* 0x001f280000300a00 */
[----:B------:R-:W4:Y:S04]  /*87760*/  LDL.LU.64 R20, [R1+0x4eb0] ;  /* 0x004eb00001147983 */ /* 0x000f280000300a00 */
[----:B------:R-:W2:Y:S04]  /*87770*/  LDL.LU.64 R6, [R1+0x4ea8] ;  /* 0x004ea80001067983 */ /* 0x000ea80000300a00 */
[----:B------:R-:W-:Y:S04]  /*87780*/  STL [R1+0x4cd4], R16 ;  /* 0x004cd41001007387 */ /* 0x000fe80000100800 */
[----:B------:R-:W-:Y:S04]  /*87790*/  STL [R1+0x4cd0], R18 ;  /* 0x004cd01201007387 */ /* 0x000fe80000100800 */
[----:B------:R2:W-:Y:S02]  /*877a0*/  STL [R1+0x4e90], R19 ;  /* 0x004e901301007387 */ /* 0x0005e40000100800 */
[----:B--2---:R-:W-:Y:S07]  /*877b0*/  HMMA.16816.F32 R16, R12, R6, R8 ;  /* 0x000000060c10723c */ /* 0x004fee0000001808 */
[----:B------:R-:W-:-:S02]  /*877c0*/  IMAD.MOV.U32 R8, RZ, RZ, R6 ;  /* 0x000000ffff087224 */ /* 0x000fc400078e0006 */
[----:B------:R-:W-:Y:S02]  /*877d0*/  IMAD.MOV.U32 R9, RZ, RZ, R7 ;  /* 0x000000ffff097224 */ /* 0x000fe400078e0007 */
[----:B----4-:R-:W-:-:S12]  /*877e0*/  HMMA.16816.F32 R4, R12, R26, R20 ;  /* 0x0000001a0c04723c */ /* 0x010fd80000001814 */
        /* <DEDUP_REMOVED lines=10> */
[----:B---3--:R0:W-:Y:S04]  /*87890*/  STL.64 [R1+0x4ea0], R18 ;  /* 0x004ea01201007387 */ /* 0x0081e80000100a00 */
[----:B--2---:R-:W-:Y:S04]  /*878a0*/  STL.64 [R1+0x4e98], R16 ;  /* 0x004e981001007387 */ /* 0x004fe80000100a00 */
[----:B0-----:R-:W2:Y:S04]  /*878b0*/  LDL.LU.64 R18, [R1+0x128] ;  /* 0x0001280001127983 */ /* 0x001ea80000300a00 */
[----:B------:R-:W3:Y:S04]  /*878c0*/  LDL.LU.64 R6, [R1+0xd8] ;  /* 0x0000d80001067983 */ /* 0x000ee80000300a00 */
[----:B---3--:R0:W-:Y:S04]  /*878d0*/  STL.64 [R1+0x4e60], R6 ;  /* 0x004e600601007387 */ /* 0x0081e80000100a00 */
[----:B------:R-:W3:Y:S04]  /*878e0*/  LDL.LU R4, [R1+0x4e0] ;  /* 0x0004e00001047983 */ /* 0x000ee80000300800 */
[----:B------:R-:W3:Y:S04]  /*878f0*/  LDL.LU R5, [R1+0x4e4] ;  /* 0x0004e40001057983 */ /* 0x000ee80000300800 */
[----:B0-----:R-:W4:Y:S04]  /*87900*/  LDL.LU R6, [R1+0x4e8] ;  /* 0x0004e80001067983 */ /* 0x001f280000300800 */
[----:B------:R-:W4:Y:S04]  /*87910*/  LDL.LU R7, [R1+0x4ec] ;  /* 0x0004ec0001077983 */ /* 0x000f280000300800 */
[----:B----4-:R-:W-:Y:S04]  /*87920*/  STL.64 [R1+0x4e70], R6 ;  /* 0x004e700601007387 */ /* 0x010fe80000100a00 */
[----:B---3--:R0:W-:Y:S04]  /*87930*/  STL.64 [R1+0x4e68], R4 ;  /* 0x004e680401007387 */ /* 0x0081e80000100a00 */
[----:B0-----:R-:W3:Y:S04]  /*87940*/  LDL.LU R4, [R1+0x4f0] ;  /* 0x0004f00001047983 */ /* 0x001ee80000300800 */
[----:B------:R-:W3:Y:S04]  /*87950*/  LDL.LU R5, [R1+0x4f4] ;  /* 0x0004f40001057983 */ /* 0x000ee80000300800 */
[----:B------:R-:W4:Y:S04]  /*87960*/  LDL.LU R6, [R1+0x4f8] ;  /* 0x0004f80001067983 */ /* 0x000f280000300800 */
[----:B------:R-:W4:Y:S04]  /*87970*/  LDL.LU R7, [R1+0x4fc] ;  /* 0x0004fc0001077983 */ /* 0x000f280000300800 */
[----:B----4-:R0:W-:Y:S04]  /*87980*/  STL.64 [R1+0x4e80], R6 ;  /* 0x004e800601007387 */ /* 0x0101e80000100a00 */
[----:B---3--:R-:W-:Y:S04]  /*87990*/  STL.64 [R1+0x4e78], R4 ;  /* 0x004e780401007387 */ /* 0x008fe80000100a00 */
[----:B0-----:R-:W3:Y:S01]  /*879a0*/  LDL.LU.64 R6, [R1+0x108] ;  /* 0x0001080001067983 */ /* 0x001ee20000300a00 */
[----:B------:R-:W-:-:S02]  /*879b0*/  IMAD.MOV.U32 R28, RZ, RZ, R27 ;  /* 0x000000ffff1c7224 */ /* 0x000fc400078e001b */
[----:B------:R-:W-:Y:S01]  /*879c0*/  IMAD.MOV.U32 R10, RZ, RZ, R26 ;  /* 0x000000ffff0a7224 */ /* 0x000fe200078e001a */
[----:B---3--:R0:W-:Y:S04]  /*879d0*/  STL.64 [R1+0x4e88], R6 ;  /* 0x004e880601007387 */ /* 0x0081e80000100a00 */
[----:B0-----:R-:W3:Y:S04]  /*879e0*/  LDL.LU.64 R6, [R1+0x118] ;  /* 0x0001180001067983 */ /* 0x001ee80000300a00 */
[----:B------:R-:W4:Y:S04]  /*879f0*/  LDL.LU R20, [R1+0x4c0] ;  /* 0x0004c00001147983 */ /* 0x000f280000300800 */
[----:B------:R-:W4:Y:S04]  /*87a00*/  LDL.LU R21, [R1+0x4c4] ;  /* 0x0004c40001157983 */ /* 0x000f280000300800 */
[----:B------:R-:W4:Y:S04]  /*87a10*/  LDL.LU R22, [R1+0x4c8] ;  /* 0x0004c80001167983 */ /* 0x000f280000300800 */
[----:B------:R-:W4:Y:S04]  /*87a20*/  LDL.LU R23, [R1+0x4cc] ;  /* 0x0004cc0001177983 */ /* 0x000f280000300800 */
[----:B------:R-:W4:Y:S04]  /*87a30*/  LDL.LU.64 R26, [R1+0xc8] ;  /* 0x0000c800011a7983 */ /* 0x000f280000300a00 */
        /* <DEDUP_REMOVED lines=9> */
[----:B------:R-:W-:Y:S04]  /*87ad0*/  STL.64 [R1+0x520], R8 ;  /* 0x0005200801007387 */ /* 0x000fe80000100a00 */
[----:B------:R0:W-:Y:S02]  /*87ae0*/  STL.64 [R1+0x528], R10 ;  /* 0x0005280a01007387 */ /* 0x0001e40000100a00 */
[----:B0-----:R-:W-:Y:S02]  /*87af0*/  IMAD.MOV.U32 R11, RZ, RZ, R18 ;  /* 0x000000ffff0b7224 */ /* 0x001fe400078e0012 */
[----:B------:R-:W2:Y:S04]  /*87b00*/  LDL.LU.64 R18, [R1+0x4ea0] ;  /* 0x004ea00001127983 */ /* 0x000ea80000300a00 */
[----:B------:R-:W2:Y:S04]  /*87b10*/  LDL.LU.64 R16, [R1+0x4e98] ;  /* 0x004e980001107983 */ /* 0x000ea80000300a00 */
[----:B------:R-:W-:Y:S04]  /*87b20*/  STL [R1+0x4cec], R29 ;  /* 0x004cec1d01007387 */ /* 0x000fe80000100800 */
[----:B------:R0:W-:Y:S04]  /*87b30*/  STL [R1+0x4ce8], R11 ;  /* 0x004ce80b01007387 */ /* 0x0001e80000100800 */
[----:B------:R-:W3:Y:S04]  /*87b40*/  LDL.LU R8, [R1+0x500] ;  /* 0x0005000001087983 */ /* 0x000ee80000300800 */
[----:B------:R-:W3:Y:S04]  /*87b50*/  LDL.LU R9, [R1+0x504] ;  /* 0x0005040001097983 */ /* 0x000ee80000300800 */
[----:B------:R-:W3:Y:S04]  /*87b60*/  LDL.LU R10, [R1+0x508] ;  /* 0x00050800010a7983 */ /* 0x000ee80000300800 */
[----:B0-----:R-:W3:Y:S01]  /*87b70*/  LDL.LU R11, [R1+0x50c] ;  /* 0x00050c00010b7983 */ /* 0x001ee20000300800 */
[----:B--2---:R-:W-:-:S15]  /*87b80*/  HMMA.16816.F32 R16, R12, R6, R16 ;  /* 0x000000060c10723c */ /* 0x004fde0000001810 */
[----:B------:R-:W-:-:S08]  /*87b90*/  NOP ;  /* 0x0000000000007918 */ /* 0x000fd00000000000 */
[----:B------:R0:W-:Y:S04]  /*87ba0*/  STL.64 [R1+0x510], R16 ;  /* 0x0005101001007387 */ /* 0x0001e80000100a00 */
[----:B------:R1:W-:Y:S01]  /*87bb0*/  STL.64 [R1+0x518], R18 ;  /* 0x0005181201007387 */ /* 0x0003e20000100a00 */
[----:B0-----:R-:W-:-:S03]  /*87bc0*/  IMAD.MOV.U32 R16, RZ, RZ, R6 ;  /* 0x000000ffff107224 */ /* 0x001fc600078e0006 */
[----:B-1----:R-:W2:Y:S01]  /*87bd0*/  LDL.LU R19, [R1+0x4e90] ;  /* 0x004e900001137983 */ /* 0x002ea20000300800 */
[----:B------:R-:W-:-:S03]  /*87be0*/  IMAD.MOV.U32 R18, RZ, RZ, R7 ;  /* 0x000000ffff127224 */ /* 0x000fc600078e0007 */
[----:B------:R-:W3:Y:S04]  /*87bf0*/  LDL.LU.64 R6, [R1+0x4e88] ;  /* 0x004e880001067983 */ /* 0x000ee80000300a00 */
[----:B------:R-:W-:Y:S04]  /*87c00*/  STL [R1+0x4cf4], R18 ;  /* 0x004cf41201007387 */ /* 0x000fe80000100800 */
[----:B------:R-:W-:Y:S01]  /*87c10*/  STL [R1+0x4cf0], R16 ;  /* 0x004cf01001007387 */ /* 0x000fe20000100800 */
[----:B---3--:R-:W-:-:S15]  /*87c20*/  HMMA.16816.F32 R8, R12, R6, R8 ;  /* 0x000000060c08723c */ /* 0x008fde0000001808 */
[----:B------:R-:W-:-:S08]  /*87c30*/  NOP ;  /* 0x0000000000007918 */ /* 0x000fd00000000000 */
[----:B------:R0:W-:Y:S04]  /*87c40*/  STL.64 [R1+0x500], R8 ;  /* 0x0005000801007387 */ /* 0x0001e80000100a00 */
[----:B------:R1:W-:Y:S01]  /*87c50*/  STL.64 [R1+0x508], R10 ;  /* 0x0005080a01007387 */ /* 0x0003e20000100a00 */
[----:B0-----:R-:W-:Y:S02]  /*87c60*/  IMAD.MOV.U32 R8, RZ, RZ, R7 ;  /* 0x000000ffff087224 */ /* 0x001fe400078e0007 */
[----:B------:R-:W-:Y:S02]  /*87c70*/  IMAD.MOV.U32 R9, RZ, RZ, R6 ;  /* 0x000000ffff097224 */ /* 0x000fe400078e0006 */
[----:B------:R-:W3:Y:S04]  /*87c80*/  LDL.LU.64 R6, [R1+0x4e80] ;  /* 0x004e800001067983 */ /* 0x000ee80000300a00 */
[----:B------:R-:W3:Y:S04]  /*87c90*/  LDL.LU.64 R4, [R1+0x4e78] ;  /* 0x004e780001047983 */ /* 0x000ee80000300a00 */
[----:B------:R-:W-:Y:S04]  /*87ca0*/  STL [R1+0x4cfc], R8 ;  /* 0x004cfc0801007387 */ /* 0x000fe80000100800 */
[----:B------:R-:W-:Y:S04]  /*87cb0*/  STL [R1+0x4cf8], R9 ;  /* 0x004cf80901007387 */ /* 0x000fe80000100800 */
[----:B-1----:R-:W3:Y:S02]  /*87cc0*/  LDL.LU.64 R10, [R1+0xf8] ;  /* 0x0000f800010a7983 */ /* 0x002ee40000300a00 */
[----:B---3--:R-:W-:Y:S06]  /*87cd0*/  HMMA.16816.F32 R4, R12, R10, R4 ;  /* 0x0000000a0c04723c */ /* 0x008fec0000001804 */
[----:B------:R-:W-:-:S02]  /*87ce0*/  IMAD.MOV.U32 R28, RZ, RZ, R10 ;  /* 0x000000ffff1c7224 */ /* 0x000fc400078e000a */
[----:B------:R-:W-:-:S15]  /*87cf0*/  IMAD.MOV.U32 R10, RZ, RZ, R11 ;  /* 0x000000ffff0a7224 */ /* 0x000fde00078e000b */
[----:B------:R-:W-:Y:S04]  /*87d00*/  STL.64 [R1+0x4f0], R4 ;  /* 0x0004f00401007387 */ /* 0x000fe80000100a00 */
[----:B------:R0:W-:Y:S04]  /*87d10*/  STL.64 [R1+0x4f8], R6 ;  /* 0x0004f80601007387 */ /* 0x0001e80000100a00 */
[----:B0-----:R-:W3:Y:S04]  /*87d20*/  LDL.LU.64 R6, [R1+0x4e70] ;  /* 0x004e700001067983 */ /* 0x001ee80000300a00 */
[----:B------:R-:W3:Y:S04]  /*87d30*/  LDL.LU.64 R4, [R1+0x4e68] ;  /* 0x004e680001047983 */ /* 0x000ee80000300a00 */
[----:B------:R0:W-:Y:S04]  /*87d40*/  STL [R1+0x4d04], R10 ;  /* 0x004d040a01007387 */ /* 0x0001e80000100800 */
[----:B0-----:R-:W3:Y:S04]  /*87d50*/  LDL.LU.64 R10, [R1+0xe8] ;  /* 0x0000e800010a7983 */ /* 0x001ee80000300a00 */
[----:B------:R-:W-:Y:S01]  /*87d60*/  STL [R1+0x4d00], R28 ;  /* 0x004d001c01007387 */ /* 0x000fe20000100800 */
[----:B---3--:R-:W-:Y:S06]  /*87d70*/  HMMA.16816.F32 R4, R12, R10, R4 ;  /* 0x0000000a0c04723c */ /* 0x008fec0000001804 */
[----:B------:R-:W-:-:S15]  /*87d80*/  IMAD.MOV.U32 R29, RZ, RZ, R10 ;  /* 0x000000ffff1d7224 */ /* 0x000fde00078e000a */
[----:B------:R-:W-:-:S02]  /*87d90*/  NOP ;  /* 0x0000000000007918 */ /* 0x000fc40000000000 */
[----:B------:R-:W-:Y:S04]  /*87da0*/  STL.64 [R1+0x4e0], R4 ;  /* 0x0004e00401007387 */ /* 0x000fe80000100a00 */
[----:B------:R0:W-:Y:S04]  /*87db0*/  STL.64 [R1+0x4e8], R6 ;  /* 0x0004e80601007387 */ /* 0x0001e80000100a00 */
[----:B0-----:R-:W3:Y:S04]  /*87dc0*/  LDL.LU.64 R6, [R1+0x4e60] ;  /* 0x004e600001067983 */ /* 0x001ee80000300a00 */
[----:B------:R0:W-:Y:S04]  /*87dd0*/  STL [R1+0x4d0c], R11 ;  /* 0x004d0c0b01007387 */ /* 0x0001e80000100800 */
[----:B------:R-:W4:Y:S04]  /*87de0*/  LDL.LU R8, [R1+0x4d0] ;  /* 0x0004d00001087983 */ /* 0x000f280000300800 */
[----:B------:R-:W4:Y:S04]  /*87df0*/  LDL.LU R9, [R1+0x4d4] ;  /* 0x0004d40001097983 */ /* 0x000f280000300800 */
[----:B------:R-:W4:Y:S04]  /*87e00*/  LDL.LU R10, [R1+0x4d8] ;  /* 0x0004d800010a7983 */ /* 0x000f280000300800 */
[----:B0-----:R-:W4:Y:S04]  /*87e10*/  LDL.LU R11, [R1+0x4dc] ;  /* 0x0004dc00010b7983 */ /* 0x001f280000300800 */
[----:B------:R-:W-:Y:S01]  /*87e20*/  STL [R1+0x4d08], R29 ;  /* 0x004d081d01007387 */ /* 0x000fe20000100800 */
[----:B---3--:R-:W-:-:S02]  /*87e30*/  IMAD.MOV.U32 R18, RZ, RZ, R6 ;  /* 0x000000ffff127224 */ /* 0x008fc400078e0006 */
[----:B------:R-:W-:Y:S01]  /*87e40*/  IMAD.MOV.U32 R16, RZ, RZ, R7 ;  /* 0x000000ffff107224 */ /* 0x000fe200078e0007 */
[C---:B----4-:R-:W-:Y:S06]  /*87e50*/  HMMA.16816.F32 R8, R12.reuse, R6, R8 ;  /* 0x000000060c08723c */ /* 0x050fec0000001808 */
[----:B------:R-:W-:-:S15]  /*87e60*/  HMMA.16816.F32 R4, R12, R26, R20 ;  /* 0x0000001a0c04723c */ /* 0x000fde0000001814 */
[----:B------:R-:W-:-:S02]  /*87e70*/  NOP ;  /* 0x0000000000007918 */ /* 0x000fc40000000000 */
[----:B------:R-:W-:Y:S04]  /*87e80*/  STL.64 [R1+0x4d0], R8 ;  /* 0x0004d00801007387 */ /* 0x000fe80000100a00 */
[----:B------:R-:W-:Y:S04]  /*87e90*/  STL.64 [R1+0x4d8], R10 ;  /* 0x0004d80a01007387 */ /* 0x000fe80000100a00 */
[----:B------:R0:W-:Y:S04]  /*87ea0*/  STL [R1+0x4d14], R16 ;  /* 0x004d141001007387 */ /* 0x0001e80000100800 */
[----:B------:R1:W-:Y:S04]  /*87eb0*/  STL [R1+0x4d10], R18 ;  /* 0x004d101201007387 */ /* 0x0003e80000100800 */
[----:B--2---:R2:W-:Y:S04]  /*87ec0*/  STL [R1+0x4e40], R19 ;  /* 0x004e401301007387 */ /* 0x0045e80000100800 */
[----:B------:R-:W-:Y:S04]  /*87ed0*/  STL.64 [R1+0x4c0], R4 ;  /* 0x0004c00401007387 */ /* 0x000fe80000100a00 */
[----:B------:R-:W-:Y:S04]  /*87ee0*/  STL.64 [R1+0x4c8], R6 ;  /* 0x0004c80601007387 */ /* 0x000fe80000100a00 */
[----:B0-----:R-:W3:Y:S04]  /*87ef0*/  LDL.LU R16, [R1+0x490] ;  /* 0x0004900001107983 */ /* 0x001ee80000300800 */
[----:B------:R-:W3:Y:S04]  /*87f00*/  LDL.LU R17, [R1+0x494] ;  /* 0x0004940001117983 */ /* 0x000ee80000300800 */
[----:B-1----:R-:W4:Y:S04]  /*87f10*/  LDL.LU R18, [R1+0x498] ;  /* 0x0004980001127983 */ /* 0x002f280000300800 */
[----:B--2---:R-:W4:Y:S04]  /*87f20*/  LDL.LU R19, [R1+0x49c] ;  /* 0x00049c0001137983 */ /* 0x004f280000300800 */
[----:B----4-:R0:W-:Y:S04]  /*87f30*/  STL.64 [R1+0x4e50], R18 ;  /* 0x004e501201007387 */ /* 0x0101e80000100a00 */
[----:B---3--:R-:W-:Y:S04]  /*87f40*/  STL.64 [R1+0x4e48], R16 ;  /* 0x004e481001007387 */ /* 0x008fe80000100a00 */
[----:B0-----:R-:W2:Y:S04]  /*87f50*/  LDL.LU.64 R18, [R1+0xa8] ;  /* 0x0000a80001127983 */ /* 0x001ea80000300a00 */
[----:B--2---:R0:W-:Y:S04]  /*87f60*/  STL.64 [R1+0x4e58], R18 ;  /* 0x004e581201007387 */ /* 0x0041e80000100a00 */
[----:B0-----:R-:W2:Y:S04]  /*87f70*/  LDL.LU.64 R18, [R1+0xb8] ;  /* 0x0000b80001127983 */ /* 0x001ea80000300a00 */
[----:B------:R-:W3:Y:S04]  /*87f80*/  LDL.LU.64 R6, [R1+0x68] ;  /* 0x0000680001067983 */ /* 0x000ee80000300a00 */
[----:B---3--:R0:W-:Y:S04]  /*87f90*/  STL.64 [R1+0x4e20], R6 ;  /* 0x004e200601007387 */ /* 0x0081e80000100a00 */
[----:B------:R-:W3:Y:S04]  /*87fa0*/  LDL.LU R4, [R1+0x470] ;  /* 0x0004700001047983 */ /* 0x000ee80000300800 */
[----:B------:R-:W3:Y:S04]  /*87fb0*/  LDL.LU R5, [R1+0x474] ;  /* 0x0004740001057983 */ /* 0x000ee80000300800 */
[----:B0-----:R-:W4:Y:S04]  /*87fc0*/  LDL.LU R6, [R1+0x478] ;  /* 0x0004780001067983 */ /* 0x001f280000300800 */
        /* <DEDUP_REMOVED lines=32> */
[----:B--2---:R-:W-:Y:S06]  /*881d0*/  HMMA.16816.F32 R8, R12, R18, R8 ;  /* 0x000000120c08723c */ /* 0x004fec0000001808 */
[----:B------:R-:W-:-:S15]  /*881e0*/  IMAD.MOV.U32 R29, RZ, RZ, R19 ;  /* 0x000000ffff1d7224 */ /* 0x000fde00078e0013 */
[----:B------:R-:W-:-:S02]  /*881f0*/  NOP ;  /* 0x0000000000007918 */ /* 0x000fc40000000000 */
        /* <DEDUP_REMOVED lines=38> */
[----:B------:R0:W-:Y:S04]  /*88460*/  STL [R1+0x4d44], R10 ;  /* 0x004d440a01007387 */ /* 0x0001e80000100800 */
[----:B------:R-:W3:Y:S04]  /*88470*/  LDL.LU R8, [R1+0x460] ;  /* 0x0004600001087983 */ /* 0x000ee80000300800 */
[----:B------:R-:W3:Y:S04]  /*88480*/  LDL.LU R9, [R1+0x464] ;  /* 0x0004640001097983 */ /* 0x000ee80000300800 */
[----:B0-----:R-:W3:Y:S04]  /*88490*/  LDL.LU R10, [R1+0x468] ;  /* 0x00046800010a7983 */ /* 0x001ee80000300800 */
[----:B------:R-:W3:Y:S04]  /*884a0*/  LDL.LU R11, [R1+0x46c] ;  /* 0x00046c00010b7983 */ /* 0x000ee80000300800 */
[----:B------:R-:W-:Y:S01]  /*884b0*/  STL [R1+0x4d40], R28 ;  /* 0x004d401c01007387 */ /* 0x000fe20000100800 */
[----:B----4-:R-:W-:-:S02]  /*884c0*/  IMAD.MOV.U32 R18, RZ, RZ, R26 ;  /* 0x000000ffff127224 */ /* 0x010fc400078e001a */
[----:B------:R-:W-:Y:S01]  /*884d0*/  IMAD.MOV.U32 R16, RZ, RZ, R27 ;  /* 0x000000ffff107224 */ /* 0x000fe200078e001b */
[----:B---3--:R-:W-:Y:S06]  /*884e0*/  HMMA.16816.F32 R8, R12, R6, R8 ;  /* 0x000000060c08723c */ /* 0x008fec0000001808 */
[----:B------:R-:W-:-:S15]  /*884f0*/  IMAD.MOV.U32 R29, RZ, RZ, R6 ;  /* 0x000000ffff1d7224 */ /* 0x000fde00078e0006 */
[----:B------:R-:W-:-:S02]  /*88500*/  NOP ;  /* 0x0000000000007918 */ /* 0x000fc40000000000 */
[----:B------:R-:W-:Y:S04]  /*88510*/  STL.64 [R1+0x460], R8 ;  /* 0x0004600801007387 */ /* 0x000fe80000100a00 */
[----:B------:R0:W-:Y:S02]  /*88520*/  STL.64 [R1+0x468], R10 ;  /* 0x0004680a01007387 */ /* 0x0001e40000100a00 */
[----:B0-----:R-:W-:Y:S02]  /*88530*/  IMAD.MOV.U32 R11, RZ, RZ, R7 ;  /* 0x000000ffff0b7224 */ /* 0x001fe400078e0007 */
[----:B------:R-:W-:Y:S03]  /*88540*/  HMMA.16816.F32 R4, R12, R26, R20 ;  /* 0x0000001a0c04723c */ /* 0x000fe60000001814 */
[----:B------:R-:W-:Y:S04]  /*88550*/  STL [R1+0x4d4c], R11 ;  /* 0x004d4c0b01007387 */ /* 0x000fe80000100800 */
[----:B------:R-:W-:-:S15]  /*88560*/  STL [R1+0x4d48], R29 ;  /* 0x004d481d01007387 */ /* 0x000fde0000100800 */
[----:B------:R-:W-:-:S01]  /*88570*/  NOP ;  /* 0x0000000000007918 */ /* 0x000fc20000000000 */
[----:B------:R-:W-:Y:S04]  /*88580*/  STL.64 [R1+0x450], R4 ;  /* 0x0004500401007387 */ /* 0x000fe80000100a00 */
[----:B------:R-:W-:Y:S04]  /*88590*/  STL.64 [R1+0x458], R6 ;  /* 0x0004580601007387 */ /* 0x000fe80000100a00 */
[----:B--2---:R-:W-:Y:S04]  /*885a0*/  STL.64 [R1+0x4d90], R18 ;  /* 0x004d901201007387 */ /* 0x004fe80000100a00 */
[----:B------:R0:W-:Y:S04]  /*885b0*/  STL [R1+0x4d88], R16 ;  /* 0x004d881001007387 */ /* 0x0001e80000100800 */
        /* <DEDUP_REMOVED lines=14> */
[----:B------:R-:W3:Y:S04]  /*886a0*/  LDL.LU R24, [R1+0x410] ;  /* 0x0004100001187983 */ /* 0x000ee80000300800 */
[----:B------:R-:W3:Y:S04]  /*886b0*/  LDL.LU R25, [R1+0x414] ;  /* 0x0004140001197983 */ /* 0x000ee80000300800 */
[----:B------:R-:W4:Y:S04]  /*886c0*/  LDL.LU R26, [R1+0x418] ;  /* 0x00041800011a7983 */ /* 0x000f280000300800 */
[----:B------:R-:W4:Y:S04]  /*886d0*/  LDL.LU R27, [R1+0x41c] ;  /* 0x00041c00011b7983 */ /* 0x000f280000300800 */
[----:B------:R-:W2:Y:S04]  /*886e0*/  LDL.LU R8, [R1+0x440] ;  /* 0x0004400001087983 */ /* 0x000ea80000300800 */
[----:B------:R-:W2:Y:S04]  /*886f0*/  LDL.LU R9, [R1+0x444] ;  /* 0x0004440001097983 */ /* 0x000ea80000300800 */
[----:B------:R-:W2:Y:S04]  /*88700*/  LDL.LU R10, [R1+0x448] ;  /* 0x00044800010a7983 */ /* 0x000ea80000300800 */
[----:B------:R-:W2:Y:S04]  /*88710*/  LDL.LU R11, [R1+0x44c] ;  /* 0x00044c00010b7983 */ /* 0x000ea80000300800 */
[----:B----4-:R0:W-:Y:S04]  /*88720*/  STL.64 [R1+0x4df0], R26 ;  /* 0x004df01a01007387 */ /* 0x0101e80000100a00 */
[----:B---3--:R-:W-:Y:S04]  /*88730*/  STL.64 [R1+0x4de8], R24 ;  /* 0x004de81801007387 */ /* 0x008fe80000100a00 */
[----:B0-----:R-:W3:Y:S04]  /*88740*/  LDL.LU.64 R26, [R1+0x28] ;  /* 0x00002800011a7983 */ /* 0x001ee80000300a00 */
[----:B---3--:R0:W-:Y:S04]  /*88750*/  STL.64 [R1+0x4e00], R26 ;  /* 0x004e001a01007387 */ /* 0x0081e80000100a00 */
[----:B0-----:R-:W3:Y:S04]  /*88760*/  LDL.LU.64 R26, [R1+0x38] ;  /* 0x00003800011a7983 */ /* 0x001ee80000300a00 */
[----:B---3--:R0:W-:Y:S04]  /*88770*/  STL.64 [R1+0x4e18], R26 ;  /* 0x004e181a01007387 */ /* 0x0081e80000100a00 */
[----:B0-----:R-:W3:Y:S04]  /*88780*/  LDL.LU.64 R26, [R1+0x48] ;  /* 0x00004800011a7983 */ /* 0x001ee80000300a00 */
[----:B--2---:R0:W-:Y:S04]  /*88790*/  STL.64 [R1+0x4dd8], R22 ;  /* 0x004dd81601007387 */ /* 0x0041e80000100a00 */
[----:B------:R1:W-:Y:S04]  /*887a0*/  STL.64 [R1+0x4dd0], R20 ;  /* 0x004dd01401007387 */ /* 0x0003e80000100a00 */
[----:B0-----:R-:W2:Y:S04]  /*887b0*/  LDL.LU.64 R22, [R1+0x18] ;  /* 0x0000180001167983 */ /* 0x001ea80000300a00 */
[----:B--2---:R0:W-:Y:S04]  /*887c0*/  STL.64 [R1+0x4df8], R22 ;  /* 0x004df81601007387 */ /* 0x0041e80000100a00 */
[----:B-1----:R-:W2:Y:S04]  /*887d0*/  LDL.LU R20, [R1+0x420] ;  /* 0x0004200001147983 */ /* 0x002ea80000300800 */
[----:B------:R-:W2:Y:S04]  /*887e0*/  LDL.LU R21, [R1+0x424] ;  /* 0x0004240001157983 */ /* 0x000ea80000300800 */
[----:B0-----:R-:W4:Y:S04]  /*887f0*/  LDL.LU R22, [R1+0x428] ;  /* 0x0004280001167983 */ /* 0x001f280000300800 */
[----:B------:R-:W4:Y:S01]  /*88800*/  LDL.LU R23, [R1+0x42c] ;  /* 0x00042c0001177983 */ /* 0x000f220000300800 */
[----:B---3--:R-:W-:Y:S03]  /*88810*/  HMMA.16816.F32 R8, R12, R26, R8 ;  /* 0x0000001a0c08723c */ /* 0x008fe60000001808 */
[----:B----4-:R-:W-:Y:S04]  /*88820*/  STL.64 [R1+0x4e10], R22 ;  /* 0x004e101601007387 */ /* 0x010fe80000100a00 */
[----:B--2---:R0:W-:Y:S04]  /*88830*/  STL.64 [R1+0x4e08], R20 ;  /* 0x004e081401007387 */ /* 0x0041e80000100a00 */
[----:B0-----:R-:W2:Y:S04]  /*88840*/  LDL.LU R20, [R1+0x430] ;  /* 0x0004300001147983 */ /* 0x001ea80000300800 */
[----:B------:R-:W2:Y:S04]  /*88850*/  LDL.LU R21, [R1+0x434] ;  /* 0x0004340001157983 */ /* 0x000ea80000300800 */
[----:B------:R-:W2:Y:S04]  /*88860*/  LDL.LU R22, [R1+0x438] ;  /* 0x0004380001167983 */ /* 0x000ea80000300800 */
[----:B------:R-:W2:Y:S04]  /*88870*/  LDL.LU R23, [R1+0x43c] ;  /* 0x00043c0001177983 */ /* 0x000ea80000300800 */
[----:B------:R-:W-:Y:S04]  /*88880*/  STL.64 [R1+0x4db0], R18 ;  /* 0x004db01201007387 */ /* 0x000fe80000100a00 */
[----:B------:R0:W-:Y:S04]  /*88890*/  STL.64 [R1+0x4da8], R16 ;  /* 0x004da81001007387 */ /* 0x0001e80000100a00 */
[----:B0-----:R-:W3:Y:S04]  /*888a0*/  LDL.LU R16, [R1+0x3f0] ;  /* 0x0003f00001107983 */ /* 0x001ee80000300800 */
[----:B------:R-:W3:Y:S04]  /*888b0*/  LDL.LU R17, [R1+0x3f4] ;  /* 0x0003f40001117983 */ /* 0x000ee80000300800 */
[----:B------:R-:W4:Y:S04]  /*888c0*/  LDL.LU R18, [R1+0x3f8] ;  /* 0x0003f80001127983 */ /* 0x000f280000300800 */
[----:B------:R-:W4:Y:S04]  /*888d0*/  LDL.LU R19, [R1+0x3fc] ;  /* 0x0003fc0001137983 */ /* 0x000f280000300800 */
[----:B----4-:R0:W-:Y:S04]  /*888e0*/  STL.64 [R1+0x4dc0], R18 ;  /* 0x004dc01201007387 */ /* 0x0101e80000100a00 */
[----:B---3--:R-:W-:Y:S04]  /*888f0*/  STL.64 [R1+0x4db8], R16 ;  /* 0x004db81001007387 */ /* 0x008fe80000100a00 */
[----:B0-----:R-:W3:Y:S04]  /*88900*/  LDL.LU.64 R18, [R1+0x8] ;  /* 0x0000080001127983 */ /* 0x001ee80000300a00 */
[----:B------:R-:W4:Y:S04]  /*88910*/  LDL.LU.64 R6, [R1+0x3c8] ;  /* 0x0003c80001067983 */ /* 0x000f280000300a00 */
[----:B------:R0:W-:Y:S04]  /*88920*/  STL.64 [R1+0x440], R8 ;  /* 0x0004400801007387 */ /* 0x0001e80000100a00 */
[----:B------:R1:W-:Y:S01]  /*88930*/  STL.64 [R1+0x448], R10 ;  /* 0x0004480a01007387 */ /* 0x0003e20000100a00 */
[----:B0-----:R-:W-:-:S02]  /*88940*/  IMAD.MOV.U32 R8, RZ, RZ, R26 ;  /* 0x000000ffff087224 */ /* 0x001fc400078e001a */
[----:B------:R-:W-:Y:S02]  /*88950*/  IMAD.MOV.U32 R9, RZ, RZ, R27 ;  /* 0x000000ffff097224 */ /* 0x000fe400078e001b */
[----:B------:R-:W2:Y:S02]  /*88960*/  LDL.LU.64 R26, [R1+0x4e18] ;  /* 0x004e1800011a7983 */ /* 0x000ea40000300a00 */
[----:B--2---:R-:W-:Y:S06]  /*88970*/  HMMA.16816.F32 R20, R12, R26, R20 ;  /* 0x0000001a0c14723c */ /* 0x004fec0000001814 */
[----:B-1----:R-:W-:-:S02]  /*88980*/  IMAD.MOV.U32 R10, RZ, RZ, R26 ;  /* 0x000000ffff0a7224 */ /* 0x002fc400078e001a */
        /* <DEDUP_REMOVED lines=16> */
[----:B0-----:R-:W3:Y:S04]  /*88a90*/  LDL.LU R8, [R1+0x390] ;  /* 0x0003900001087983 */ /* 0x001ee80000300800 */
[----:B------:R-:W3:Y:S04]  /*88aa0*/  LDL.LU R9, [R1+0x394] ;  /* 0x0003940001097983 */ /* 0x000ee80000300800 */
[----:B------:R-:W4:Y:S04]  /*88ab0*/  LDL.LU R10, [R1+0x398] ;  /* 0x00039800010a7983 */ /* 0x000f280000300800 */
[----:B------:R-:W4:Y:S01]  /*88ac0*/  LDL.LU R11, [R1+0x39c] ;  /* 0x00039c00010b7983 */ /* 0x000f220000300800 */
[----:B--2---:R-:W-:Y:S03]  /*88ad0*/  HMMA.16816.F32 R24, R12, R22, R24 ;  /* 0x000000160c18723c */ /* 0x004fe60000001818 */
[----:B----4-:R-:W-:Y:S04]  /*88ae0*/  STL.64 [R1+0x4d78], R10 ;  /* 0x004d780a01007387 */ /* 0x010fe80000100a00 */
[----:B---3--:R0:W-:Y:S04]  /*88af0*/  STL.64 [R1+0x4d70], R8 ;  /* 0x004d700801007387 */ /* 0x0081e80000100a00 */
[----:B0-----:R-:W2:Y:S04]  /*88b00*/  LDL.LU R8, [R1+0x3a0] ;  /* 0x0003a00001087983 */ /* 0x001ea80000300800 */
[----:B------:R-:W2:Y:S04]  /*88b10*/  LDL.LU R9, [R1+0x3a4] ;  /* 0x0003a40001097983 */ /* 0x000ea80000300800 */
[----:B------:R-:W2:Y:S04]  /*88b20*/  LDL.LU R10, [R1+0x3a8] ;  /* 0x0003a800010a7983 */ /* 0x000ea80000300800 */
[----:B------:R-:W2:Y:S04]  /*88b30*/  LDL.LU R11, [R1+0x3ac] ;  /* 0x0003ac00010b7983 */ /* 0x000ea80000300800 */
[----:B------:R0:W-:Y:S04]  /*88b40*/  STL.64 [R1+0x620], R24 ;  /* 0x0006201801007387 */ /* 0x0001e80000100a00 */
[----:B------:R1:W-:Y:S01]  /*88b50*/  STL.64 [R1+0x628], R26 ;  /* 0x0006281a01007387 */ /* 0x0003e20000100a00 */
[----:B0-----:R-:W-:-:S03]  /*88b60*/  IMAD.MOV.U32 R25, RZ, RZ, R22 ;  /* 0x000000ffff197224 */ /* 0x001fc600078e0016 */
[----:B-1----:R-:W3:Y:S01]  /*88b70*/  LDL.LU.64 R26, [R1+0x4de0] ;  /* 0x004de000011a7983 */ /* 0x002ee20000300a00 */
[----:B------:R-:W-:-:S03]  /*88b80*/  IMAD.MOV.U32 R24, RZ, RZ, R23 ;  /* 0x000000ffff187224 */ /* 0x000fc600078e0017 */
[----:B------:R-:W4:Y:S04]  /*88b90*/  LDL.LU.64 R22, [R1+0x4dd8] ;  /* 0x004dd80001167983 */ /* 0x000f280000300a00 */
[----:B------:R-:W4:Y:S02]  /*88ba0*/  LDL.LU.64 R20, [R1+0x4dd0] ;  /* 0x004dd00001147983 */ /* 0x000f240000300a00 */
[----:B----4-:R-:W-:-:S15]  /*88bb0*/  HMMA.16816.F32 R20, R12, R18, R20 ;  /* 0x000000120c14723c */ /* 0x010fde0000001814 */
[----:B------:R-:W-:-:S08]  /*88bc0*/  NOP ;  /* 0x0000000000007918 */ /* 0x000fd00000000000 */
[----:B------:R0:W-:Y:S04]  /*88bd0*/  STL.64 [R1+0x610], R20 ;  /* 0x0006101401007387 */ /* 0x0001e80000100a00 */
[----:B------:R1:W-:Y:S01]  /*88be0*/  STL.64 [R1+0x618], R22 ;  /* 0x0006181601007387 */ /* 0x0003e20000100a00 */
[----:B0-----:R-:W-:-:S03]  /*88bf0*/  IMAD.MOV.U32 R21, RZ, RZ, R18 ;  /* 0x000000ffff157224 */ /* 0x001fc600078e0012 */
[----:B-1----:R-:W4:Y:S01]  /*88c00*/  LDL.LU.64 R22, [R1+0x4dc8] ;  /* 0x004dc80001167983 */ /* 0x002f220000300a00 */
[----:B------:R-:W-:-:S03]  /*88c10*/  IMAD.MOV.U32 R20, RZ, RZ, R19 ;  /* 0x000000ffff147224 */ /* 0x000fc600078e0013 */
[----:B------:R-:W3:Y:S04]  /*88c20*/  LDL.LU.64 R18, [R1+0x4dc0] ;  /* 0x004dc00001127983 */ /* 0x000ee80000300a00 */
[----:B------:R-:W3:Y:S02]  /*88c30*/  LDL.LU.64 R16, [R1+0x4db8] ;  /* 0x004db80001107983 */ /* 0x000ee40000300a00 */
[----:B---3--:R-:W-:-:S15]  /*88c40*/  HMMA.16816.F32 R16, R12, R26, R16 ;  /* 0x0000001a0c10723c */ /* 0x008fde0000001810 */
[----:B------:R-:W-:-:S08]  /*88c50*/  NOP ;  /* 0x0000000000007918 */ /* 0x000fd00000000000 */
[----:B------:R-:W-:Y:S04]  /*88c60*/  STL.64 [R1+0x600], R16 ;  /* 0x0006001001007387 */ /* 0x000fe80000100a00 */
[----:B------:R0:W-:Y:S04]  /*88c70*/  STL.64 [R1+0x608], R18 ;  /* 0x0006081201007387 */ /* 0x0001e80000100a00 */
[----:B0-----:R-:W4:Y:S04]  /*88c80*/  LDL.LU.64 R18, [R1+0x4db0] ;  /* 0x004db00001127983 */ /* 0x001f280000300a00 */
[----:B------:R-:W4:Y:S04]  /*88c90*/  LDL.LU.64 R16, [R1+0x4da8] ;  /* 0x004da80001107983 */ /* 0x000f280000300a00 */
[----:B------:R-:W-:Y:S01]  /*88ca0*/  STL.64 [R1+0x4a10], R26 ;  /* 0x004a101a01007387 */ /* 0x000fe20000100a00 */
[----:B----4-:R-:W-:-:S15]  /*88cb0*/  HMMA.16816.F32 R16, R12, R22, R16 ;  /* 0x000000160c10723c */ /* 0x010fde0000001810 */
[----:B------:R-:W-:-:S08]  /*88cc0*/  NOP ;  /* 0x0000000000007918 */ /* 0x000fd00000000000 */
[----:B------:R-:W-:Y:S04]  /*88cd0*/  STL.64 [R1+0x5f0], R16 ;  /* 0x0005f01001007387 */ /* 0x000fe80000100a00 */
[----:B------:R0:W-:Y:S04]  /*88ce0*/  STL.64 [R1+0x5f8], R18 ;  /* 0x0005f81201007387 */ /* 0x0001e80000100a00 */
[----:B0-----:R-:W3:Y:S04]  /*88cf0*/  LDL.LU.64 R18, [R1+0x4da0] ;  /* 0x004da00001127983 */ /* 0x001ee80000300a00 */
[----:B------:R-:W3:Y:S04]  /*88d00*/  LDL.LU.64 R16, [R1+0x4d98] ;  /* 0x004d980001107983 */ /* 0x000ee80000300a00 */
[----:B------:R-:W-:Y:S01]  /*88d10*/  STL.64 [R1+0x4a18], R22 ;  /* 0x004a181601007387 */ /* 0x000fe20000100a00 */
[----:B------:R-:W-:Y:S01]  /*88d20*/  IMAD.MOV.U32 R3, RZ, RZ, R6 ;  /* 0x000000ffff037224 */ /* 0x000fe200078e0006 */
[----:B---3--:R-:W-:-:S15]  /*88d30*/  HMMA.16816.F32 R16, R12, R6, R16 ;  /* 0x000000060c10723c */ /* 0x008fde0000001810 */
[----:B------:R-:W-:-:S08]  /*88d40*/  NOP ;  /* 0x0000000000007918 */ /* 0x000fd00000000000 */
[----:B------:R0:W-:Y:S04]  /*88d50*/  STL.64 [R1+0x5e0], R16 ;  /* 0x0005e01001007387 */ /* 0x0001e80000100a00 */
[----:B------:R1:W-:Y:S01]  /*88d60*/  STL.64 [R1+0x5e8], R18 ;  /* 0x0005e81201007387 */ /* 0x0003e20000100a00 */
[----:B0-----:R-:W-:-:S03]  /*88d70*/  IMAD.MOV.U32 R17, RZ, RZ, R7 ;  /* 0x000000ffff117224 */ /* 0x001fc600078e0007 */
[----:B-1----:R-:W3:Y:S04]  /*88d80*/  LDL.LU.64 R18, [R1+0x4d90] ;  /* 0x004d900001127983 */ /* 0x002ee80000300a00 */
[----:B------:R-:W4:Y:S04]  /*88d90*/  LDL.LU R16, [R1+0x4d88] ;  /* 0x004d880001107983 */ /* 0x000f280000300800 */
[----:B------:R-:W2:Y:S02]  /*88da0*/  LDL.LU.64 R6, [R1+0x4d80] ;  /* 0x004d800001067983 */ /* 0x000ea40000300a00 */
[----:B--2---:R-:W-:Y:S02]  /*88db0*/  HMMA.16816.F32 R12, R12, R6, R8 ;  /* 0x000000060c0c723c */ /* 0x004fe40000001808 */
[----:B------:R-:W2:Y:S04]  /*88dc0*/  LDL.LU.64 R10, [R1+0x4d78] ;  /* 0x004d7800010a7983 */ /* 0x000ea80000300a00 */
[----:B------:R-:W2:Y:S01]  /*88dd0*/  LDL.LU.64 R8, [R1+0x4d70] ;  /* 0x004d700001087983 */ /* 0x000ea20000300a00 */
[----:B------:R-:W-:-:S02]  /*88de0*/  IMAD.MOV.U32 R0, RZ, RZ, R6 ;  /* 0x000000ffff007224 */ /* 0x000fc400078e0006 */
[----:B------:R-:W-:-:S14]  /*88df0*/  IMAD.MOV.U32 R2, RZ, RZ, R7 ;  /* 0x000000ffff027224 */ /* 0x000fdc00078e0007 */
[----:B------:R-:W-:Y:S04]  /*88e00*/  STL.64 [R1+0x3a0], R12 ;  /* 0x0003a00c01007387 */ /* 0x000fe80000100a00 */
[----:B------:R0:W-:Y:S04]  /*88e10*/  STL.64 [R1+0x3a8], R14 ;  /* 0x0003a80e01007387 */ /* 0x0001e80000100a00 */
[----:B------:R-:W2:Y:S04]  /*88e20*/  LDL.LU.64 R6, [R1+0x4d68] ;  /* 0x004d680001067983 */ /* 0x000ea80000300a00 */
[----:B------:R-:W2:Y:S04]  /*88e30*/  LDL.LU.64 R4, [R1+0x4d60] ;  /* 0x004d600001047983 */ /* 0x000ea80000300a00 */
[----:B0-----:R-:W2:Y:S01]  /*88e40*/  LDL.LU R14, [R1+0x1b8] ;  /* 0x0001b800010e7983 */ /* 0x001ea20000300800 */
[----:B---3--:R-:W-:-:S07]  /*88e50*/  IMAD.MOV.U32 R15, RZ, RZ, R19 ;  /* 0x000000ffff0f7224 */ /* 0x008fce00078e0013 */
[----:B--2---:R-:W-:Y:S01]  /*88e60*/  HMMA.16816.F32 R12, R4, R14, R8 ;  /* 0x0000000e040c723c */ /* 0x004fe20000001808 */
[----:B------:R-:W2:Y:S04]  /*88e70*/  LDL.LU.64 R10, [R1+0x4d58] ;  /* 0x004d5800010a7983 */ /* 0x000ea80000300a00 */
[----:B------:R-:W3:-:S15]  /*88e80*/  LDL.LU.64 R8, [R1+0x4d50] ;  /* 0x004d500001087983 */ /* 0x000ede0000300a00 */
[----:B------:R-:W-:-:S03]  /*88e90*/  NOP ;  /* 0x0000000000007918 */ /* 0x000fc60000000000 */
[----:B------:R0:W-:Y:S04]  /*88ea0*/  STL.64 [R1+0x390], R12 ;  /* 0x0003900c01007387 */ /* 0x0001e80000100a00 */
[----:B------:R1:W-:Y:S01]  /*88eb0*/  STL [R1+0x398], R14 ;  /* 0x0003980e01007387 */ /* 0x0003e20000100800 */
[----:B------:R-:W-:-:S03]  /*88ec0*/  IMAD.MOV.U32 R19, RZ, RZ, R15 ;  /* 0x000000ffff137224 */ /* 0x000fc600078e000f */
[----:B0-----:R-:W4:Y:S04]  /*88ed0*/  LDL.LU R12, [R1+0x1c0] ;  /* 0x0001c000010c7983 */ /* 0x001f280000300800 */
[----:B------:R-:W4:Y:S04]  /*88ee0*/  LDL.LU R13, [R1+0x1c4] ;  /* 0x0001c400010d7983 */ /* 0x000f280000300800 */
[----:B-1----:R-:W2:Y:S04]  /*88ef0*/  LDL.LU R14, [R1+0x1c8] ;  /* 0x0001c800010e7983 */ /* 0x002ea80000300800 */
[----:B------:R-:W2:Y:S01]  /*88f00*/  LDL.LU R15, [R1+0x1cc] ;  /* 0x0001cc00010f7983 */ /* 0x000ea20000300800 */
[----:B------:R-:W-:-:S02]  /*88f10*/  IMAD.MOV.U32 R26, RZ, RZ, R21 ;  /* 0x000000ffff1a7224 */ /* 0x000fc400078e0015 */
[----:B------:R-:W-:Y:S01]  /*88f20*/  IMAD.MOV.U32 R27, RZ, RZ, R20 ;  /* 0x000000ffff1b7224 */ /* 0x000fe200078e0014 */
[----:B--2---:R0:W-:Y:S04]  /*88f30*/  STL.64 [R1+0x4a28], R14 ;  /* 0x004a280e01007387 */ /* 0x0041e80000100a00 */
[----:B----4-:R-:W-:Y:S04]  /*88f40*/  STL.64 [R1+0x4a20], R12 ;  /* 0x004a200c01007387 */ /* 0x010fe80000100a00 */
        /* <DEDUP_REMOVED lines=9> */
[----:B------:R2:W-:Y:S04]  /*88fe0*/  STL.64 [R1+0x4a48], R14 ;  /* 0x004a480e01007387 */ /* 0x0005e80000100a00 */
[----:B------:R-:W4:Y:S04]  /*88ff0*/  LDL.LU R24, [R1+0x1f0] ;  /* 0x0001f00001187983 */ /* 0x000f280000300800 */
[----:B------:R-:W4:Y:S04]  /*89000*/  LDL.LU R25, [R1+0x1f4] ;  /* 0x0001f40001197983 */ /* 0x000f280000300800 */
[----:B-1----:R-:W3:Y:S04]  /*89010*/  LDL.LU R26, [R1+0x1f8] ;  /* 0x0001f800011a7983 */ /* 0x002ee80000300800 */
[----:B------:R-:W3:Y:S01]  /*89020*/  LDL.LU R27, [R1+0x1fc] ;  /* 0x0001fc00011b7983 */ /* 0x000ee20000300800 */
[----:B0-----:R-:W-:-:S02]  /*89030*/  IMAD.MOV.U32 R22, RZ, RZ, R11 ;  /* 0x000000ffff167224 */ /* 0x001fc400078e000b */
[----:B------:R-:W-:Y:S01]  /*89040*/  IMAD.MOV.U32 R23, RZ, RZ, R29 ;  /* 0x000000ffff177224 */ /* 0x000fe200078e001d */
[----:B---3--:R0:W-:Y:S04]  /*89050*/  STL.64 [R1+0x4a58], R26 ;  /* 0x004a581a01007387 */ /* 0x0081e80000100a00 */
[----:B----4-:R-:W-:Y:S04]  /*89060*/  STL.64 [R1+0x4a50], R24 ;  /* 0x004a501801007387 */ /* 0x010fe80000100a00 */
[----:B------:R-:W3:Y:S04]  /*89070*/  LDL.LU R11, [R1+0x4d4c] ;  /* 0x004d4c00010b7983 */ /* 0x000ee80000300800 */
[----:B------:R-:W4:Y:S04]  /*89080*/  LDL.LU R29, [R1+0x4d48] ;  /* 0x004d4800011d7983 */ /* 0x000f280000300800 */
[----:B------:R-:W-:Y:S04]  /*89090*/  STL.64 [R1+0x4a60], R22 ;  /* 0x004a601601007387 */ /* 0x000fe80000100a00 */
[----:B------:R-:W3:Y:S04]  /*890a0*/  LDL.LU R12, [R1+0x200] ;  /* 0x00020000010c7983 */ /* 0x000ee80000300800 */
[----:B------:R-:W3:Y:S04]  /*890b0*/  LDL.LU R13, [R1+0x204] ;  /* 0x00020400010d7983 */ /* 0x000ee80000300800 */
[----:B--2---:R-:W2:Y:S04]  /*890c0*/  LDL.LU R14, [R1+0x208] ;  /* 0x00020800010e7983 */ /* 0x004ea80000300800 */
[----:B------:R-:W2:Y:S01]  /*890d0*/  LDL.LU R15, [R1+0x20c] ;  /* 0x00020c00010f7983 */ /* 0x000ea20000300800 */
[----:B0-----:R-:W-:-:S02]  /*890e0*/  IMAD.MOV.U32 R26, RZ, RZ, R10 ;  /* 0x000000ffff1a7224 */ /* 0x001fc400078e000a */
[----:B------:R-:W-:Y:S01]  /*890f0*/  IMAD.MOV.U32 R27, RZ, RZ, R28 ;  /* 0x000000ffff1b7224 */ /* 0x000fe200078e001c */
[----:B--2---:R0:W-:Y:S04]  /*89100*/  STL.64 [R1+0x4a70], R14 ;  /* 0x004a700e01007387 */ /* 0x0041e80000100a00 */
[----:B---3--:R-:W-:Y:S04]  /*89110*/  STL.64 [R1+0x4a68], R12 ;  /* 0x004a680c01007387 */ /* 0x008fe80000100a00 */
[----:B------:R-:W2:Y:S04]  /*89120*/  LDL.LU R10, [R1+0x4d44] ;  /* 0x004d4400010a7983 */ /* 0x000ea80000300800 */
[----:B------:R-:W3:Y:S04]  /*89130*/  LDL.LU R28, [R1+0x4d40] ;  /* 0x004d4000011c7983 */ /* 0x000ee80000300800 */
[----:B------:R1:W-:Y:S01]  /*89140*/  STL.64 [R1+0x4a78], R26 ;  /* 0x004a781a01007387 */ /* 0x0003e20000100a00 */
[----:B0-----:R-:W-:-:S02]  /*89150*/  IMAD.MOV.U32 R14, RZ, RZ, R8 ;  /* 0x000000ffff0e7224 */ /* 0x001fc400078e0008 */
[----:B------:R-:W-:Y:S01]  /*89160*/  IMAD.MOV.U32 R15, RZ, RZ, R9 ;  /* 0x000000ffff0f7224 */ /* 0x000fe200078e0009 */
[----:B------:R-:W2:Y:S04]  /*89170*/  LDL.LU R8, [R1+0x4d3c] ;  /* 0x004d3c0001087983 */ /* 0x000ea80000300800 */
[----:B------:R-:W2:Y:S04]  /*89180*/  LDL.LU R9, [R1+0x4d38] ;  /* 0x004d380001097983 */ /* 0x000ea80000300800 */
[----:B------:R0:W-:Y:S04]  /*89190*/  STL.64 [R1+0x4a80], R14 ;  /* 0x004a800e01007387 */ /* 0x0001e80000100a00 */
[----:B------:R-:W4:Y:S04]  /*891a0*/  LDL.LU R24, [R1+0x220] ;  /* 0x0002200001187983 */ /* 0x000f280000300800 */
[----:B------:R-:W4:Y:S04]  /*891b0*/  LDL.LU R25, [R1+0x224] ;  /* 0x0002240001197983 */ /* 0x000f280000300800 */
[----:B-1----:R-:W3:Y:S04]  /*891c0*/  LDL.LU R26, [R1+0x228] ;  /* 0x00022800011a7983 */ /* 0x002ee80000300800 */
[----:B------:R-:W3:Y:S01]  /*891d0*/  LDL.LU R27, [R1+0x22c] ;  /* 0x00022c00011b7983 */ /* 0x000ee20000300800 */
[----:B0-----:R-:W-:-:S02]  /*891e0*/  IMAD.MOV.U32 R14, RZ, RZ, R18 ;  /* 0x000000ffff0e7224 */ /* 0x001fc400078e0012 */
[----:B------:R-:W-:Y:S01]  /*891f0*/  IMAD.MOV.U32 R15, RZ, RZ, R16 ;  /* 0x000000ffff0f7224 */ /* 0x000fe200078e0010 */
[----:B---3--:R-:W-:Y:S04]  /*89200*/  STL.64 [R1+0x4a90], R26 ;  /* 0x004a901a01007387 */ /* 0x008fe80000100a00 */
[----:B----4-:R0:W-:Y:S04]  /*89210*/  STL.64 [R1+0x4a88], R24 ;  /* 0x004a881801007387 */ /* 0x0101e80000100a00 */
[----:B------:R-:W3:Y:S04]  /*89220*/  LDL.LU R18, [R1+0x4d34] ;  /* 0x004d340001127983 */ /* 0x000ee80000300800 */
[----:B------:R-:W4:Y:S04]  /*89230*/  LDL.LU R16, [R1+0x4d30] ;  /* 0x004d300001107983 */ /* 0x000f280000300800 */
[----:B------:R1:W-:Y:S04]  /*89240*/  STL.64 [R1+0x4a98], R14 ;  /* 0x004a980e01007387 */ /* 0x0003e80000100a00 */
[----:B0-----:R-:W2:Y:S04]  /*89250*/  LDL.LU R24, [R1+0x230] ;  /* 0x0002300001187983 */ /* 0x001ea80000300800 */
[----:B------:R-:W2:Y:S04]  /*89260*/  LDL.LU R25, [R1+0x234] ;  /* 0x0002340001197983 */ /* 0x000ea80000300800 */
[----:B------:R-:W3:Y:S04]  /*89270*/  LDL.LU R26, [R1+0x238] ;  /* 0x00023800011a7983 */ /* 0x000ee80000300800 */
[----:B------:R-:W3:Y:S01]  /*89280*/  LDL.LU R27, [R1+0x23c] ;  /* 0x00023c00011b7983 */ /* 0x000ee20000300800 */
[----:B-1----:R-:W-:-:S02]  /*89290*/  IMAD.MOV.U32 R14, RZ, RZ, R29 ;  /* 0x000000ffff0e7224 */ /* 0x002fc400078e001d */
        /* <DEDUP_REMOVED lines=19> */
[----:B------:R-:W2:Y:S04]  /*893d0*/  LDL.LU R9, [R1+0x4d1c] ;  /* 0x004d1c0001097983 */ /* 0x000ea80000300800 */
        /* <DEDUP_REMOVED lines=8> */
[----:B------:R-:W2:Y:S04]  /*89460*/  LDL.LU R16, [R1+0x4d14] ;  /* 0x004d140001107983 */ /* 0x000ea80000300800 */
[----:B------:R-:W2:Y:S04]  /*89470*/  LDL.LU R18, [R1+0x4d10] ;  /* 0x004d100001127983 */ /* 0x000ea80000300800 */
[----:B------:R-:W-:Y:S04]  /*89480*/  STL.64 [R1+0x4af8], R14 ;  /* 0x004af80e01007387 */ /* 0x000fe80000100a00 */
[----:B----4-:R-:W-:Y:S04]  /*89490*/  STL.64 [R1+0x4ad8], R26 ;  /* 0x004ad81a01007387 */ /* 0x010fe80000100a00 */
[----:B---3--:R0:W-:Y:S04]  /*894a0*/  STL.64 [R1+0x4ad0], R24 ;  /* 0x004ad01801007387 */ /* 0x0081e80000100a00 */
[----:B0-----:R-:W3:Y:S04]  /*894b0*/  LDL.LU R24, [R1+0x260] ;  /* 0x0002600001187983 */ /* 0x001ee80000300800 */
[----:B------:R-:W3:Y:S04]  /*894c0*/  LDL.LU R25, [R1+0x264] ;  /* 0x0002640001197983 */ /* 0x000ee80000300800 */
[----:B------:R-:W4:Y:S04]  /*894d0*/  LDL.LU R26, [R1+0x268] ;  /* 0x00026800011a7983 */ /* 0x000f280000300800 */
[----:B------:R-:W4:Y:S01]  /*894e0*/  LDL.LU R27, [R1+0x26c] ;  /* 0x00026c00011b7983 */ /* 0x000f220000300800 */
[----:B------:R-:W-:-:S02]  /*894f0*/  IMAD.MOV.U32 R14, RZ, RZ, R11 ;  /* 0x000000ffff0e7224 */ /* 0x000fc400078e000b */
        /* <DEDUP_REMOVED lines=11> */
[----:B--2---:R-:W-:Y:S01]  /*895b0*/  IMAD.MOV.U32 R15, RZ, RZ, R28 ;  /* 0x000000ffff0f7224 */ /* 0x004fe200078e001c */
        /* <DEDUP_REMOVED lines=24> */
[----:B------:R0:W-:Y:S02]  /*89740*/  STL.64 [R1+0x4b58], R14 ;  /* 0x004b580e01007387 */ /* 0x0001e40000100a00 */
        /* <DEDUP_REMOVED lines=11> */
[----:B--2---:R-:W-:-:S02]  /*89800*/  IMAD.MOV.U32 R14, RZ, RZ, R28 ;  /* 0x000000ffff0e7224 */ /* 0x004fc400078e001c */
        /* <DEDUP_REMOVED lines=92> */
[----:B------:R-:W-:-:S05]  /*89dd0*/  IMAD.MOV.U32 R15, RZ, RZ, R8 ;  /* 0x000000ffff0f7224 */ /* 0x000fca00078e0008 */
[----:B------:R0:W-:Y:S02]  /*89de0*/  STL.64 [R1+0x4c60], R14 ;  /* 0x004c600e01007387 */ /* 0x0001e40000100a00 */
[----:B0-----:R-:W-:Y:S02]  /*89df0*/  IMAD.MOV.U32 R14, RZ, RZ, R29 ;  /* 0x000000ffff0e7224 */ /* 0x001fe400078e001d */
        /* <DEDUP_REMOVED lines=10> */
[----:B--2---:R-:W-:-:S03]  /*89ea0*/  IMAD.MOV.U32 R14, RZ, RZ, R28 ;  /* 0x000000ffff0e7224 */ /* 0x004fc600078e001c */
[----:B------:R-:W2:Y:S04]  /*89eb0*/  LDL.LU R28, [R1+0x4c98] ;  /* 0x004c9800011c7983 */ /* 0x000ea80000300800 */
        /* <DEDUP_REMOVED lines=23> */
[----:B------:R-:W4:Y:S01]  /*8a030*/  LDL.LU R27, [R1+0x37c] ;  /* 0x00037c00011b7983 */ /* 0x000f220000300800 */
[----:B------:R-:W-:-:S03]  /*8a040*/  IMAD.MOV.U32 R15, RZ, RZ, R11 ;  /* 0x000000ffff0f7224 */ /* 0x000fc600078e000b */
[----:B----4-:R-:W-:Y:S04]  /*8a050*/  STL.64 [R1+0x4c88], R26 ;  /* 0x004c881a01007387 */ /* 0x010fe80000100a00 */
[----:B---3--:R0:W-:Y:S04]  /*8a060*/  STL.64 [R1+0x4c80], R24 ;  /* 0x004c801801007387 */ /* 0x0081e80000100a00 */
[----:B0-----:R-:W3:Y:S04]  /*8a070*/  LDL.LU R24, [R1+0x380] ;  /* 0x0003800001187983 */ /* 0x001ee80000300800 */
[----:B------:R-:W3:Y:S04]  /*8a080*/  LDL.LU R25, [R1+0x384] ;  /* 0x0003840001197983 */ /* 0x000ee80000300800 */
[----:B------:R-:W3:Y:S04]  /*8a090*/  LDL.LU R26, [R1+0x388] ;  /* 0x00038800011a7983 */ /* 0x000ee80000300800 */
[----:B------:R-:W3:Y:S04]  /*8a0a0*/  LDL.LU R27, [R1+0x38c] ;  /* 0x00038c00011b7983 */ /* 0x000ee80000300800 */
[----:B------:R-:W4:Y:S04]  /*8a0b0*/  LDL.LU R20, [R1+0x210] ;  /* 0x0002100001147983 */ /* 0x000f280000300800 */
[----:B------:R-:W4:Y:S04]  /*8a0c0*/  LDL.LU R21, [R1+0x214] ;  /* 0x0002140001157983 */ /* 0x000f280000300800 */
[----:B------:R-:W4:Y:S04]  /*8a0d0*/  LDL.LU R22, [R1+0x218] ;  /* 0x0002180001167983 */ /* 0x000f280000300800 */
[----:B------:R-:W4:Y:S04]  /*8a0e0*/  LDL.LU R23, [R1+0x21c] ;  /* 0x00021c0001177983 */ /* 0x000f280000300800 */
[----:B------:R-:W4:Y:S01]  /*8a0f0*/  LDL.LU R8, [R1+0x1d0] ;  /* 0x0001d00001087983 */ /* 0x000f220000300800 */
[----:B--2---:R-:W-:-:S03]  /*8a100*/  IMAD.MOV.U32 R9, RZ, RZ, R28 ;  /* 0x000000ffff097224 */ /* 0x004fc600078e001c */
[----:B------:R-:W2:Y:S01]  /*8a110*/  LDL.LU R28, [R1+0x4c94] ;  /* 0x004c9400011c7983 */ /* 0x000ea20000300800 */
[----:B------:R-:W-:-:S03]  /*8a120*/  IMAD.MOV.U32 R10, RZ, RZ, R16 ;  /* 0x000000ffff0a7224 */ /* 0x000fc600078e0010 */
[----:B------:R-:W2:Y:S04]  /*8a130*/  LDL.LU R16, [R1+0x4c90] ;  /* 0x004c900001107983 */ /* 0x000ea80000300800 */
[----:B------:R-:W-:Y:S01]  /*8a140*/  STL [R1+0x47e0], R19 ;  /* 0x0047e01301007387 */ /* 0x000fe20000100800 */
[----:B---3--:R-:W-:Y:S03]  /*8a150*/  HMMA.16816.F32 R12, R4, R14, R24 ;  /* 0x0000000e040c723c */ /* 0x008fe60000001818 */
[----:B------:R-:W3:Y:S04]  /*8a160*/  LDL.LU.64 R26, [R1+0x4c88] ;  /* 0x004c8800011a7983 */ /* 0x000ee80000300a00 */
[----:B------:R-:W3:-:S15]  /*8a170*/  LDL.LU.64 R24, [R1+0x4c80] ;  /* 0x004c800001187983 */ /* 0x000ede0000300a00 */
[----:B------:R-:W-:-:S01]  /*8a180*/  NOP ;  /* 0x0000000000007918 */ /* 0x000fc20000000000 */
[----:B------:R-:W-:Y:S04]  /*8a190*/  STL.64 [R1+0x380], R12 ;  /* 0x0003800c01007387 */ /* 0x000fe80000100a00 */
[----:B------:R0:W-:Y:S04]  /*8a1a0*/  STL.64 [R1+0x388], R14 ;  /* 0x0003880e01007387 */ /* 0x0001e80000100a00 */
[----:B0-----:R-:W3:Y:S02]  /*8a1b0*/  LDL.LU.64 R14, [R1+0x4c78] ;  /* 0x004c7800010e7983 */ /* 0x001ee40000300a00 */
[----:B---3--:R-:W-:Y:S02]  /*8a1c0*/  HMMA.16816.F32 R12, R4, R14, R24 ;  /* 0x0000000e040c723c */ /* 0x008fe40000001818 */
[----:B------:R-:W3:Y:S04]  /*8a1d0*/  LDL.LU.64 R26, [R1+0x4c70] ;  /* 0x004c7000011a7983 */ /* 0x000ee80000300a00 */
[----:B------:R-:W3:-:S15]  /*8a1e0*/  LDL.LU.64 R24, [R1+0x4c68] ;  /* 0x004c680001187983 */ /* 0x000ede0000300a00 */
[----:B------:R-:W-:-:S02]  /*8a1f0*/  NOP ;  /* 0x0000000000007918 */ /* 0x000fc40000000000 */
[----:B------:R-:W-:Y:S04]  /*8a200*/  STL.64 [R1+0x370], R12 ;  /* 0x0003700c01007387 */ /* 0x000fe80000100a00 */
[----:B------:R0:W-:Y:S01]  /*8a210*/  STL [R1+0x378], R14 ;  /* 0x0003780e01007387 */ /* 0x0001e20000100800 */
[----:B------:R-:W-:-:S03]  /*8a220*/  IMAD.MOV.U32 R19, RZ, RZ, R15 ;  /* 0x000000ffff137224 */ /* 0x000fc600078e000f */
[----:B0-----:R-:W3:Y:S04]  /*8a230*/  LDL.LU.64 R14, [R1+0x4c60] ;  /* 0x004c6000010e7983 */ /* 0x001ee80000300a00 */
        /* <DEDUP_REMOVED lines=142> */
[----:B------:R-:W4:-:S15]  /*8ab20*/  LDL.LU.64 R26, [R1+0x4a78] ;  /* 0x004a7800011a7983 */ /* 0x000f1e0000300a00 */
[----:B------:R-:W-:-:S06]  /*8ab30*/  NOP ;  /* 0x0000000000007918 */ /* 0x000fcc0000000000 */
[----:B------:R-:W-:Y:S04]  /*8ab40*/  STL.64 [R1+0x220], R12 ;  /* 0x0002200c01007387 */ /* 0x000fe80000100a00 */
[----:B------:R0:W-:Y:S04]  /*8ab50*/  STL.64 [R1+0x228], R14 ;  /* 0x0002280e01007387 */ /* 0x0001e80000100a00 */
[----:B0-----:R-:W3:Y:S04]  /*8ab60*/  LDL.LU.64 R14, [R1+0x4a70] ;  /* 0x004a7000010e7983 */ /* 0x001ee80000300a00 */
[----:B------:R-:W3:Y:S01]  /*8ab70*/  LDL.LU.64 R12, [R1+0x4a68] ;  /* 0x004a6800010c7983 */ /* 0x000ee20000300a00 */
[----:B----4-:R-:W-:Y:S03]  /*8ab80*/  HMMA.16816.F32 R24, R4, R26, R20 ;  /* 0x0000001a0418723c */ /* 0x010fe60000001814 */
[----:B------:R-:W3:-:S15]  /*8ab90*/  LDL.LU.64 R22, [R1+0x4a60] ;  /* 0x004a600001167983 */ /* 0x000ede0000300a00 */
[----:B------:R-:W-:-:S05]  /*8aba0*/  NOP ;  /* 0x0000000000007918 */ /* 0x000fca0000000000 */
[----:B------:R-:W-:Y:S04]  /*8abb0*/  STL.64 [R1+0x210], R24 ;  /* 0x0002101801007387 */ /* 0x000fe80000100a00 */
[----:B------:R0:W-:Y:S04]  /*8abc0*/  STL.64 [R1+0x218], R26 ;  /* 0x0002181a01007387 */ /* 0x0001e80000100a00 */
[----:B0-----:R-:W4:Y:S04]  /*8abd0*/  LDL.LU.64 R26, [R1+0x4a58] ;  /* 0x004a5800011a7983 */ /* 0x001f280000300a00 */
[----:B------:R-:W4:Y:S01]  /*8abe0*/  LDL.LU.64 R24, [R1+0x4a50] ;  /* 0x004a500001187983 */ /* 0x000f220000300a00 */
[----:B---3--:R-:W-:Y:S03]  /*8abf0*/  HMMA.16816.F32 R20, R4, R22, R12 ;  /* 0x000000160414723c */ /* 0x008fe6000000180c */
[----:B------:R-:W4:-:S15]  /*8ac00*/  LDL.LU.64 R14, [R1+0x4a48] ;  /* 0x004a4800010e7983 */ /* 0x000f1e0000300a00 */
[----:B------:R-:W-:-:S05]  /*8ac10*/  NOP ;  /* 0x0000000000007918 */ /* 0x000fca0000000000 */
        /* <DEDUP_REMOVED lines=16> */
[----:B0-----:R-:W3:Y:S01]  /*8ad20*/  LDL.LU.64 R26, [R1+0x4a10] ;  /* 0x004a1000011a7983 */ /* 0x001ee20000300a00 */
[----:B------:R-:W-:Y:S01]  /*8ad30*/  IMAD.MOV.U32 R11, RZ, RZ, R29 ;  /* 0x000000ffff0b7224 */ /* 0x000fe200078e001d */
[C---:B----4-:R-:W-:Y:S02]  /*8ad40*/  HMMA.16816.F32 R20, R4.reuse, R22, R12 ;  /* 0x000000160414723c */ /* 0x050fe4000000180c */
[----:B--2---:R-:W0:Y:S04]  /*8ad50*/  LDSM.16.MT88.4 R12, [R28+UR5+0x21000] ;  /* 0x021000051c0c783b */ /* 0x004e280008004200 */
[----:B---3--:R-:W-:Y:S01]  /*8ad60*/  HMMA.16816.F32 R24, R4, R26, R8 ;  /* 0x0000001a0418723c */ /* 0x008fe20000001808 */
[----:B------:R-:W2:Y:S04]  /*8ad70*/  LDL.LU R10, [R1+0x4a08] ;  /* 0x004a0800010a7983 */ /* 0x000ea80000300800 */
[----:B------:R-:W3:-:S15]  /*8ad80*/  LDL.LU.64 R8, [R1+0x4a00] ;  /* 0x004a000001087983 */ /* 0x000ede0000300a00 */
[----:B------:R-:W-:-:S03]  /*8ad90*/  NOP ;  /* 0x0000000000007918 */ /* 0x000fc60000000000 */
[----:B------:R-:W-:Y:S04]  /*8ada0*/  STL.64 [R1+0x1d0], R24 ;  /* 0x0001d01801007387 */ /* 0x000fe80000100a00 */
[----:B------:R-:W-:Y:S04]  /*8adb0*/  STL.64 [R1+0x1d8], R26 ;  /* 0x0001d81a01007387 */ /* 0x000fe80000100a00 */
[----:B0-----:R-:W-:Y:S04]  /*8adc0*/  STL.64 [R1+0x49b8], R14 ;  /* 0x0049b80e01007387 */ /* 0x001fe80000100a00 */
[----:B------:R-:W-:Y:S04]  /*8add0*/  STL.64 [R1+0x1c0], R20 ;  /* 0x0001c01401007387 */ /* 0x000fe80000100a00 */
[----:B------:R-:W-:Y:S04]  /*8ade0*/  STL.64 [R1+0x1c8], R22 ;  /* 0x0001c81601007387 */ /* 0x000fe80000100a00 */
[----:B------:R-:W0:Y:S04]  /*8adf0*/  LDSM.16.M88.4 R20, [R16+UR5+0x80] ;  /* 0x000080051014783b */ /* 0x000e280008000200 */
[----:B------:R-:W-:Y:S04]  /*8ae00*/  STL.64 [R1+0x49b0], R12 ;  /* 0x0049b00c01007387 */ /* 0x000fe80000100a00 */
[----:B------:R-:W1:Y:S04]  /*8ae10*/  LDSM.16.M88.4 R12, [R16+UR5+0x1080] ;  /* 0x00108005100c783b */ /* 0x000e680008000200 */
[----:B------:R-:W4:Y:S04]  /*8ae20*/  LDSM.16.M88.4 R24, [R16+UR5+0x2080] ;  /* 0x002080051018783b */ /* 0x000f280008000200 */
[----:B0-----:R-:W-:Y:S04]  /*8ae30*/  STL.64 [R1+0x1b0], R20 ;  /* 0x0001b01401007387 */ /* 0x001fe80000100a00 */
[----:B------:R-:W-:Y:S04]  /*8ae40*/  STL.64 [R1+0x1b8], R22 ;  /* 0x0001b81601007387 */ /* 0x000fe80000100a00 */
[----:B------:R-:W0:Y:S04]  /*8ae50*/  LDSM.16.M88.4 R20, [R16+UR5+0x3080] ;  /* 0x003080051014783b */ /* 0x000e280008000200 */
[----:B-1----:R-:W-:Y:S04]  /*8ae60*/  STL.64 [R1+0x1a0], R12 ;  /* 0x0001a00c01007387 */ /* 0x002fe80000100a00 */
[----:B------:R-:W-:Y:S04]  /*8ae70*/  STL.64 [R1+0x1a8], R14 ;  /* 0x0001a80e01007387 */ /* 0x000fe80000100a00 */
[----:B------:R-:W1:Y:S04]  /*8ae80*/  LDSM.16.M88.4 R12, [R16+UR5+0x4080] ;  /* 0x00408005100c783b */ /* 0x000e680008000200 */
[----:B----4-:R-:W-:Y:S04]  /*8ae90*/  STL.64 [R1+0x190], R24 ;  /* 0x0001901801007387 */ /* 0x010fe80000100a00 */
[----:B------:R-:W-:Y:S04]  /*8aea0*/  STL.64 [R1+0x198], R26 ;  /* 0x0001981a01007387 */ /* 0x000fe80000100a00 */
[----:B------:R-:W-:Y:S04]  /*8aeb0*/  LDSM.16.M88.4 R24, [R16+UR5+0x7080] ;  /* 0x007080051018783b */ /* 0x000fe80008000200 */
[----:B0-----:R-:W-:Y:S04]  /*8aec0*/  STL.64 [R1+0x180], R20 ;  /* 0x0001801401007387 */ /* 0x001fe80000100a00 */
[----:B------:R-:W-:Y:S04]  /*8aed0*/  STL.64 [R1+0x188], R22 ;  /* 0x0001881601007387 */ /* 0x000fe80000100a00 */
[----:B------:R-:W0:Y:S01]  /*8aee0*/  LDSM.16.M88.4 R20, [R16+UR5+0x5080] ;  /* 0x005080051014783b */ /* 0x000e220008000200 */
[----:B-1----:R-:W-:-:S02]  /*8aef0*/  IMAD.MOV.U32 R29, RZ, RZ, R14 ;  /* 0x000000ffff1d7224 */ /* 0x002fc400078e000e */
[----:B------:R-:W-:Y:S01]  /*8af00*/  IMAD.MOV.U32 R28, RZ, RZ, R15 ;  /* 0x000000ffff1c7224 */ /* 0x000fe200078e000f */
[----:B------:R-:W-:Y:S04]  /*8af10*/  STL.64 [R1+0x170], R12 ;  /* 0x0001700c01007387 */ /* 0x000fe80000100a00 */
[----:B------:R-:W-:Y:S04]  /*8af20*/  STL.64 [R1+0x178], R14 ;  /* 0x0001780e01007387 */ /* 0x000fe80000100a00 */
[----:B------:R-:W1:Y:S04]  /*8af30*/  LDSM.16.M88.4 R12, [R16+UR5+0x6080] ;  /* 0x00608005100c783b */ /* 0x000e680008000200 */
[----:B------:R-:W-:Y:S04]  /*8af40*/  STL [R1+0x4474], R29 ;  /* 0x0044741d01007387 */ /* 0x000fe80000100800 */
[----:B------:R-:W-:Y:S04]  /*8af50*/  STL [R1+0x4470], R28 ;  /* 0x0044701c01007387 */ /* 0x000fe80000100800 */
[----:B0-----:R-:W-:Y:S04]  /*8af60*/  STL.64 [R1+0x160], R20 ;  /* 0x0001601401007387 */ /* 0x001fe80000100a00 */
[----:B------:R-:W-:Y:S04]  /*8af70*/  STL.64 [R1+0x168], R22 ;  /* 0x0001681601007387 */ /* 0x000fe80000100a00 */
[----:B------:R-:W0:Y:S04]  /*8af80*/  LDSM.16.M88.4 R20, [R16+UR5+0x8080] ;  /* 0x008080051014783b */ /* 0x000e280008000200 */
[----:B-1----:R-:W-:Y:S04]  /*8af90*/  STL.64 [R1+0x150], R12 ;  /* 0x0001500c01007387 */ /* 0x002fe80000100a00 */
[----:B------:R-:W-:Y:S04]  /*8afa0*/  STL.64 [R1+0x158], R14 ;  /* 0x0001580e01007387 */ /* 0x000fe80000100a00 */
[----:B------:R-:W1:Y:S04]  /*8afb0*/  LDSM.16.M88.4 R12, [R16+UR5+0x9080] ;  /* 0x00908005100c783b */ /* 0x000e680008000200 */
[----:B------:R-:W-:Y:S04]  /*8afc0*/  STL.64 [R1+0x140], R24 ;  /* 0x0001401801007387 */ /* 0x000fe80000100a00 */
[----:B------:R-:W-:Y:S04]  /*8afd0*/  STL.64 [R1+0x148], R26 ;  /* 0x0001481a01007387 */ /* 0x000fe80000100a00 */
[----:B------:R-:W4:Y:S04]  /*8afe0*/  LDSM.16.M88.4 R24, [R16+UR5+0xa080] ;  /* 0x00a080051018783b */ /* 0x000f280008000200 */
[----:B0-----:R-:W-:Y:S04]  /*8aff0*/  STL.64 [R1+0x130], R20 ;  /* 0x0001301401007387 */ /* 0x001fe80000100a00 */
[----:B------:R-:W-:Y:S04]  /*8b000*/  STL.64 [R1+0x138], R22 ;  /* 0x0001381601007387 */ /* 0x000fe80000100a00 */
[----:B------:R-:W0:Y:S01]  /*8b010*/  LDSM.16.M88.4 R20, [R16+UR5+0xb080] ;  /* 0x00b080051014783b */ /* 0x000e220008000200 */
[----:B-1----:R-:W-:-:S03]  /*8b020*/  IMAD.MOV.U32 R29, RZ, RZ, R12 ;  /* 0x000000ffff1d7224 */ /* 0x002fc600078e000c */
[----:B------:R-:W-:Y:S04]  /*8b030*/  STL.64 [R1+0x120], R12 ;  /* 0x0001200c01007387 */ /* 0x000fe80000100a00 */
[----:B------:R-:W-:Y:S01]  /*8b040*/  STL.64 [R1+0x128], R14 ;  /* 0x0001280e01007387 */ /* 0x000fe20000100a00 */
[----:B------:R-:W-:-:S03]  /*8b050*/  IMAD.MOV.U32 R28, RZ, RZ, R13 ;  /* 0x000000ffff1c7224 */ /* 0x000fc600078e000d */
[----:B----4-:R-:W-:Y:S04]  /*8b060*/  STL.64 [R1+0x110], R24 ;  /* 0x0001101801007387 */ /* 0x010fe80000100a00 */
[----:B------:R-:W1:Y:S04]  /*8b070*/  LDSM.16.M88.4 R12, [R16+UR5+0xc080] ;  /* 0x00c08005100c783b */ /* 0x000e680008000200 */
[----:B------:R-:W-:Y:S04]  /*8b080*/  STL.64 [R1+0x118], R26 ;  /* 0x0001181a01007387 */ /* 0x000fe80000100a00 */
        /* <DEDUP_REMOVED lines=45> */
[----:B------:R-:W4:Y:S04]  /*8b360*/  LDL R11, [R1+0xd28] ;  /* 0x000d2800010b7983 */ /* 0x000f280000100800 */
[----:B------:R-:W2:Y:S04]  /*8b370*/  LDSM.16.M88.4 R24, [R16+UR5+0x1c080] ;  /* 0x01c080051018783b */ /* 0x000ea80008000200 */
[----:B0-----:R-:W-:Y:S04]  /*8b380*/  STL.64 [R1+0x10], R20 ;  /* 0x0000101401007387 */ /* 0x001fe80000100a00 */
[----:B------:R-:W-:Y:S04]  /*8b390*/  STL.64 [R1+0x18], R22 ;  /* 0x0000181601007387 */ /* 0x000fe80000100a00 */
[----:B------:R-:W0:Y:S04]  /*8b3a0*/  LDSM.16.M88.4 R20, [R16+UR5+0x1d080] ;  /* 0x01d080051014783b */ /* 0x000e280008000200 */
[----:B-1----:R-:W-:Y:S04]  /*8b3b0*/  STL.64 [R1], R12 ;  /* 0x0000000c01007387 */ /* 0x002fe80000100a00 */
[----:B------:R1:W-:Y:S04]  /*8b3c0*/  STL.64 [R1+0x8], R14 ;  /* 0x0000080e01007387 */ /* 0x0003e80000100a00 */
[----:B--2---:R-:W-:Y:S04]  /*8b3d0*/  STL [R1+0x42f4], R26 ;  /* 0x0042f41a01007387 */ /* 0x004fe80000100800 */
[----:B------:R-:W-:Y:S04]  /*8b3e0*/  STL [R1+0x42f0], R27 ;  /* 0x0042f01b01007387 */ /* 0x000fe80000100800 */
[----:B------:R-:W-:Y:S04]  /*8b3f0*/  STL.64 [R1+0x4978], R24 ;  /* 0x0049781801007387 */ /* 0x000fe80000100a00 */
[----:B------:R-:W2:Y:S04]  /*8b400*/  LDSM.16.M88.4 R24, [R16+UR5+0x1e080] ;  /* 0x01e080051018783b */ /* 0x000ea80008000200 */
[----:B0-----:R-:W-:Y:S04]  /*8b410*/  STL [R1+0x42d4], R22 ;  /* 0x0042d41601007387 */ /* 0x001fe80000100800 */
[----:B------:R-:W-:Y:S04]  /*8b420*/  STL [R1+0x42d0], R23 ;  /* 0x0042d01701007387 */ /* 0x000fe80000100800 */
[----:B------:R-:W-:Y:S04]  /*8b430*/  STL.64 [R1+0x4988], R20 ;  /* 0x0049881401007387 */ /* 0x000fe80000100a00 */
[----:B------:R-:W0:Y:S01]  /*8b440*/  LDSM.16.M88.4 R20, [R16+UR5+0x1f080] ;  /* 0x01f080051014783b */ /* 0x000e220008000200 */
[----:B-1----:R-:W-:-:S02]  /*8b450*/  IMAD.MOV.U32 R14, RZ, RZ, R0 ;  /* 0x000000ffff0e7224 */ /* 0x002fc400078e0000 */
[----:B------:R-:W-:Y:S01]  /*8b460*/  IMAD.MOV.U32 R15, RZ, RZ, R2 ;  /* 0x000000ffff0f7224 */ /* 0x000fe200078e0002 */
[----:B--2---:R-:W-:Y:S04]  /*8b470*/  STL.64 [R1+0x410], R24 ;  /* 0x0004101801007387 */ /* 0x004fe80000100a00 */
[----:B------:R-:W-:Y:S04]  /*8b480*/  STL.64 [R1+0x418], R26 ;  /* 0x0004181a01007387 */ /* 0x000fe80000100a00 */
[----:B------:R-:W2:Y:S04]  /*8b490*/  LDL.LU R0, [R1+0x49fc] ;  /* 0x0049fc0001007983 */ /* 0x000ea80000300800 */
[----:B0-----:R0:W-:Y:S04]  /*8b4a0*/  STL.64 [R1+0x400], R20 ;  /* 0x0004001401007387 */ /* 0x0011e80000100a00 */
[----:B------:R3:W-:Y:S04]  /*8b4b0*/  STL.64 [R1+0x408], R22 ;  /* 0x0004081601007387 */ /* 0x0007e80000100a00 */
[----:B------:R-:W2:Y:S04]  /*8b4c0*/  LDL.LU R2, [R1+0x49f8] ;  /* 0x0049f80001027983 */ /* 0x000ea80000300800 */
[----:B------:R1:W-:Y:S01]  /*8b4d0*/  STL.64 [R1+0x49d0], R14 ;  /* 0x0049d00e01007387 */ /* 0x0003e20000100a00 */
[----:B0-----:R-:W-:-:S02]  /*8b4e0*/  IMAD.MOV.U32 R20, RZ, RZ, R18 ;  /* 0x000000ffff147224 */ /* 0x001fc400078e0012 */
[----:B---3--:R-:W-:Y:S02]  /*8b4f0*/  IMAD.MOV.U32 R22, RZ, RZ, R9 ;  /* 0x000000ffff167224 */ /* 0x008fe400078e0009 */
[----:B-1----:R-:W-:Y:S02]  /*8b500*/  IMAD.MOV.U32 R14, RZ, RZ, R3 ;  /* 0x000000ffff0e7224 */ /* 0x002fe400078e0003 */
[----:B------:R-:W-:Y:S01]  /*8b510*/  IMAD.MOV.U32 R15, RZ, RZ, R17 ;  /* 0x000000ffff0f7224 */ /* 0x000fe200078e0011 */
[----:B------:R-:W3:Y:S04]  /*8b520*/  LDL.LU R3, [R1+0x49f4] ;  /* 0x0049f40001037983 */ /* 0x000ee80000300800 */
[----:B------:R-:W4:Y:S01]  /*8b530*/  LDL.LU R17, [R1+0x49f0] ;  /* 0x0049f00001117983 */ /* 0x000f220000300800 */
[----:B------:R-:W-:-:S03]  /*8b540*/  IMAD.MOV.U32 R23, RZ, RZ, R10 ;  /* 0x000000ffff177224 */ /* 0x000fc600078e000a */
[----:B------:R-:W2:Y:S01]  /*8b550*/  LDL.LU R18, [R1+0x49ec] ;  /* 0x0049ec0001127983 */ /* 0x000ea20000300800 */
[----:B------:R-:W-:-:S03]  /*8b560*/  IMAD.MOV.U32 R21, RZ, RZ, R8 ;  /* 0x000000ffff157224 */ /* 0x000fc600078e0008 */
[----:B------:R-:W3:Y:S04]  /*8b570*/  LDL.LU R8, [R1+0x49e8] ;  /* 0x0049e80001087983 */ /* 0x000ee80000300800 */
[----:B------:R-:W3:Y:S04]  /*8b580*/  LDL.LU R9, [R1+0x49e4] ;  /* 0x0049e40001097983 */ /* 0x000ee80000300800 */
[----:B------:R-:W3:Y:S04]  /*8b590*/  LDL.LU R10, [R1+0x49e0] ;  /* 0x0049e000010a7983 */ /* 0x000ee80000300800 */
[----:B------:R-:W-:Y:S04]  /*8b5a0*/  STL.64 [R1+0x49a0], R22 ;  /* 0x0049a01601007387 */ /* 0x000fe80000100a00 */
[----:B------:R0:W-:Y:S04]  /*8b5b0*/  STL.64 [R1+0x4998], R20 ;  /* 0x0049981401007387 */ /* 0x0001e80000100a00 */
[----:B0-----:R-:W4:Y:S04]  /*8b5c0*/  LDL.LU.64 R20, [R1+0x1a0] ;  /* 0x0001a00001147983 */ /* 0x001f280000300a00 */
[----:B----4-:R0:W-:Y:S04]  /*8b5d0*/  STL.64 [R1+0x49a8], R20 ;  /* 0x0049a81401007387 */ /* 0x0101e80000100a00 */
[----:B0-----:R-:W4:Y:S04]  /*8b5e0*/  LDL.LU R20, [R1+0x5b0] ;  /* 0x0005b00001147983 */ /* 0x001f280000300800 */
[----:B------:R-:W4:Y:S01]  /*8b5f0*/  LDL.LU R21, [R1+0x5b4] ;  /* 0x0005b40001157983 */ /* 0x000f220000300800 */
[----:B--2---:R-:W-:-:S02]  /*8b600*/  IMAD.MOV.U32 R22, RZ, RZ, R18 ;  /* 0x000000ffff167224 */ /* 0x004fc400078e0012 */
[----:B------:R-:W-:Y:S01]  /*8b610*/  IMAD.MOV.U32 R23, RZ, RZ, R17 ;  /* 0x000000ffff177224 */ /* 0x000fe200078e0011 */
[----:B------:R-:W2:Y:S04]  /*8b620*/  LDL.LU R18, [R1+0x49dc] ;  /* 0x0049dc0001127983 */ /* 0x000ea80000300800 */
[----:B------:R-:W2:Y:S04]  /*8b630*/  LDL.LU R17, [R1+0x49d8] ;  /* 0x0049d80001117983 */ /* 0x000ea80000300800 */
[----:B------:R-:W-:Y:S04]  /*8b640*/  STL.64 [R1+0x49c8], R22 ;  /* 0x0049c81601007387 */ /* 0x000fe80000100a00 */
[----:B----4-:R0:W-:Y:S04]  /*8b650*/  STL.64 [R1+0x49c0], R20 ;  /* 0x0049c01401007387 */ /* 0x0101e80000100a00 */
[----:B0-----:R-:W4:Y:S04]  /*8b660*/  LDL.LU R20, [R1+0x5c0] ;  /* 0x0005c00001147983 */ /* 0x001f280000300800 */
[----:B------:R0:W-:Y:S04]  /*8b670*/  STL [R1+0x34bc], R16 ;  /* 0x0034bc1001007387 */ /* 0x0001e80000100800 */
[----:B0-----:R-:W2:Y:S04]  /*8b680*/  LDL.LU R16, [R1+0x5d0] ;  /* 0x0005d00001107983 */ /* 0x001ea80000300800 */
[----:B------:R-:W2:Y:S04]  /*8b690*/  LDL.LU R19, [R1+0x5dc] ;  /* 0x0005dc0001137983 */ /* 0x000ea80000300800 */
[----:B------:R-:W4:Y:S01]  /*8b6a0*/  LDL.LU.64 R24, [R1+0x180] ;  /* 0x0001800001187983 */ /* 0x000f220000300a00 */
[----:B---3--:R-:W-:-:S02]  /*8b6b0*/  IMAD.MOV.U32 R21, RZ, RZ, R10 ;  /* 0x000000ffff157224 */ /* 0x008fc400078e000a */
[----:B------:R-:W-:Y:S02]  /*8b6c0*/  IMAD.MOV.U32 R22, RZ, RZ, R9 ;  /* 0x000000ffff167224 */ /* 0x000fe400078e0009 */
[----:B------:R-:W-:Y:S02]  /*8b6d0*/  IMAD.MOV.U32 R23, RZ, RZ, R8 ;  /* 0x000000ffff177224 */ /* 0x000fe400078e0008 */
[----:B------:R-:W0:Y:S01]  /*8b6e0*/  LDSM.16.MT88.4 R8, [R11+UR5+0x21000] ;  /* 0x021000050b08783b */ /* 0x000e220008004200 */
[----:B--2---:R-:W-:Y:S03]  /*8b6f0*/  HMMA.16816.F32 R12, R4, R14, R16 ;  /* 0x0000000e040c723c */ /* 0x004fe60000001810 */
[----:B----4-:R1:W-:Y:S04]  /*8b700*/  STL.64 [R1+0x4990], R24 ;  /* 0x0049901801007387 */ /* 0x0103e80000100a00 */
[----:B-1----:R-:W2:Y:S04]  /*8b710*/  LDL.LU.64 R24, [R1+0x190] ;  /* 0x0001900001187983 */ /* 0x002ea80000300a00 */
[----:B0-----:R0:W-:Y:S04]  /*8b720*/  STL.64 [R1+0x47a8], R10 ;  /* 0x0047a80a01007387 */ /* 0x0011e80000100a00 */
[----:B------:R1:W-:Y:S01]  /*8b730*/  STL.64 [R1+0x47a0], R8 ;  /* 0x0047a00801007387 */ /* 0x0003e20000100a00 */
[----:B0-----:R-:W-:-:S02]  /*8b740*/  IMAD.MOV.U32 R10, RZ, RZ, R2 ;  /* 0x000000ffff0a7224 */ /* 0x001fc400078e0002 */
[----:B------:R-:W-:Y:S01]  /*8b750*/  IMAD.MOV.U32 R11, RZ, RZ, R0 ;  /* 0x000000ffff0b7224 */ /* 0x000fe200078e0000 */
[----:B-1----:R-:W3:Y:S05]  /*8b760*/  LDL.LU R8, [R1+0x5a0] ;  /* 0x0005a00001087983 */ /* 0x002eea0000300800 */
[----:B------:R-:W-:Y:S02]  /*8b770*/  IMAD.MOV.U32 R2, RZ, RZ, R14 ;  /* 0x000000ffff027224 */ /* 0x000fe400078e000e */
[----:B------:R-:W-:Y:S02]  /*8b780*/  IMAD.MOV.U32 R0, RZ, RZ, R15 ;  /* 0x000000ffff007224 */ /* 0x000fe400078e000f */
[----:B------:R-:W4:Y:S01]  /*8b790*/  LDL.LU.64 R14, [R1+0x49d0] ;  /* 0x0049d000010e7983 */ /* 0x000f220000300a00 */
[----:B------:R-:W-:-:S02]  /*8b7a0*/  IMAD.MOV.U32 R9, RZ, RZ, R3 ;  /* 0x000000ffff097224 */ /* 0x000fc400078e0003 */
[----:B------:R-:W-:Y:S02]  /*8b7b0*/  IMAD.MOV.U32 R18, RZ, RZ, R12 ;  /* 0x000000ffff127224 */ /* 0x000fe400078e000c */
[----:B------:R-:W-:-:S03]  /*8b7c0*/  IMAD.MOV.U32 R3, RZ, RZ, R13 ;  /* 0x000000ffff037224 */ /* 0x000fc600078e000d */
[----:B------:R-:W-:Y:S04]  /*8b7d0*/  STL [R1+0x4740], R18 ;  /* 0x0047401201007387 */ /* 0x000fe80000100800 */
[----:B------:R-:W2:Y:S04]  /*8b7e0*/  LDL.64 R16, [R1+0x1b0] ;  /* 0x0001b00001107983 */ /* 0x000ea80000100a00 */
[----:B------:R-:W-:Y:S04]  /*8b7f0*/  STL [R1+0x4670], R0 ;  /* 0x0046700001007387 */ /* 0x000fe80000100800 */
[----:B------:R-:W-:Y:S04]  /*8b800*/  STL [R1+0x466c], R2 ;  /* 0x00466c0201007387 */ /* 0x000fe80000100800 */
[----:B------:R-:W-:Y:S01]  /*8b810*/  STL [R1+0x4668], R3 ;  /* 0x0046680301007387 */ /* 0x000fe20000100800 */
[----:B----4-:R-:W-:Y:S03]  /*8b820*/  HMMA.16816.F32 R12, R4, R14, R20 ;  /* 0x0000000e040c723c */ /* 0x010fe60000001814 */
[----:B------:R-:W2:Y:S04]  /*8b830*/  LDL.LU.64 R22, [R1+0x49c8] ;  /* 0x0049c80001167983 */ /* 0x000ea80000300a00 */
[----:B------:R-:W2:-:S15]  /*8b840*/  LDL.LU.64 R20, [R1+0x49c0] ;  /* 0x0049c00001147983 */ /* 0x000e9e0000300a00 */
[----:B------:R-:W-:-:S01]  /*8b850*/  NOP ;  /* 0x0000000000007918 */ /* 0x000fc20000000000 */
[----:B------:R0:W-:Y:S01]  /*8b860*/  STL [R1+0x5c0], R12 ;  /* 0x0005c00c01007387 */ /* 0x0001e20000100800 */
[----:B------:R-:W-:Y:S02]  /*8b870*/  IMAD.MOV.U32 R5, RZ, RZ, R14 ;  /* 0x000000ffff057224 */ /* 0x000fe400078e000e */
[----:B------:R-:W-:Y:S02]  /*8b880*/  IMAD.MOV.U32 R4, RZ, RZ, R15 ;  /* 0x000000ffff047224 */ /* 0x000fe400078e000f */
[----:B------:R-:W-:Y:S01]  /*8b890*/  IMAD.MOV.U32 R6, RZ, RZ, R13 ;  /* 0x000000ffff067224 */ /* 0x000fe200078e000d */
[----:B------:R-:W2:Y:S04]  /*8b8a0*/  LDL.LU.64 R14, [R1+0x49b8] ;  /* 0x0049b800010e7983 */ /* 0x000ea80000300a00 */
[----:B0-----:R-:W2:Y:S04]  /*8b8b0*/  LDL.LU.64 R12, [R1+0x49b0] ;  /* 0x0049b000010c7983 */ /* 0x001ea80000300a00 */
[----:B------:R-:W-:Y:S04]  /*8b8c0*/  STL [R1+0x45f0], R6 ;  /* 0x0045f00601007387 */ /* 0x000fe80000100800 */
[----:B------:R0:W-:Y:S04]  /*8b8d0*/  STL.64 [R1+0x45e8], R4 ;  /* 0x0045e80401007387 */ /* 0x0001e80000100a00 */
[----:B0-----:R-:W4:Y:S04]  /*8b8e0*/  LDL.LU R4, [R1+0x580] ;  /* 0x0005800001047983 */ /* 0x001f280000300800 */
[----:B------:R-:W4:Y:S04]  /*8b8f0*/  LDL.LU R5, [R1+0x584] ;  /* 0x0005840001057983 */ /* 0x000f280000300800 */
[----:B------:R-:W4:Y:S04]  /*8b900*/  LDL.LU R6, [R1+0x588] ;  /* 0x0005880001067983 */ /* 0x000f280000300800 */
[----:B------:R-:W4:Y:S01]  /*8b910*/  LDL.LU R7, [R1+0x58c] ;  /* 0x00058c0001077983 */ /* 0x000f220000300800 */
[----:B--2---:R-:W-:-:S15]  /*8b920*/  HMMA.16816.F32 R20, R12, R16, R20 ;  /* 0x000000100c14723c */ /* 0x004fde0000001814 */
[----:B------:R-:W-:-:S08]  /*8b930*/  NOP ;  /* 0x0000000000007918 */ /* 0x000fd00000000000 */
[----:B------:R0:W-:Y:S04]  /*8b940*/  STL.64 [R1+0x5b0], R20 ;  /* 0x0005b01401007387 */ /* 0x0001e80000100a00 */
[----:B------:R1:W-:Y:S04]  /*8b950*/  STL.64 [R1+0x5b8], R22 ;  /* 0x0005b81601007387 */ /* 0x0003e80000100a00 */
[----:B0-----:R-:W3:Y:S02]  /*8b960*/  LDL.LU.64 R20, [R1+0x49a8] ;  /* 0x0049a80001147983 */ /* 0x001ee40000300a00 */
[----:B---3--:R-:W-:-:S15]  /*8b970*/  HMMA.16816.F32 R8, R12, R20, R8 ;  /* 0x000000140c08723c */ /* 0x008fde0000001808 */
[----:B------:R-:W-:-:S08]  /*8b980*/  NOP ;  /* 0x0000000000007918 */ /* 0x000fd00000000000 */
[----:B------:R-:W-:Y:S04]  /*8b990*/  STL.64 [R1+0x5a0], R8 ;  /* 0x0005a00801007387 */ /* 0x000fe80000100a00 */
[----:B------:R0:W-:Y:S04]  /*8b9a0*/  STL.64 [R1+0x5a8], R10 ;  /* 0x0005a80a01007387 */ /* 0x0001e80000100a00 */
[----:B-1----:R-:W2:Y:S01]  /*8b9b0*/  LDL.LU.64 R22, [R1+0x49a0] ;  /* 0x0049a00001167983 */ /* 0x002ea20000300a00 */
[----:B0-----:R-:W-:Y:S02]  /*8b9c0*/  IMAD.MOV.U32 R11, RZ, RZ, R20 ;  /* 0x000000ffff0b7224 */ /* 0x001fe400078e0014 */
[----:B------:R-:W-:-:S02]  /*8b9d0*/  IMAD.MOV.U32 R10, RZ, RZ, R21 ;  /* 0x000000ffff0a7224 */ /* 0x000fc400078e0015 */
[----:B------:R-:W2:Y:S01]  /*8b9e0*/  LDL.LU.64 R20, [R1+0x4998] ;  /* 0x0049980001147983 */ /* 0x000ea20000300a00 */
[----:B------:R-:W-:Y:S02]  /*8b9f0*/  IMAD.MOV.U32 R9, RZ, RZ, R24 ;  /* 0x000000ffff097224 */ /* 0x000fe400078e0018 */
[----:B------:R-:W-:Y:S01]  /*8ba00*/  IMAD.MOV.U32 R8, RZ, RZ, R25 ;  /* 0x000000ffff087224 */ /* 0x000fe200078e0019 */
[----:B--2---:R-:W-:Y:S01]  /*8ba10*/  HMMA.16816.F32 R20, R12, R24, R20 ;  /* 0x000000180c14723c */ /* 0x004fe20000001814 */
[----:B------:R-:W4:Y:S01]  /*8ba20*/  LDL.LU.64 R24, [R1+0x4990] ;  /* 0x0049900001187983 */ /* 0x000f220000300a00 */
[----:B------:R-:W-:-:S15]  /*8ba30*/  IMAD.MOV.U32 R19, RZ, RZ, R17 ;  /* 0x000000ffff137224 */ /* 0x000fde00078e0011 */
[----:B------:R-:W-:-:S06]  /*8ba40*/  NOP ;  /* 0x0000000000007918 */ /* 0x000fcc0000000000 */
[----:B------:R0:W-:Y:S01]  /*8ba50*/  STL [R1+0x590], R20 ;  /* 0x0005901401007387 */ /* 0x0001e20000100800 */
[----:B------:R-:W-:-:S03]  /*8ba60*/  IMAD.MOV.U32 R17, RZ, RZ, R21 ;  /* 0x000000ffff117224 */ /* 0x000fc600078e0015 */
[----:B------:R1:W-:Y:S04]  /*8ba70*/  STL.64 [R1+0x598], R22 ;  /* 0x0005981601007387 */ /* 0x0003e80000100a00 */
[----:B0-----:R-:W2:Y:S04]  /*8ba80*/  LDL.LU.64 R20, [R1+0x4988] ;  /* 0x0049880001147983 */ /* 0x001ea80000300a00 */
[----:B------:R-:W-:Y:S04]  /*8ba90*/  STL.64 [R1+0x4828], R10 ;  /* 0x0048280a01007387 */ /* 0x000fe80000100a00 */
[----:B------:R-:W-:Y:S04]  /*8baa0*/  STL.64 [R1+0x4820], R8 ;  /* 0x0048200801007387 */ /* 0x000fe80000100a00 */
[----:B------:R0:W-:Y:S04]  /*8bab0*/  STL [R1+0x4744], R17 ;  /* 0x0047441101007387 */ /* 0x0001e80000100800 */
[----:B------:R3:W-:Y:S01]  /*8bac0*/  STL [R1+0x4980], R19 ;  /* 0x0049801301007387 */ /* 0x0007e20000100800 */
[----:B----4-:R-:W-:Y:S06]  /*8bad0*/  HMMA.16816.F32 R4, R12, R24, R4 ;  /* 0x000000180c04723c */ /* 0x010fec0000001804 */
[----:B-1----:R-:W-:-:S02]  /*8bae0*/  IMAD.MOV.U32 R23, RZ, RZ, R24 ;  /* 0x000000ffff177224 */ /* 0x002fc400078e0018 */
[----:B------:R-:W-:-:S15]  /*8baf0*/  IMAD.MOV.U32 R22, RZ, RZ, R25 ;  /* 0x000000ffff167224 */ /* 0x000fde00078e0019 */
[----:B------:R1:W-:Y:S04]  /*8bb00*/  STL.64 [R1+0x580], R4 ;  /* 0x0005800401007387 */ /* 0x0003e80000100a00 */
[----:B------:R-:W-:Y:S04]  /*8bb10*/  STL.64 [R1+0x588], R6 ;  /* 0x0005880601007387 */ /* 0x000fe80000100a00 */
[----:B------:R-:W4:Y:S04]  /*8bb20*/  LDL.LU R16, [R1+0x570] ;  /* 0x0005700001107983 */ /* 0x000f280000300800 */
[----:B0-----:R-:W4:Y:S04]  /*8bb30*/  LDL.LU R17, [R1+0x574] ;  /* 0x0005740001117983 */ /* 0x001f280000300800 */
[----:B------:R-:W4:Y:S04]  /*8bb40*/  LDL.LU R18, [R1+0x578] ;  /* 0x0005780001127983 */ /* 0x000f280000300800 */
[----:B---3--:R-:W4:Y:S04]  /*8bb50*/  LDL.LU R19, [R1+0x57c] ;  /* 0x00057c0001137983 */ /* 0x008f280000300800 */
[----:B------:R-:W4:Y:S01]  /*8bb60*/  LDL.LU.64 R24, [R1+0x170] ;  /* 0x0001700001187983 */ /* 0x000f220000300a00 */
[----:B-1----:R-:W-:-:S02]  /*8bb70*/  IMAD.MOV.U32 R4, RZ, RZ, R29 ;  /* 0x000000ffff047224 */ /* 0x002fc400078e001d */
[----:B------:R-:W-:-:S05]  /*8bb80*/  IMAD.MOV.U32 R5, RZ, RZ, R28 ;  /* 0x000000ffff057224 */ /* 0x000fca00078e001c */
[----:B------:R0:W-:Y:S04]  /*8bb90*/  STL.64 [R1+0x4930], R4 ;  /* 0x0049300401007387 */ /* 0x0001e80000100a00 */
[----:B0-----:R-:W3:Y:S04]  /*8bba0*/  LDL.64 R4, [R1+0x140] ;  /* 0x0001400001047983 */ /* 0x001ee80000100a00 */
[----:B---3--:R0:W-:Y:S04]  /*8bbb0*/  STL.64 [R1+0x4948], R4 ;  /* 0x0049480401007387 */ /* 0x0081e80000100a00 */
[----:B------:R-:W3:Y:S04]  /*8bbc0*/  LDL.LU R8, [R1+0x520] ;  /* 0x0005200001087983 */ /* 0x000ee80000300800 */
[----:B------:R-:W3:Y:S04]  /*8bbd0*/  LDL.LU R9, [R1+0x524] ;  /* 0x0005240001097983 */ /* 0x000ee80000300800 */
[----:B------:R-:W2:Y:S04]  /*8bbe0*/  LDL.LU R10, [R1+0x528] ;  /* 0x00052800010a7983 */ /* 0x000ea80000300800 */
[----:B------:R-:W2:Y:S04]  /*8bbf0*/  LDL.LU R11, [R1+0x52c] ;  /* 0x00052c00010b7983 */ /* 0x000ea80000300800 */
[----:B0-----:R-:W4:Y:S04]  /*8bc00*/  LDL.LU.64 R4, [R1+0x150] ;  /* 0x0001500001047983 */ /* 0x001f280000300a00 */
[----:B----4-:R0:W-:Y:S04]  /*8bc10*/  STL.64 [R1+0x4960], R4 ;  /* 0x0049600401007387 */ /* 0x0101e80000100a00 */
[----:B0-----:R-:W4:Y:S04]  /*8bc20*/  LDL.LU R4, [R1+0x560] ;  /* 0x0005600001047983 */ /* 0x001f280000300800 */
[----:B------:R-:W4:Y:S04]  /*8bc30*/  LDL.LU R5, [R1+0x564] ;  /* 0x0005640001057983 */ /* 0x000f280000300800 */
[----:B------:R-:W4:Y:S04]  /*8bc40*/  LDL.LU R6, [R1+0x568] ;  /* 0x0005680001067983 */ /* 0x000f280000300800 */
[----:B------:R-:W4:Y:S04]  /*8bc50*/  LDL.LU R7, [R1+0x56c] ;  /* 0x00056c0001077983 */ /* 0x000f280000300800 */
        /* <DEDUP_REMOVED lines=12> */
[----:B------:R-:W-:Y:S03]  /*8bd20*/  HMMA.16816.F32 R16, R12, R24, R16 ;  /* 0x000000180c10723c */ /* 0x000fe60000001810 */
[----:B---3--:R-:W-:Y:S04]  /*8bd30*/  STL.64 [R1+0x4970], R10 ;  /* 0x0049700a01007387 */ /* 0x008fe80000100a00 */
[----:B--2---:R0:W-:Y:S04]  /*8bd40*/  STL.64 [R1+0x4968], R8 ;  /* 0x0049680801007387 */ /* 0x0041e80000100a00 */
[----:B0-----:R-:W4:Y:S04]  /*8bd50*/  LDL.LU.64 R8, [R1+0x160] ;  /* 0x0001600001087983 */ /* 0x001f280000300a00 */
[----:B------:R-:W-:Y:S04]  /*8bd60*/  STL.64 [R1+0x47f0], R22 ;  /* 0x0047f01601007387 */ /* 0x000fe80000100a00 */
[----:B------:R0:W-:Y:S04]  /*8bd70*/  STL.64 [R1+0x47e8], R20 ;  /* 0x0047e81401007387 */ /* 0x0001e80000100a00 */
[----:B0-----:R-:W2:Y:S04]  /*8bd80*/  LDL.LU.64 R20, [R1+0x130] ;  /* 0x0001300001147983 */ /* 0x001ea80000300a00 */
[----:B------:R0:W-:Y:S04]  /*8bd90*/  STL.64 [R1+0x570], R16 ;  /* 0x0005701001007387 */ /* 0x0001e80000100a00 */
[----:B------:R1:W-:Y:S01]  /*8bda0*/  STL.64 [R1+0x578], R18 ;  /* 0x0005781201007387 */ /* 0x0003e20000100a00 */
[----:B0-----:R-:W-:-:S03]  /*8bdb0*/  IMAD.MOV.U32 R17, RZ, RZ, R24 ;  /* 0x000000ffff117224 */ /* 0x001fc600078e0018 */
[----:B-1----:R-:W3:Y:S01]  /*8bdc0*/  LDL.LU R19, [R1+0x4980] ;  /* 0x0049800001137983 */ /* 0x002ee20000300800 */
[----:B------:R-:W-:-:S03]  /*8bdd0*/  IMAD.MOV.U32 R18, RZ, RZ, R25 ;  /* 0x000000ffff127224 */ /* 0x000fc600078e0019 */
[----:B------:R-:W2:Y:S04]  /*8bde0*/  LDL.LU.64 R24, [R1+0x4978] ;  /* 0x0049780001187983 */ /* 0x000ea80000300a00 */
[----:B------:R-:W-:Y:S04]  /*8bdf0*/  STL [R1+0x474c], R18 ;  /* 0x00474c1201007387 */ /* 0x000fe80000100800 */
[----:B------:R-:W-:Y:S04]  /*8be00*/  STL [R1+0x4748], R17 ;  /* 0x0047481101007387 */ /* 0x000fe80000100800 */
[----:B------:R-:W3:Y:S01]  /*8be10*/  LDL.LU.64 R10, [R1+0x4970] ;  /* 0x00497000010a7983 */ /* 0x000ee20000300a00 */
[----:B----4-:R-:W-:Y:S06]  /*8be20*/  HMMA.16816.F32 R4, R12, R8, R4 ;  /* 0x000000080c04723c */ /* 0x010fec0000001804 */
[----:B------:R-:W-:-:S02]  /*8be30*/  IMAD.MOV.U32 R27, RZ, RZ, R8 ;  /* 0x000000ffff1b7224 */ /* 0x000fc400078e0008 */
[----:B------:R-:W-:Y:S02]  /*8be40*/  IMAD.MOV.U32 R26, RZ, RZ, R9 ;  /* 0x000000ffff1a7224 */ /* 0x000fe400078e0009 */
[----:B------:R-:W3:-:S13]  /*8be50*/  LDL.LU.64 R8, [R1+0x4968] ;  /* 0x0049680001087983 */ /* 0x000eda0000300a00 */
[----:B------:R0:W-:Y:S01]  /*8be60*/  STL [R1+0x560], R4 ;  /* 0x0005600401007387 */ /* 0x0001e20000100800 */
[----:B------:R-:W-:-:S03]  /*8be70*/  IMAD.MOV.U32 R29, RZ, RZ, R5 ;  /* 0x000000ffff1d7224 */ /* 0x000fc600078e0005 */
[----:B------:R-:W-:Y:S04]  /*8be80*/  STL [R1+0x56c], R7 ;  /* 0x00056c0701007387 */ /* 0x000fe80000100800 */
[----:B0-----:R-:W3:Y:S04]  /*8be90*/  LDL.LU.64 R4, [R1+0x4960] ;  /* 0x0049600001047983 */ /* 0x001ee80000300a00 */
[----:B------:R-:W-:Y:S04]  /*8bea0*/  STL [R1+0x4754], R26 ;  /* 0x0047541a01007387 */ /* 0x000fe80000100800 */
[----:B------:R-:W-:Y:S01]  /*8beb0*/  STL [R1+0x4750], R27 ;  /* 0x0047501b01007387 */ /* 0x000fe20000100800 */
[----:B------:R-:W-:-:S03]  /*8bec0*/  IMAD.MOV.U32 R28, RZ, RZ, R6 ;  /* 0x000000ffff1c7224 */ /* 0x000fc600078e0006 */
[----:B--2---:R0:W-:Y:S04]  /*8bed0*/  STL.64 [R1+0x4928], R24 ;  /* 0x0049281801007387 */ /* 0x0041e80000100a00 */
[----:B0-----:R-:W2:Y:S04]  /*8bee0*/  LDL.LU R24, [R1+0x530] ;  /* 0x0005300001187983 */ /* 0x001ea80000300800 */
[----:B------:R-:W2:Y:S04]  /*8bef0*/  LDL.LU R25, [R1+0x534] ;  /* 0x0005340001197983 */ /* 0x000ea80000300800 */
[----:B------:R-:W2:Y:S04]  /*8bf00*/  LDL.LU R26, [R1+0x538] ;  /* 0x00053800011a7983 */ /* 0x000ea80000300800 */
[----:B------:R-:W2:Y:S04]  /*8bf10*/  LDL.LU R27, [R1+0x53c] ;  /* 0x00053c00011b7983 */ /* 0x000ea80000300800 */
[----:B------:R-:W-:Y:S04]  /*8bf20*/  STL [R1+0x4674], R28 ;  /* 0x0046741c01007387 */ /* 0x000fe80000100800 */
[----:B------:R-:W-:Y:S04]  /*8bf30*/  STL [R1+0x45e0], R29 ;  /* 0x0045e01d01007387 */ /* 0x000fe80000100800 */
[----:B------:R-:W4:Y:S01]  /*8bf40*/  LDL R16, [R1+0xda4] ;  /* 0x000da40001107983 */ /* 0x000f220000100800 */
[----:B---3--:R-:W-:Y:S06]  /*8bf50*/  HMMA.16816.F32 R8, R12, R4, R8 ;  /* 0x000000040c08723c */ /* 0x008fec0000001808 */
[----:B------:R-:W-:-:S02]  /*8bf60*/  IMAD.MOV.U32 R18, RZ, RZ, R4 ;  /* 0x000000ffff127224 */ /* 0x000fc400078e0004 */
[----:B------:R-:W-:Y:S01]  /*8bf70*/  IMAD.MOV.U32 R17, RZ, RZ, R5 ;  /* 0x000000ffff117224 */ /* 0x000fe200078e0005 */
[----:B----4-:R-:W-:-:S14]  /*8bf80*/  STL [R1+0x4758], R16 ;  /* 0x0047581001007387 */ /* 0x010fdc0000100800 */
[----:B------:R-:W-:Y:S04]  /*8bf90*/  STL.64 [R1+0x550], R8 ;  /* 0x0005500801007387 */ /* 0x000fe80000100a00 */
[----:B------:R0:W-:Y:S04]  /*8bfa0*/  STL.64 [R1+0x558], R10 ;  /* 0x0005580a01007387 */ /* 0x0001e80000100a00 */
[----:B0-----:R-:W3:Y:S04]  /*8bfb0*/  LDL.LU.64 R10, [R1+0x4958] ;  /* 0x00495800010a7983 */ /* 0x001ee80000300a00 */
[----:B------:R-:W3:Y:S04]  /*8bfc0*/  LDL.LU.64 R8, [R1+0x4950] ;  /* 0x0049500001087983 */ /* 0x000ee80000300a00 */
[----:B------:R-:W3:Y:S04]  /*8bfd0*/  LDL.LU.64 R4, [R1+0x4948] ;  /* 0x0049480001047983 */ /* 0x000ee80000300a00 */
[----:B------:R-:W-:Y:S04]  /*8bfe0*/  STL [R1+0x4760], R17 ;  /* 0x0047601101007387 */ /* 0x000fe80000100800 */
        /* <DEDUP_REMOVED lines=8> */
[----:B------:R-:W3:Y:S01]  /*8c070*/  LDL.LU.64 R4, [R1+0x4930] ;  /* 0x0049300001047983 */ /* 0x000ee20000300a00 */
[----:B--2---:R-:W-:Y:S06]  /*8c080*/  HMMA.16816.F32 R24, R12, R20, R24 ;  /* 0x000000140c18723c */ /* 0x004fec0000001818 */
[----:B------:R-:W-:-:S02]  /*8c090*/  IMAD.MOV.U32 R18, RZ, RZ, R21 ;  /* 0x000000ffff127224 */ /* 0x000fc400078e0015 */
[----:B------:R-:W-:-:S15]  /*8c0a0*/  IMAD.MOV.U32 R17, RZ, RZ, R20 ;  /* 0x000000ffff117224 */ /* 0x000fde00078e0014 */
[----:B------:R-:W-:Y:S04]  /*8c0b0*/  STL.64 [R1+0x530], R24 ;  /* 0x0005301801007387 */ /* 0x000fe80000100a00 */
[----:B------:R-:W-:Y:S04]  /*8c0c0*/  STL.64 [R1+0x538], R26 ;  /* 0x0005381a01007387 */ /* 0x000fe80000100a00 */
[----:B------:R-:W-:Y:S04]  /*8c0d0*/  STL [R1+0x47c0], R18 ;  /* 0x0047c01201007387 */ /* 0x000fe80000100800 */
[----:B------:R-:W-:Y:S04]  /*8c0e0*/  STL.64 [R1+0x47b8], R16 ;  /* 0x0047b81001007387 */ /* 0x000fe80000100a00 */
[----:B------:R-:W-:Y:S01]  /*8c0f0*/  STL [R1+0x4830], R19 ;  /* 0x0048301301007387 */ /* 0x000fe20000100800 */
[----:B---3--:R-:W-:Y:S03]  /*8c100*/  HMMA.16816.F32 R8, R12, R4, R8 ;  /* 0x000000040c08723c */ /* 0x008fe60000001808 */
[----:B------:R-:W2:-:S15]  /*8c110*/  LDL.LU R4, [R1+0x4b0] ;  /* 0x0004b00001047983 */ /* 0x000e9e0000300800 */
[----:B------:R-:W-:-:S05]  /*8c120*/  NOP ;  /* 0x0000000000007918 */ /* 0x000fca0000000000 */
[----:B------:R-:W-:Y:S04]  /*8c130*/  STL.64 [R1+0x520], R8 ;  /* 0x0005200801007387 */ /* 0x000fe80000100a00 */
[----:B------:R-:W-:Y:S04]  /*8c140*/  STL.64 [R1+0x528], R10 ;  /* 0x0005280a01007387 */ /* 0x000fe80000100a00 */
[----:B------:R-:W2:Y:S04]  /*8c150*/  LDL.LU R5, [R1+0x4b4] ;  /* 0x0004b40001057983 */ /* 0x000ea80000300800 */
[----:B------:R-:W3:Y:S04]  /*8c160*/  LDL.LU R6, [R1+0x4b8] ;  /* 0x0004b80001067983 */ /* 0x000ee80000300800 */
[----:B------:R-:W3:Y:S04]  /*8c170*/  LDL.LU R7, [R1+0x4bc] ;  /* 0x0004bc0001077983 */ /* 0x000ee80000300800 */
[----:B---3--:R-:W-:Y:S04]  /*8c180*/  STL.64 [R1+0x48b0], R6 ;  /* 0x0048b00601007387 */ /* 0x008fe80000100a00 */
[----:B--2---:R0:W-:Y:S04]  /*8c190*/  STL.64 [R1+0x48a8], R4 ;  /* 0x0048a80401007387 */ /* 0x0041e80000100a00 */
[----:B0-----:R-:W2:Y:S04]  /*8c1a0*/  LDL.LU.64 R4, [R1+0xc0] ;  /* 0x0000c00001047983 */ /* 0x001ea80000300a00 */
[----:B--2---:R0:W-:Y:S04]  /*8c1b0*/  STL.64 [R1+0x48c0], R4 ;  /* 0x0048c00401007387 */ /* 0x0041e80000100a00 */
[----:B0-----:R-:W2:Y:S04]  /*8c1c0*/  LDL R4, [R1+0xd0] ;  /* 0x0000d00001047983 */ /* 0x001ea80000100800 */
[----:B------:R-:W2:Y:S04]  /*8c1d0*/  LDL R5, [R1+0xd4] ;  /* 0x0000d40001057983 */ /* 0x000ea80000100800 */
[----:B--2---:R0:W-:Y:S04]  /*8c1e0*/  STL.64 [R1+0x48d8], R4 ;  /* 0x0048d80401007387 */ /* 0x0041e80000100a00 */
[----:B0-----:R-:W2:Y:S04]  /*8c1f0*/  LDL.LU.64 R4, [R1+0xe0] ;  /* 0x0000e00001047983 */ /* 0x001ea80000300a00 */
[----:B--2---:R-:W-:Y:S04]  /*8c200*/  STL.64 [R1+0x48f0], R4 ;  /* 0x0048f00401007387 */ /* 0x004fe80000100a00 */
[----:B------:R-:W2:Y:S04]  /*8c210*/  LDL.LU.64 R16, [R1+0xa0] ;  /* 0x0000a00001107983 */ /* 0x000ea80000300a00 */
[----:B--2---:R0:W-:Y:S04]  /*8c220*/  STL.64 [R1+0x48a0], R16 ;  /* 0x0048a01001007387 */ /* 0x0041e80000100a00 */
[----:B0-----:R-:W2:Y:S04]  /*8c230*/  LDL.LU.64 R16, [R1+0xb0] ;  /* 0x0000b00001107983 */ /* 0x001ea80000300a00 */
[----:B--2---:R0:W-:Y:S04]  /*8c240*/  STL.64 [R1+0x48b8], R16 ;  /* 0x0048b81001007387 */ /* 0x0041e80000100a00 */
[----:B0-----:R-:W2:Y:S04]  /*8c250*/  LDL.LU R16, [R1+0x4c0] ;  /* 0x0004c00001107983 */ /* 0x001ea80000300800 */
[----:B------:R-:W2:Y:S04]  /*8c260*/  LDL.LU R17, [R1+0x4c4] ;  /* 0x0004c40001117983 */ /* 0x000ea80000300800 */
[----:B------:R-:W3:Y:S04]  /*8c270*/  LDL.LU R18, [R1+0x4c8] ;  /* 0x0004c80001127983 */ /* 0x000ee80000300800 */
[----:B------:R-:W3:Y:S04]  /*8c280*/  LDL.LU R19, [R1+0x4cc] ;  /* 0x0004cc0001137983 */ /* 0x000ee80000300800 */
[----:B------:R-:W4:Y:S04]  /*8c290*/  LDL R4, [R1+0xf0] ;  /* 0x0000f00001047983 */ /* 0x000f280000100800 */
[----:B------:R-:W4:Y:S04]  /*8c2a0*/  LDL R5, [R1+0xf4] ;  /* 0x0000f40001057983 */ /* 0x000f280000100800 */
[----:B------:R-:W2:Y:S04]  /*8c2b0*/  LDL.LU R24, [R1+0x510] ;  /* 0x0005100001187983 */ /* 0x000ea80000300800 */
[----:B------:R-:W2:Y:S04]  /*8c2c0*/  LDL.LU R25, [R1+0x514] ;  /* 0x0005140001197983 */ /* 0x000ea80000300800 */
[----:B------:R-:W2:Y:S04]  /*8c2d0*/  LDL.LU R26, [R1+0x518] ;  /* 0x00051800011a7983 */ /* 0x000ea80000300800 */
[----:B------:R-:W2:Y:S04]  /*8c2e0*/  LDL.LU R27, [R1+0x51c] ;  /* 0x00051c00011b7983 */ /* 0x000ea80000300800 */
[----:B----4-:R0:W-:Y:S04]  /*8c2f0*/  STL.64 [R1+0x4908], R4 ;  /* 0x0049080401007387 */ /* 0x0101e80000100a00 */
[----:B0-----:R-:W4:Y:S04]  /*8c300*/  LDL.LU.64 R4, [R1+0x100] ;  /* 0x0001000001047983 */ /* 0x001f280000300a00 */
[----:B----4-:R0:W-:Y:S04]  /*8c310*/  STL.64 [R1+0x4920], R4 ;  /* 0x0049200401007387 */ /* 0x0101e80000100a00 */
[----:B0-----:R-:W4:Y:S04]  /*8c320*/  LDL.LU.64 R4, [R1+0x110] ;  /* 0x0001100001047983 */ /* 0x001f280000300a00 */
        /* <DEDUP_REMOVED lines=30> */
[----:B------:R0:W-:Y:S04]  /*8c510*/  STL.64 [R1+0x510], R24 ;  /* 0x0005101801007387 */ /* 0x0001e80000100a00 */
[----:B------:R1:W-:Y:S04]  /*8c520*/  STL.64 [R1+0x518], R26 ;  /* 0x0005181a01007387 */ /* 0x0003e80000100a00 */
[----:B0-----:R-:W4:Y:S01]  /*8c530*/  LDL.LU.64 R24, [R1+0x4928] ;  /* 0x0049280001187983 */ /* 0x001f220000300a00 */
[----:B-1----:R-:W-:-:S02]  /*8c540*/  IMAD.MOV.U32 R26, RZ, RZ, R4 ;  /* 0x000000ffff1a7224 */ /* 0x002fc400078e0004 */
[----:B------:R-:W-:Y:S02]  /*8c550*/  IMAD.MOV.U32 R27, RZ, RZ, R5 ;  /* 0x000000ffff1b7224 */ /* 0x000fe400078e0005 */
[----:B------:R-:W2:Y:S04]  /*8c560*/  LDL.LU.64 R4, [R1+0x4920] ;  /* 0x0049200001047983 */ /* 0x000ea80000300a00 */
[----:B------:R-:W-:Y:S01]  /*8c570*/  STL.64 [R1+0x4800], R26 ;  /* 0x0048001a01007387 */ /* 0x000fe20000100a00 */
[----:B--2---:R-:W-:Y:S03]  /*8c580*/  HMMA.16816.F32 R16, R12, R4, R16 ;  /* 0x000000040c10723c */ /* 0x004fe60000001810 */
[----:B----4-:R0:W-:Y:S03]  /*8c590*/  STL.64 [R1+0x47f8], R24 ;  /* 0x0047f81801007387 */ /* 0x0101e60000100a00 */
[----:B------:R-:W-:-:S02]  /*8c5a0*/  IMAD.MOV.U32 R28, RZ, RZ, R4 ;  /* 0x000000ffff1c7224 */ /* 0x000fc400078e0004 */
[----:B------:R-:W-:Y:S01]  /*8c5b0*/  IMAD.MOV.U32 R0, RZ, RZ, R5 ;  /* 0x000000ffff007224 */ /* 0x000fe200078e0005 */
[----:B0-----:R-:W2:Y:S04]  /*8c5c0*/  LDL.LU R24, [R1+0x4a0] ;  /* 0x0004a00001187983 */ /* 0x001ea80000300800 */
[----:B------:R-:W2:Y:S04]  /*8c5d0*/  LDL.LU R25, [R1+0x4a4] ;  /* 0x0004a40001197983 */ /* 0x000ea80000300800 */
[----:B------:R-:W2:Y:S04]  /*8c5e0*/  LDL.LU R26, [R1+0x4a8] ;  /* 0x0004a800011a7983 */ /* 0x000ea80000300800 */
[----:B------:R-:W2:Y:S04]  /*8c5f0*/  LDL.LU R27, [R1+0x4ac] ;  /* 0x0004ac00011b7983 */ /* 0x000ea80000300800 */
[----:B------:R-:W-:Y:S04]  /*8c600*/  STL.64 [R1+0x500], R16 ;  /* 0x0005001001007387 */ /* 0x000fe80000100a00 */
[----:B------:R0:W-:Y:S04]  /*8c610*/  STL.64 [R1+0x508], R18 ;  /* 0x0005081201007387 */ /* 0x0001e80000100a00 */
[----:B0-----:R-:W4:Y:S04]  /*8c620*/  LDL.LU.64 R18, [R1+0x4918] ;  /* 0x0049180001127983 */ /* 0x001f280000300a00 */
[----:B------:R-:W4:Y:S04]  /*8c630*/  LDL.LU.64 R16, [R1+0x4910] ;  /* 0x0049100001107983 */ /* 0x000f280000300a00 */
[----:B------:R-:W4:Y:S04]  /*8c640*/  LDL.LU.64 R4, [R1+0x4908] ;  /* 0x0049080001047983 */ /* 0x000f280000300a00 */
[----:B------:R-:W-:Y:S04]  /*8c650*/  STL [R1+0x467c], R0 ;  /* 0x00467c0001007387 */ /* 0x000fe80000100800 */
[----:B------:R-:W-:Y:S01]  /*8c660*/  STL [R1+0x4678], R28 ;  /* 0x0046781c01007387 */ /* 0x000fe20000100800 */
[----:B----4-:R-:W-:Y:S03]  /*8c670*/  HMMA.16816.F32 R4, R12, R4, R16 ;  /* 0x000000040c04723c */ /* 0x010fe60000001810 */
[----:B------:R-:W4:Y:S04]  /*8c680*/  LDL.LU.64 R18, [R1+0x4900] ;  /* 0x0049000001127983 */ /* 0x000f280000300a00 */
[----:B------:R-:W4:-:S15]  /*8c690*/  LDL.LU.64 R16, [R1+0x48f8] ;  /* 0x0048f80001107983 */ /* 0x000f1e0000300a00 */
[----:B------:R-:W-:-:S01]  /*8c6a0*/  NOP ;  /* 0x0000000000007918 */ /* 0x000fc20000000000 */
[----:B------:R0:W-:Y:S04]  /*8c6b0*/  STL.64 [R1+0x4f0], R4 ;  /* 0x0004f00401007387 */ /* 0x0001e80000100a00 */
[----:B------:R-:W-:Y:S04]  /*8c6c0*/  STL.64 [R1+0x4f8], R6 ;  /* 0x0004f80601007387 */ /* 0x000fe80000100a00 */
[----:B0-----:R-:W4:Y:S02]  /*8c6d0*/  LDL.LU.64 R4, [R1+0x48f0] ;  /* 0x0048f00001047983 */ /* 0x001f240000300a00 */
[----:B----4-:R-:W-:Y:S06]  /*8c6e0*/  HMMA.16816.F32 R16, R12, R4, R16 ;  /* 0x000000040c10723c */ /* 0x010fec0000001810 */
[----:B------:R-:W-:-:S02]  /*8c6f0*/  IMAD.MOV.U32 R0, RZ, RZ, R4 ;  /* 0x000000ffff007224 */ /* 0x000fc400078e0004 */
[----:B------:R-:W-:-:S15]  /*8c700*/  IMAD.MOV.U32 R28, RZ, RZ, R5 ;  /* 0x000000ffff1c7224 */ /* 0x000fde00078e0005 */
        /* <DEDUP_REMOVED lines=17> */
[----:B------:R0:W-:Y:S04]  /*8c820*/  STL.64 [R1+0x4c0], R16 ;  /* 0x0004c01001007387 */ /* 0x0001e80000100a00 */
[----:B------:R-:W-:Y:S04]  /*8c830*/  STL.64 [R1+0x4c8], R18 ;  /* 0x0004c81201007387 */ /* 0x000fe80000100a00 */
[----:B0-----:R-:W4:Y:S04]  /*8c840*/  LDL.LU.64 R16, [R1+0x48b8] ;  /* 0x0048b80001107983 */ /* 0x001f280000300a00 */
[----:B------:R-:W4:Y:S04]  /*8c850*/  LDL.LU.64 R6, [R1+0x48b0] ;  /* 0x0048b00001067983 */ /* 0x000f280000300a00 */
[----:B------:R-:W4:Y:S04]  /*8c860*/  LDL.LU.64 R4, [R1+0x48a8] ;  /* 0x0048a80001047983 */ /* 0x000f280000300a00 */
[----:B------:R-:W-:Y:S04]  /*8c870*/  STL [R1+0x468c], R0 ;  /* 0x00468c0001007387 */ /* 0x000fe80000100800 */
[----:B------:R-:W-:Y:S01]  /*8c880*/  STL [R1+0x4688], R28 ;  /* 0x0046881c01007387 */ /* 0x000fe20000100800 */
[----:B----4-:R-:W-:-:S15]  /*8c890*/  HMMA.16816.F32 R4, R12, R16, R4 ;  /* 0x000000100c04723c */ /* 0x010fde0000001804 */
[----:B------:R-:W-:-:S08]  /*8c8a0*/  NOP ;  /* 0x0000000000007918 */ /* 0x000fd00000000000 */
[----:B------:R0:W-:Y:S04]  /*8c8b0*/  STL.64 [R1+0x4b0], R4 ;  /* 0x0004b00401007387 */ /* 0x0001e80000100a00 */
[----:B------:R-:W-:Y:S01]  /*8c8c0*/  STL.64 [R1+0x4b8], R6 ;  /* 0x0004b80601007387 */ /* 0x000fe20000100a00 */
[----:B0-----:R-:W-:Y:S02]  /*8c8d0*/  IMAD.MOV.U32 R5, RZ, RZ, R16 ;  /* 0x000000ffff057224 */ /* 0x001fe400078e0010 */
[----:B------:R-:W-:Y:S02]  /*8c8e0*/  IMAD.MOV.U32 R4, RZ, RZ, R17 ;  /* 0x000000ffff047224 */ /* 0x000fe400078e0011 */
[----:B------:R-:W2:Y:S04]  /*8c8f0*/  LDL.LU.64 R16, [R1+0x48a0] ;  /* 0x0048a00001107983 */ /* 0x000ea80000300a00 */
[----:B------:R-:W-:Y:S04]  /*8c900*/  STL [R1+0x4694], R4 ;  /* 0x0046940401007387 */ /* 0x000fe80000100800 */
[----:B------:R2:W-:Y:S02]  /*8c910*/  STL [R1+0x4690], R5 ;  /* 0x0046900501007387 */ /* 0x0005e40000100800 */
[----:B--2---:R-:W-:Y:S06]  /*8c920*/  HMMA.16816.F32 R4, R12, R16, R24 ;  /* 0x000000100c04723c */ /* 0x004fec0000001818 */
[----:B------:R-:W-:-:S02]  /*8c930*/  IMAD.MOV.U32 R2, RZ, RZ, R16 ;  /* 0x000000ffff027224 */ /* 0x000fc400078e0010 */
[----:B------:R-:W-:Y:S02]  /*8c940*/  IMAD.MOV.U32 R3, RZ, RZ, R17 ;  /* 0x000000ffff037224 */ /* 0x000fe400078e0011 */
[----:B---3--:R-:W-:-:S13]  /*8c950*/  HMMA.16816.F32 R16, R12, R8, R20 ;  /* 0x000000080c10723c */ /* 0x008fda0000001814 */
[----:B------:R-:W-:Y:S04]  /*8c960*/  STL.64 [R1+0x4a0], R4 ;  /* 0x0004a00401007387 */ /* 0x000fe80000100a00 */
[----:B------:R-:W-:Y:S04]  /*8c970*/  STL.64 [R1+0x4a8], R6 ;  /* 0x0004a80601007387 */ /* 0x000fe80000100a00 */
[----:B------:R-:W-:Y:S04]  /*8c980*/  STL [R1+0x469c], R3 ;  /* 0x00469c0301007387 */ /* 0x000fe80000100800 */
[----:B------:R-:W-:Y:S04]  /*8c990*/  STL [R1+0x4698], R2 ;  /* 0x0046980201007387 */ /* 0x000fe80000100800 */
[----:B------:R-:W-:Y:S04]  /*8c9a0*/  STL.64 [R1+0x490], R16 ;  /* 0x0004901001007387 */ /* 0x000fe80000100a00 */
[----:B------:R-:W-:Y:S04]  /*8c9b0*/  STL.64 [R1+0x498], R18 ;  /* 0x0004981201007387 */ /* 0x000fe80000100a00 */
[----:B------:R-:W2:Y:S04]  /*8c9c0*/  LDL.LU R24, [R1+0x620] ;  /* 0x0006200001187983 */ /* 0x000ea80000300800 */
[----:B------:R-:W2:Y:S04]  /*8c9d0*/  LDL.LU R25, [R1+0x624] ;  /* 0x0006240001197983 */ /* 0x000ea80000300800 */
[----:B------:R-:W3:Y:S04]  /*8c9e0*/  LDL.LU R26, [R1+0x628] ;  /* 0x00062800011a7983 */ /* 0x000ee80000300800 */
[----:B------:R-:W3:Y:S04]  /*8c9f0*/  LDL.LU R27, [R1+0x62c] ;  /* 0x00062c00011b7983 */ /* 0x000ee80000300800 */
        /* <DEDUP_REMOVED lines=36> */
[----:B------:R-:W-:Y:S02]  /*8cc40*/  IMAD.MOV.U32 R7, RZ, RZ, R8 ;  /* 0x000000ffff077224 */ /* 0x000fe400078e0008 */
[----:B------:R-:W4:Y:S04]  /*8cc50*/  LDL.LU.64 R8, [R1+0x20] ;  /* 0x0000200001087983 */ /* 0x000f280000300a00 */
[----:B------:R-:W4:Y:S04]  /*8cc60*/  LDL.LU.64 R20, [R1+0x10] ;  /* 0x0000100001147983 */ /* 0x000f280000300a00 */
[----:B------:R0:W-:Y:S04]  /*8cc70*/  STL [R1+0x46a4], R6 ;  /* 0x0046a40601007387 */ /* 0x0001e80000100800 */
[----:B------:R1:W-:Y:S04]  /*8cc80*/  STL [R1+0x46a0], R7 ;  /* 0x0046a00701007387 */ /* 0x0003e80000100800 */
[----:B------:R-:W4:Y:S04]  /*8cc90*/  LDL.LU R4, [R1+0x470] ;  /* 0x0004700001047983 */ /* 0x000f280000300800 */
[----:B------:R-:W4:Y:S01]  /*8cca0*/  LDL.LU R5, [R1+0x474] ;  /* 0x0004740001057983 */ /* 0x000f220000300800 */
[----:B--2---:R-:W-:-:S02]  /*8ccb0*/  IMAD.MOV.U32 R0, RZ, RZ, R24 ;  /* 0x000000ffff007224 */ /* 0x004fc400078e0018 */
[----:B------:R-:W-:Y:S01]  /*8ccc0*/  IMAD.MOV.U32 R28, RZ, RZ, R25 ;  /* 0x000000ffff1c7224 */ /* 0x000fe200078e0019 */
[----:B0-----:R-:W4:Y:S04]  /*8ccd0*/  LDL.LU R6, [R1+0x478] ;  /* 0x0004780001067983 */ /* 0x001f280000300800 */
[----:B-1----:R-:W4:Y:S01]  /*8cce0*/  LDL.LU R7, [R1+0x47c] ;  /* 0x00047c0001077983 */ /* 0x002f220000300800 */
[----:B---3--:R-:W-:-:S15]  /*8ccf0*/  HMMA.16816.F32 R16, R12, R24, R16 ;  /* 0x000000180c10723c */ /* 0x008fde0000001810 */
[----:B------:R-:W-:-:S08]  /*8cd00*/  NOP ;  /* 0x0000000000007918 */ /* 0x000fd00000000000 */
[----:B------:R-:W-:Y:S04]  /*8cd10*/  STL.64 [R1+0x480], R16 ;  /* 0x0004801001007387 */ /* 0x000fe80000100a00 */
[----:B------:R0:W-:Y:S04]  /*8cd20*/  STL.64 [R1+0x488], R18 ;  /* 0x0004881201007387 */ /* 0x0001e80000100a00 */
[----:B0-----:R-:W2:Y:S04]  /*8cd30*/  LDL.LU.64 R18, [R1+0x4898] ;  /* 0x0048980001127983 */ /* 0x001ea80000300a00 */
[----:B------:R-:W2:Y:S04]  /*8cd40*/  LDL.LU.64 R16, [R1+0x4890] ;  /* 0x0048900001107983 */ /* 0x000ea80000300a00 */
        /* <DEDUP_REMOVED lines=11> */
[----:B------:R0:W-:Y:S04]  /*8ce00*/  STL [R1+0x46b0], R4 ;  /* 0x0046b00401007387 */ /* 0x0001e80000100800 */
[----:B0-----:R-:W3:Y:S04]  /*8ce10*/  LDL.LU R4, [R1+0x450] ;  /* 0x0004500001047983 */ /* 0x001ee80000300800 */
[----:B------:R-:W3:Y:S04]  /*8ce20*/  LDL.LU R5, [R1+0x454] ;  /* 0x0004540001057983 */ /* 0x000ee80000300800 */
[----:B------:R-:W3:Y:S04]  /*8ce30*/  LDL.LU R6, [R1+0x458] ;  /* 0x0004580001067983 */ /* 0x000ee80000300800 */
[----:B------:R-:W3:Y:S01]  /*8ce40*/  LDL.LU R7, [R1+0x45c] ;  /* 0x00045c0001077983 */ /* 0x000ee20000300800 */
[----:B--2---:R-:W-:Y:S06]  /*8ce50*/  HMMA.16816.F32 R16, R12, R24, R16 ;  /* 0x000000180c10723c */ /* 0x004fec0000001810 */
[----:B------:R-:W-:-:S02]  /*8ce60*/  IMAD.MOV.U32 R3, RZ, RZ, R24 ;  /* 0x000000ffff037224 */ /* 0x000fc400078e0018 */
[----:B------:R-:W-:-:S15]  /*8ce70*/  IMAD.MOV.U32 R2, RZ, RZ, R25 ;  /* 0x000000ffff027224 */ /* 0x000fde00078e0019 */
[----:B------:R-:W-:Y:S04]  /*8ce80*/  STL.64 [R1+0x460], R16 ;  /* 0x0004601001007387 */ /* 0x000fe80000100a00 */
[----:B------:R0:W-:Y:S04]  /*8ce90*/  STL.64 [R1+0x468], R18 ;  /* 0x0004681201007387 */ /* 0x0001e80000100a00 */
[----:B0-----:R-:W2:Y:S04]  /*8cea0*/  LDL.LU.64 R18, [R1+0x4878] ;  /* 0x0048780001127983 */ /* 0x001ea80000300a00 */
[----:B------:R-:W2:Y:S04]  /*8ceb0*/  LDL.LU.64 R16, [R1+0x4870] ;  /* 0x0048700001107983 */ /* 0x000ea80000300a00 */
[----:B------:R-:W3:Y:S04]  /*8cec0*/  LDL.LU.64 R24, [R1+0x4868] ;  /* 0x0048680001187983 */ /* 0x000ee80000300a00 */
        /* <DEDUP_REMOVED lines=8> */
[----:B------:R-:W2:Y:S04]  /*8cf50*/  LDL.LU.64 R24, [R1+0x4860] ;  /* 0x0048600001187983 */ /* 0x000ea80000300a00 */
[----:B------:R-:W-:Y:S04]  /*8cf60*/  STL [R1+0x46c4], R7 ;  /* 0x0046c40701007387 */ /* 0x000fe80000100800 */
[----:B------:R0:W-:Y:S04]  /*8cf70*/  STL [R1+0x46c0], R6 ;  /* 0x0046c00601007387 */ /* 0x0001e80000100800 */
[----:B------:R-:W3:Y:S04]  /*8cf80*/  LDL.LU R4, [R1+0x430] ;  /* 0x0004300001047983 */ /* 0x000ee80000300800 */
[----:B------:R-:W3:Y:S04]  /*8cf90*/  LDL.LU R5, [R1+0x434] ;  /* 0x0004340001057983 */ /* 0x000ee80000300800 */
[----:B0-----:R-:W3:Y:S04]  /*8cfa0*/  LDL.LU R6, [R1+0x438] ;  /* 0x0004380001067983 */ /* 0x001ee80000300800 */
        /* <DEDUP_REMOVED lines=13> */
[----:B------:R0:W-:Y:S04]  /*8d080*/  STL.64 [R1+0x430], R4 ;  /* 0x0004300401007387 */ /* 0x0001e80000100a00 */
[----:B------:R1:W-:Y:S04]  /*8d090*/  STL.64 [R1+0x438], R6 ;  /* 0x0004380601007387 */ /* 0x0003e80000100a00 */
[----:B------:R-:W3:Y:S01]  /*8d0a0*/  LDL.LU.64 R26, [R1+0x4840] ;  /* 0x00484000011a7983 */ /* 0x000ee20000300a00 */
[----:B0-----:R-:W-:Y:S02]  /*8d0b0*/  IMAD.MOV.U32 R5, RZ, RZ, R24 ;  /* 0x000000ffff057224 */ /* 0x001fe400078e0018 */
[----:B------:R-:W-:-:S02]  /*8d0c0*/  IMAD.MOV.U32 R4, RZ, RZ, R25 ;  /* 0x000000ffff047224 */ /* 0x000fc400078e0019 */
[----:B------:R-:W3:Y:S01]  /*8d0d0*/  LDL.LU.64 R24, [R1+0x4838] ;  /* 0x0048380001187983 */ /* 0x000ee20000300a00 */
[----:B--2---:R-:W-:Y:S06]  /*8d0e0*/  HMMA.16816.F32 R16, R12, R8, R16 ;  /* 0x000000080c10723c */ /* 0x004fec0000001810 */
[----:B------:R-:W-:Y:S02]  /*8d0f0*/  IMAD.MOV.U32 R2, RZ, RZ, R8 ;  /* 0x000000ffff027224 */ /* 0x000fe400078e0008 */
[----:B------:R-:W-:Y:S02]  /*8d100*/  IMAD.MOV.U32 R3, RZ, RZ, R9 ;  /* 0x000000ffff037224 */ /* 0x000fe400078e0009 */
[----:B-1----:R-:W-:-:S02]  /*8d110*/  IMAD.MOV.U32 R7, RZ, RZ, R20 ;  /* 0x000000ffff077224 */ /* 0x002fc400078e0014 */
[----:B------:R-:W-:-:S11]  /*8d120*/  IMAD.MOV.U32 R6, RZ, RZ, R21 ;  /* 0x000000ffff067224 */ /* 0x000fd600078e0015 */
[----:B------:R-:W-:Y:S04]  /*8d130*/  STL.64 [R1+0x420], R16 ;  /* 0x0004201001007387 */ /* 0x000fe80000100a00 */
[----:B------:R0:W-:Y:S04]  /*8d140*/  STL.64 [R1+0x428], R18 ;  /* 0x0004281201007387 */ /* 0x0001e80000100a00 */
[----:B0-----:R-:W2:Y:S04]  /*8d150*/  LDL.LU R19, [R1+0x4830] ;  /* 0x0048300001137983 */ /* 0x001ea80000300800 */
[----:B------:R-:W4:Y:S04]  /*8d160*/  LDL.LU.64 R10, [R1+0x4828] ;  /* 0x00482800010a7983 */ /* 0x000f280000300a00 */
[----:B------:R-:W2:Y:S01]  /*8d170*/  LDL.LU.64 R8, [R1+0x4820] ;  /* 0x0048200001087983 */ /* 0x000ea20000300a00 */
[----:B---3--:R-:W-:-:S15]  /*8d180*/  HMMA.16816.F32 R24, R12, R20, R24 ;  /* 0x000000140c18723c */ /* 0x008fde0000001818 */
[----:B------:R-:W-:-:S08]  /*8d190*/  NOP ;  /* 0x0000000000007918 */ /* 0x000fd00000000000 */
[----:B------:R0:W-:Y:S04]  /*8d1a0*/  STL.64 [R1+0x3f0], R24 ;  /* 0x0003f01801007387 */ /* 0x0001e80000100a00 */
[----:B------:R-:W-:Y:S04]  /*8d1b0*/  STL.64 [R1+0x3f8], R26 ;  /* 0x0003f81a01007387 */ /* 0x000fe80000100a00 */
[----:B0-----:R-:W3:Y:S04]  /*8d1c0*/  LDL.LU.64 R24, [R1] ;  /* 0x0000000001187983 */ /* 0x001ee80000300a00 */
[----:B------:R-:W4:Y:S04]  /*8d1d0*/  LDL.LU R20, [R1+0x600] ;  /* 0x0006000001147983 */ /* 0x000f280000300800 */
[----:B------:R-:W4:Y:S04]  /*8d1e0*/  LDL.LU R21, [R1+0x604] ;  /* 0x0006040001157983 */ /* 0x000f280000300800 */
[----:B------:R-:W2:Y:S04]  /*8d1f0*/  LDL.LU R22, [R1+0x608] ;  /* 0x0006080001167983 */ /* 0x000ea80000300800 */
[----:B------:R-:W2:Y:S04]  /*8d200*/  LDL.LU R23, [R1+0x60c] ;  /* 0x00060c0001177983 */ /* 0x000ea80000300800 */
[----:B--2---:R-:W-:Y:S04]  /*8d210*/  STL.64 [R1+0x4810], R22 ;  /* 0x0048101601007387 */ /* 0x004fe80000100a00 */
[----:B----4-:R0:W-:Y:S04]  /*8d220*/  STL.64 [R1+0x4808], R20 ;  /* 0x0048081401007387 */ /* 0x0101e80000100a00 */
[----:B0-----:R-:W3:Y:S04]  /*8d230*/  LDL.LU R20, [R1+0x610] ;  /* 0x0006100001147983 */ /* 0x001ee80000300800 */
[----:B------:R-:W3:Y:S04]  /*8d240*/  LDL.LU R21, [R1+0x614] ;  /* 0x0006140001157983 */ /* 0x000ee80000300800 */
[----:B------:R-:W3:Y:S04]  /*8d250*/  LDL.LU R22, [R1+0x618] ;  /* 0x0006180001167983 */ /* 0x000ee80000300800 */
[----:B------:R-:W3:Y:S04]  /*8d260*/  LDL.LU R23, [R1+0x61c] ;  /* 0x00061c0001177983 */ /* 0x000ee80000300800 */
[----:B------:R-:W-:Y:S04]  /*8d270*/  STL.64 [R1+0x46d8], R6 ;  /* 0x0046d80601007387 */ /* 0x000fe80000100a00 */
[----:B------:R0:W-:Y:S02]  /*8d280*/  STL.64 [R1+0x46d0], R4 ;  /* 0x0046d00401007387 */ /* 0x0001e40000100a00 */
[----:B0-----:R-:W-:-:S02]  /*8d290*/  IMAD.MOV.U32 R4, RZ, RZ, R9 ;  /* 0x000000ffff047224 */ /* 0x001fc400078e0009 */
[----:B------:R-:W-:Y:S01]  /*8d2a0*/  IMAD.MOV.U32 R5, RZ, RZ, R8 ;  /* 0x000000ffff057224 */ /* 0x000fe200078e0008 */
[----:B------:R-:W2:Y:S04]  /*8d2b0*/  LDL R9, [R1+0x404] ;  /* 0x0004040001097983 */ /* 0x000ea80000100800 */
[----:B------:R-:W2:Y:S04]  /*8d2c0*/  LDL R8, [R1+0x400] ;  /* 0x0004000001087983 */ /* 0x000ea80000100800 */
[----:B--2---:R0:W-:Y:S04]  /*8d2d0*/  STL.64 [R1+0x47c8], R8 ;  /* 0x0047c80801007387 */ /* 0x0041e80000100a00 */
[----:B------:R1:W-:Y:S04]  /*8d2e0*/  STL.64 [R1+0x4770], R4 ;  /* 0x0047700401007387 */ /* 0x0003e80000100a00 */
[----:B0-----:R-:W2:Y:S01]  /*8d2f0*/  LDL.LU R8, [R1+0x5e0] ;  /* 0x0005e00001087983 */ /* 0x001ea20000300800 */
[----:B-1----:R-:W-:-:S03]  /*8d300*/  IMAD.MOV.U32 R5, RZ, RZ, R10 ;  /* 0x000000ffff057224 */ /* 0x002fc600078e000a */
[----:B------:R-:W2:Y:S01]  /*8d310*/  LDL.LU R9, [R1+0x5e4] ;  /* 0x0005e40001097983 */ /* 0x000ea20000300800 */
[----:B------:R-:W-:-:S03]  /*8d320*/  IMAD.MOV.U32 R4, RZ, RZ, R11 ;  /* 0x000000ffff047224 */ /* 0x000fc600078e000b */
[----:B------:R-:W4:Y:S04]  /*8d330*/  LDL.LU R10, [R1+0x5e8] ;  /* 0x0005e800010a7983 */ /* 0x000f280000300800 */
        /* <DEDUP_REMOVED lines=8> */
[----:B------:R-:W3:Y:S04]  /*8d3c0*/  LDL.LU.64 R16, [R1+0x410] ;  /* 0x0004100001107983 */ /* 0x000ee80000300a00 */
[----:B------:R0:W-:Y:S04]  /*8d3d0*/  STL.64 [R1+0x4788], R4 ;  /* 0x0047880401007387 */ /* 0x0001e80000100a00 */
[----:B0-----:R-:W4:Y:S01]  /*8d3e0*/  LDL.LU R4, [R1+0x1b0] ;  /* 0x0001b00001047983 */ /* 0x001f220000300800 */
[----:B------:R-:W-:-:S03]  /*8d3f0*/  IMAD.MOV.U32 R5, RZ, RZ, R19 ;  /* 0x000000ffff057224 */ /* 0x000fc600078e0013 */
[----:B------:R-:W2:Y:S01]  /*8d400*/  LDL.LU R19, [R1+0x4818] ;  /* 0x0048180001137983 */ /* 0x000ea20000300800 */
[----:B------:R-:W-:Y:S02]  /*8d410*/  IMAD.MOV.U32 R0, RZ, RZ, R24 ;  /* 0x000000ffff007224 */ /* 0x000fe400078e0018 */
[----:B------:R-:W-:Y:S01]  /*8d420*/  IMAD.MOV.U32 R28, RZ, RZ, R25 ;  /* 0x000000ffff1c7224 */ /* 0x000fe200078e0019 */
[----:B----4-:R0:W-:Y:S04]  /*8d430*/  STL.64 [R1+0x47b0], R4 ;  /* 0x0047b00401007387 */ /* 0x0101e80000100a00 */
[----:B0-----:R-:W4:Y:S04]  /*8d440*/  LDL.LU R4, [R1+0x3a0] ;  /* 0x0003a00001047983 */ /* 0x001f280000300800 */
[----:B------:R-:W4:Y:S04]  /*8d450*/  LDL.LU R5, [R1+0x3a4] ;  /* 0x0003a40001057983 */ /* 0x000f280000300800 */
[----:B------:R-:W4:Y:S04]  /*8d460*/  LDL.LU R6, [R1+0x3a8] ;  /* 0x0003a80001067983 */ /* 0x000f280000300800 */
[----:B------:R-:W4:Y:S04]  /*8d470*/  LDL.LU R7, [R1+0x3ac] ;  /* 0x0003ac0001077983 */ /* 0x000f280000300800 */
[----:B------:R-:W-:Y:S04]  /*8d480*/  STL.64 [R1+0x3e0], R20 ;  /* 0x0003e01401007387 */ /* 0x000fe80000100a00 */
[----:B------:R0:W-:Y:S04]  /*8d490*/  STL.64 [R1+0x3e8], R22 ;  /* 0x0003e81601007387 */ /* 0x0001e80000100a00 */
[----:B0-----:R-:W3:Y:S04]  /*8d4a0*/  LDL.LU.64 R22, [R1+0x4810] ;  /* 0x0048100001167983 */ /* 0x001ee80000300a00 */
[----:B------:R-:W3:Y:S04]  /*8d4b0*/  LDL.LU.64 R20, [R1+0x4808] ;  /* 0x0048080001147983 */ /* 0x000ee80000300a00 */
[----:B------:R-:W2:Y:S04]  /*8d4c0*/  LDL.LU.64 R26, [R1+0x4800] ;  /* 0x00480000011a7983 */ /* 0x000ea80000300a00 */
[----:B------:R-:W3:Y:S02]  /*8d4d0*/  LDL.LU.64 R24, [R1+0x47f8] ;  /* 0x0047f80001187983 */ /* 0x000ee40000300a00 */
[----:B---3--:R-:W-:-:S15]  /*8d4e0*/  HMMA.16816.F32 R20, R12, R24, R20 ;  /* 0x000000180c14723c */ /* 0x008fde0000001814 */
[----:B------:R-:W-:-:S08]  /*8d4f0*/  NOP ;  /* 0x0000000000007918 */ /* 0x000fd00000000000 */
[----:B------:R-:W-:Y:S04]  /*8d500*/  STL.64 [R1+0x3d0], R20 ;  /* 0x0003d01401007387 */ /* 0x000fe80000100a00 */
[----:B------:R0:W-:Y:S04]  /*8d510*/  STL.64 [R1+0x3d8], R22 ;  /* 0x0003d81601007387 */ /* 0x0001e80000100a00 */
[----:B0-----:R-:W3:Y:S04]  /*8d520*/  LDL.LU.64 R22, [R1+0x47f0] ;  /* 0x0047f00001167983 */ /* 0x001ee80000300a00 */
[----:B------:R-:W4:Y:S04]  /*8d530*/  LDL.LU.64 R20, [R1+0x47e8] ;  /* 0x0047e80001147983 */ /* 0x000f280000300a00 */
[----:B------:R0:W-:Y:S04]  /*8d540*/  STL.64 [R1+0x4738], R24 ;  /* 0x0047381801007387 */ /* 0x0001e80000100a00 */
[----:B--2---:R1:W-:Y:S04]  /*8d550*/  STL.64 [R1+0x4768], R26 ;  /* 0x0047681a01007387 */ /* 0x0043e80000100a00 */
[----:B0-----:R-:W2:Y:S04]  /*8d560*/  LDL.LU R24, [R1+0x370] ;  /* 0x0003700001187983 */ /* 0x001ea80000300800 */
[----:B------:R-:W2:Y:S04]  /*8d570*/  LDL.LU R25, [R1+0x374] ;  /* 0x0003740001197983 */ /* 0x000ea80000300800 */
[----:B-1----:R-:W3:Y:S01]  /*8d580*/  LDL.LU R26, [R1+0x378] ;  /* 0x00037800011a7983 */ /* 0x002ee20000300800 */
[----:B------:R-:W-:-:S03]  /*8d590*/  IMAD.MOV.U32 R27, RZ, RZ, R19 ;  /* 0x000000ffff1b7224 */ /* 0x000fc600078e0013 */
[----:B------:R-:W4:Y:S04]  /*8d5a0*/  LDL.LU R19, [R1+0x47e0] ;  /* 0x0047e00001137983 */ /* 0x000f280000300800 */
[----:B---3--:R-:W-:Y:S04]  /*8d5b0*/  STL.64 [R1+0x4780], R26 ;  /* 0x0047801a01007387 */ /* 0x008fe80000100a00 */
[----:B--2---:R0:W-:Y:S04]  /*8d5c0*/  STL.64 [R1+0x4778], R24 ;  /* 0x0047781801007387 */ /* 0x0041e80000100a00 */
        /* <DEDUP_REMOVED lines=10> */
[----:B------:R-:W-:Y:S04]  /*8d670*/  STL.64 [R1+0x3c0], R8 ;  /* 0x0003c00801007387 */ /* 0x000fe80000100a00 */
[----:B------:R0:W-:Y:S04]  /*8d680*/  STL.64 [R1+0x3c8], R10 ;  /* 0x0003c80a01007387 */ /* 0x0001e80000100a00 */
[----:B0-----:R-:W3:Y:S04]  /*8d690*/  LDL.LU.64 R10, [R1+0x47d8] ;  /* 0x0047d800010a7983 */ /* 0x001ee80000300a00 */
[----:B------:R-:W3:Y:S02]  /*8d6a0*/  LDL.LU.64 R8, [R1+0x47d0] ;  /* 0x0047d00001087983 */ /* 0x000ee40000300a00 */
[----:B---3--:R-:W-:-:S15]  /*8d6b0*/  HMMA.16816.F32 R8, R12, R16, R8 ;  /* 0x000000100c08723c */ /* 0x008fde0000001808 */
[----:B------:R-:W-:-:S08]  /*8d6c0*/  NOP ;  /* 0x0000000000007918 */ /* 0x000fd00000000000 */
[----:B------:R0:W-:Y:S04]  /*8d6d0*/  STL.64 [R1+0x3b0], R8 ;  /* 0x0003b00801007387 */ /* 0x0001e80000100a00 */
[----:B------:R1:W-:Y:S04]  /*8d6e0*/  STL.64 [R1+0x3b8], R10 ;  /* 0x0003b80a01007387 */ /* 0x0003e80000100a00 */
[----:B0-----:R-:W3:Y:S01]  /*8d6f0*/  LDL.LU.64 R8, [R1+0x47c8] ;  /* 0x0047c80001087983 */ /* 0x001ee20000300a00 */
[----:B------:R-:W-:Y:S02]  /*8d700*/  IMAD.MOV.U32 R27, RZ, RZ, R19 ;  /* 0x000000ffff1b7224 */ /* 0x000fe400078e0013 */
[----:B------:R-:W-:-:S02]  /*8d710*/  IMAD.MOV.U32 R29, RZ, RZ, R16 ;  /* 0x000000ffff1d7224 */ /* 0x000fc400078e0010 */
[----:B------:R-:W-:Y:S01]  /*8d720*/  IMAD.MOV.U32 R19, RZ, RZ, R17 ;  /* 0x000000ffff137224 */ /* 0x000fe200078e0011 */
[----:B------:R-:W4:Y:S04]  /*8d730*/  LDL.LU R18, [R1+0x47c0] ;  /* 0x0047c00001127983 */ /* 0x000f280000300800 */
[----:B------:R-:W4:Y:S01]  /*8d740*/  LDL.LU.64 R16, [R1+0x47b8] ;  /* 0x0047b80001107983 */ /* 0x000f220000300a00 */
[----:B---3--:R-:W-:Y:S03]  /*8d750*/  HMMA.16816.F32 R12, R12, R8, R4 ;  /* 0x000000080c0c723c */ /* 0x008fe60000001804 */
[----:B------:R-:W2:Y:S04]  /*8d760*/  LDL.LU.64 R4, [R1+0x47b0] ;  /* 0x0047b00001047983 */ /* 0x000ea80000300a00 */
[----:B-1----:R-:W2:Y:S04]  /*8d770*/  LDL.LU.64 R10, [R1+0x47a8] ;  /* 0x0047a800010a7983 */ /* 0x002ea80000300a00 */
[----:B------:R-:W2:-:S12]  /*8d780*/  LDL.LU.64 R8, [R1+0x47a0] ;  /* 0x0047a00001087983 */ /* 0x000e980000300a00 */
[----:B------:R-:W-:Y:S04]  /*8d790*/  STL.64 [R1+0x3a0], R12 ;  /* 0x0003a00c01007387 */ /* 0x000fe80000100a00 */
[----:B------:R-:W-:Y:S01]  /*8d7a0*/  STL.64 [R1+0x3a8], R14 ;  /* 0x0003a80e01007387 */ /* 0x000fe20000100a00 */
        /* <DEDUP_REMOVED lines=12> */
[----:B0-----:R-:W2:Y:S01]  /*8d870*/  LDL.LU.64 R4, [R1+0x4770] ;  /* 0x0047700001047983 */ /* 0x001ea20000300a00 */
[----:B------:R-:W-:Y:S02]  /*8d880*/  IMAD.MOV.U32 R12, RZ, RZ, R23 ;  /* 0x000000ffff0c7224 */ /* 0x000fe400078e0017 */
[----:B------:R-:W-:Y:S02]  /*8d890*/  IMAD.MOV.U32 R13, RZ, RZ, R22 ;  /* 0x000000ffff0d7224 */ /* 0x000fe400078e0016 */
[----:B------:R-:W-:Y:S02]  /*8d8a0*/  IMAD.MOV.U32 R22, RZ, RZ, R6 ;  /* 0x000000ffff167224 */ /* 0x000fe400078e0006 */
[----:B------:R-:W-:-:S05]  /*8d8b0*/  IMAD.MOV.U32 R23, RZ, RZ, R7 ;  /* 0x000000ffff177224 */ /* 0x000fca00078e0007 */
[----:B------:R-:W-:Y:S04]  /*8d8c0*/  STL [R1+0x42dc], R23 ;  /* 0x0042dc1701007387 */ /* 0x000fe80000100800 */
[----:B------:R-:W-:Y:S01]  /*8d8d0*/  STL [R1+0x42d8], R22 ;  /* 0x0042d81601007387 */ /* 0x000fe20000100800 */
[----:B--2---:R-:W-:Y:S03]  /*8d8e0*/  HMMA.16816.F32 R4, R8, R4, R24 ;  /* 0x000000040804723c */ /* 0x004fe60000001818 */
[----:B------:R-:W2:-:S15]  /*8d8f0*/  LDL.LU.64 R26, [R1+0x4768] ;  /* 0x00476800011a7983 */ /* 0x000e9e0000300a00 */
[----:B------:R-:W-:-:S05]  /*8d900*/  NOP ;  /* 0x0000000000007918 */ /* 0x000fca0000000000 */
[----:B------:R4:W-:Y:S04]  /*8d910*/  STL.64 [R1+0x370], R4 ;  /* 0x0003700401007387 */ /* 0x0009e80000100a00 */
[----:B------:R-:W-:Y:S01]  /*8d920*/  STL.64 [R1+0x378], R6 ;  /* 0x0003780601007387 */ /* 0x000fe20000100a00 */
[----:B----4-:R-:W-:Y:S02]  /*8d930*/  IMAD.MOV.U32 R4, RZ, RZ, R17 ;  /* 0x000000ffff047224 */ /* 0x010fe400078e0011 */
[----:B------:R-:W-:Y:S01]  /*8d940*/  IMAD.MOV.U32 R5, RZ, RZ, R18 ;  /* 0x000000ffff057224 */ /* 0x000fe200078e0012 */
[----:B------:R-:W3:Y:S04]  /*8d950*/  LDL.LU R17, [R1+0x4760] ;  /* 0x0047600001117983 */ /* 0x000ee80000300800 */
[----:B------:R-:W4:Y:S04]  /*8d960*/  LDL.LU R18, [R1+0x475c] ;  /* 0x00475c0001127983 */ /* 0x000f280000300800 */
[----:B------:R0:W-:Y:S04]  /*8d970*/  STL.64 [R1+0x46e8], R4 ;  /* 0x0046e80401007387 */ /* 0x0001e80000100a00 */
[----:B0-----:R-:W2:Y:S04]  /*8d980*/  LDL.LU R4, [R1+0x360] ;  /* 0x0003600001047983 */ /* 0x001ea80000300800 */
[----:B------:R-:W2:Y:S04]  /*8d990*/  LDL.LU R5, [R1+0x364] ;  /* 0x0003640001057983 */ /* 0x000ea80000300800 */
[----:B------:R-:W2:Y:S04]  /*8d9a0*/  LDL.LU R6, [R1+0x368] ;  /* 0x0003680001067983 */ /* 0x000ea80000300800 */
[----:B------:R-:W2:Y:S02]  /*8d9b0*/  LDL.LU R7, [R1+0x36c] ;  /* 0x00036c0001077983 */ /* 0x000ea40000300800 */
[----:B--2---:R-:W-:-:S15]  /*8d9c0*/  HMMA.16816.F32 R12, R8, R12, R4 ;  /* 0x0000000c080c723c */ /* 0x004fde0000001804 */
[----:B------:R-:W-:-:S08]  /*8d9d0*/  NOP ;  /* 0x0000000000007918 */ /* 0x000fd00000000000 */
[----:B------:R-:W-:Y:S04]  /*8d9e0*/  STL.64 [R1+0x360], R12 ;  /* 0x0003600c01007387 */ /* 0x000fe80000100a00 */
[----:B------:R-:W2:Y:S01]  /*8d9f0*/  LDL.LU R4, [R1+0x140] ;  /* 0x0001400001047983 */ /* 0x000ea20000300800 */
[----:B------:R-:W-:Y:S02]  /*8da00*/  IMAD.MOV.U32 R5, RZ, RZ, R16 ;  /* 0x000000ffff057224 */ /* 0x000fe400078e0010 */
[----:B------:R-:W-:Y:S02]  /*8da10*/  IMAD.MOV.U32 R23, RZ, RZ, R14 ;  /* 0x000000ffff177224 */ /* 0x000fe400078e000e */
[----:B------:R-:W-:Y:S01]  /*8da20*/  IMAD.MOV.U32 R22, RZ, RZ, R15 ;  /* 0x000000ffff167224 */ /* 0x000fe200078e000f */
[----:B------:R-:W3:Y:S04]  /*8da30*/  LDL.LU R16, [R1+0x4758] ;  /* 0x0047580001107983 */ /* 0x000ee80000300800 */
[----:B--2---:R4:W-:Y:S04]  /*8da40*/  STL.64 [R1+0x4700], R4 ;  /* 0x0047000401007387 */ /* 0x0049e80000100a00 */
[----:B------:R-:W-:Y:S04]  /*8da50*/  STL [R1+0x42e4], R23 ;  /* 0x0042e41701007387 */ /* 0x000fe80000100800 */
[----:B------:R-:W-:Y:S04]  /*8da60*/  STL [R1+0x42e0], R22 ;  /* 0x0042e01601007387 */ /* 0x000fe80000100800 */
[----:B------:R0:W-:Y:S04]  /*8da70*/  STL.64 [R1+0x44c8], R20 ;  /* 0x0044c81401007387 */ /* 0x0001e80000100a00 */
[----:B---3--:R-:W1:Y:S01]  /*8da80*/  LDSM.16.MT88.4 R12, [R16+UR5+0x21400] ;  /* 0x02140005100c783b */ /* 0x008e620008004200 */
[----:B----4-:R-:W-:-:S02]  /*8da90*/  IMAD.MOV.U32 R4, RZ, RZ, R18 ;  /* 0x000000ffff047224 */ /* 0x010fc400078e0012 */
[----:B------:R-:W-:Y:S02]  /*8daa0*/  IMAD.MOV.U32 R5, RZ, RZ, R17 ;  /* 0x000000ffff057224 */ /* 0x000fe400078e0011 */
[----:B0-----:R-:W-:Y:S02]  /*8dab0*/  IMAD.MOV.U32 R20, RZ, RZ, R26 ;  /* 0x000000ffff147224 */ /* 0x001fe400078e001a */
[----:B------:R-:W-:Y:S01]  /*8dac0*/  IMAD.MOV.U32 R21, RZ, RZ, R27 ;  /* 0x000000ffff157224 */ /* 0x000fe200078e001b */
[----:B------:R-:W2:Y:S04]  /*8dad0*/  LDL.LU R26, [R1+0x4754] ;  /* 0x00475400011a7983 */ /* 0x000ea80000300800 */
[----:B------:R-:W3:Y:S04]  /*8dae0*/  LDL.LU R27, [R1+0x4750] ;  /* 0x00475000011b7983 */ /* 0x000ee80000300800 */
[----:B------:R-:W4:Y:S04]  /*8daf0*/  LDL.LU R18, [R1+0x474c] ;  /* 0x00474c0001127983 */ /* 0x000f280000300800 */
[----:B------:R-:W4:Y:S04]  /*8db00*/  LDL.LU R17, [R1+0x4748] ;  /* 0x0047480001117983 */ /* 0x000f280000300800 */
[----:B------:R-:W-:Y:S04]  /*8db10*/  STL.64 [R1+0x4718], R4 ;  /* 0x0047180401007387 */ /* 0x000fe80000100a00 */
[----:B------:R0:W-:Y:S04]  /*8db20*/  STL.64 [R1+0x46e0], R20 ;  /* 0x0046e01401007387 */ /* 0x0001e80000100a00 */
[----:B0-----:R-:W4:Y:S04]  /*8db30*/  LDL.LU R20, [R1+0x310] ;  /* 0x0003100001147983 */ /* 0x001f280000300800 */
[----:B------:R-:W4:Y:S04]  /*8db40*/  LDL.LU R21, [R1+0x314] ;  /* 0x0003140001157983 */ /* 0x000f280000300800 */
[----:B------:R-:W4:Y:S04]  /*8db50*/  LDL.LU R22, [R1+0x318] ;  /* 0x0003180001167983 */ /* 0x000f280000300800 */
[----:B------:R-:W4:Y:S04]  /*8db60*/  LDL.LU R23, [R1+0x31c] ;  /* 0x00031c0001177983 */ /* 0x000f280000300800 */
[----:B------:R-:W4:Y:S04]  /*8db70*/  LDL.LU R24, [R1+0x350] ;  /* 0x0003500001187983 */ /* 0x000f280000300800 */
[----:B------:R-:W4:Y:S01]  /*8db80*/  LDL.LU R25, [R1+0x354] ;  /* 0x0003540001197983 */ /* 0x000f220000300800 */
[----:B--2---:R-:W-:-:S02]  /*8db90*/  IMAD.MOV.U32 R5, RZ, RZ, R26 ;  /* 0x000000ffff057224 */ /* 0x004fc400078e001a */
[----:B---3--:R-:W-:Y:S01]  /*8dba0*/  IMAD.MOV.U32 R4, RZ, RZ, R27 ;  /* 0x000000ffff047224 */ /* 0x008fe200078e001b */
[----:B------:R-:W2:Y:S04]  /*8dbb0*/  LDL.LU R26, [R1+0x358] ;  /* 0x00035800011a7983 */ /* 0x000ea80000300800 */
[----:B------:R-:W2:Y:S04]  /*8dbc0*/  LDL.LU R27, [R1+0x35c] ;  /* 0x00035c00011b7983 */ /* 0x000ea80000300800 */
[----:B------:R4:W-:Y:S02]  /*8dbd0*/  STL.64 [R1+0x4730], R4 ;  /* 0x0047300401007387 */ /* 0x0009e40000100a00 */
[----:B----4-:R-:W-:-:S02]  /*8dbe0*/  IMAD.MOV.U32 R4, RZ, RZ, R17 ;  /* 0x000000ffff047224 */ /* 0x010fc400078e0011 */
[----:B------:R-:W-:Y:S01]  /*8dbf0*/  IMAD.MOV.U32 R5, RZ, RZ, R18 ;  /* 0x000000ffff057224 */ /* 0x000fe200078e0012 */
[----:B------:R-:W3:Y:S04]  /*8dc00*/  LDL.LU R17, [R1+0x4744] ;  /* 0x0047440001117983 */ /* 0x000ee80000300800 */
[----:B------:R-:W4:Y:S04]  /*8dc10*/  LDL.LU R18, [R1+0x4740] ;  /* 0x0047400001127983 */ /* 0x000f280000300800 */
[----:B------:R-:W-:Y:S04]  /*8dc20*/  STL.64 [R1+0x46f8], R22 ;  /* 0x0046f81601007387 */ /* 0x000fe80000100a00 */
[----:B------:R0:W-:Y:S04]  /*8dc30*/  STL.64 [R1+0x46f0], R20 ;  /* 0x0046f01401007387 */ /* 0x0001e80000100a00 */
        /* <DEDUP_REMOVED lines=13> */
[----:B0-----:R-:W2:Y:S04]  /*8dd10*/  LDL.LU R20, [R1+0x340] ;  /* 0x0003400001147983 */ /* 0x001ea80000300800 */
[----:B------:R-:W2:Y:S04]  /*8dd20*/  LDL.LU R21, [R1+0x344] ;  /* 0x0003440001157983 */ /* 0x000ea80000300800 */
[----:B------:R-:W2:Y:S04]  /*8dd30*/  LDL.LU R22, [R1+0x348] ;  /* 0x0003480001167983 */ /* 0x000ea80000300800 */
[----:B------:R-:W2:Y:S04]  /*8dd40*/  LDL.LU R23, [R1+0x34c] ;  /* 0x00034c0001177983 */ /* 0x000ea80000300800 */
[----:B------:R0:W-:Y:S04]  /*8dd50*/  STL.64 [R1+0x44b0], R16 ;  /* 0x0044b01001007387 */ /* 0x0001e80000100a00 */
[----:B----4-:R3:W-:Y:S04]  /*8dd60*/  STL.64 [R1+0x45f8], R18 ;  /* 0x0045f81201007387 */ /* 0x0107e80000100a00 */
[----:B0-----:R-:W4:Y:S04]  /*8dd70*/  LDL.LU R16, [R1+0x2f0] ;  /* 0x0002f00001107983 */ /* 0x001f280000300800 */
[----:B------:R-:W4:Y:S04]  /*8dd80*/  LDL.LU R17, [R1+0x2f4] ;  /* 0x0002f40001117983 */ /* 0x000f280000300800 */
[----:B---3--:R-:W4:Y:S04]  /*8dd90*/  LDL.LU R18, [R1+0x2f8] ;  /* 0x0002f80001127983 */ /* 0x008f280000300800 */
[----:B------:R-:W4:Y:S04]  /*8dda0*/  LDL.LU R19, [R1+0x2fc] ;  /* 0x0002fc0001137983 */ /* 0x000f280000300800 */
[----:B-1----:R-:W-:Y:S04]  /*8ddb0*/  STL.64 [R1+0x44a8], R14 ;  /* 0x0044a80e01007387 */ /* 0x002fe80000100a00 */
[----:B------:R0:W-:Y:S04]  /*8ddc0*/  STL.64 [R1+0x44a0], R12 ;  /* 0x0044a00c01007387 */ /* 0x0001e80000100a00 */
[----:B0-----:R-:W3:Y:S04]  /*8ddd0*/  LDL.LU R12, [R1+0x120] ;  /* 0x00012000010c7983 */ /* 0x001ee80000300800 */
[----:B------:R-:W3:Y:S04]  /*8dde0*/  LDL.LU R13, [R1+0x124] ;  /* 0x00012400010d7983 */ /* 0x000ee80000300800 */
[----:B------:R-:W4:Y:S04]  /*8ddf0*/  LDL.LU.64 R24, [R1+0x4738] ;  /* 0x0047380001187983 */ /* 0x000f280000300a00 */
[----:B------:R0:W-:Y:S04]  /*8de00*/  STL.64 [R1+0x350], R4 ;  /* 0x0003500401007387 */ /* 0x0001e80000100a00 */
[----:B0-----:R-:W2:Y:S01]  /*8de10*/  LDL.LU.64 R4, [R1+0x4730] ;  /* 0x0047300001047983 */ /* 0x001ea20000300a00 */
[----:B------:R-:W-:-:S02]  /*8de20*/  IMAD.MOV.U32 R26, RZ, RZ, R6 ;  /* 0x000000ffff1a7224 */ /* 0x000fc400078e0006 */
[----:B------:R-:W-:-:S05]  /*8de30*/  IMAD.MOV.U32 R27, RZ, RZ, R7 ;  /* 0x000000ffff1b7224 */ /* 0x000fca00078e0007 */
[----:B------:R-:W-:Y:S01]  /*8de40*/  STL.64 [R1+0x44d8], R26 ;  /* 0x0044d81a01007387 */ /* 0x000fe20000100a00 */
[C---:B--2---:R-:W-:Y:S03]  /*8de50*/  HMMA.16816.F32 R4, R8.reuse, R4, R20 ;  /* 0x000000040804723c */ /* 0x044fe60000001814 */
[----:B----4-:R0:W-:Y:S04]  /*8de60*/  STL.64 [R1+0x44d0], R24 ;  /* 0x0044d01801007387 */ /* 0x0101e80000100a00 */
[----:B0-----:R-:W3:Y:S04]  /*8de70*/  LDL.LU R24, [R1+0x300] ;  /* 0x0003000001187983 */ /* 0x001ee80000300800 */
[----:B------:R-:W3:Y:S04]  /*8de80*/  LDL.LU R25, [R1+0x304] ;  /* 0x0003040001197983 */ /* 0x000ee80000300800 */
[----:B------:R-:W3:Y:S04]  /*8de90*/  LDL.LU R26, [R1+0x308] ;  /* 0x00030800011a7983 */ /* 0x000ee80000300800 */
[----:B------:R-:W3:Y:S04]  /*8dea0*/  LDL.LU R27, [R1+0x30c] ;  /* 0x00030c00011b7983 */ /* 0x000ee80000300800 */
        /* <DEDUP_REMOVED lines=21> */
[----:B------:R-:W2:-:S15]  /*8e000*/  LDL.LU.64 R20, [R1+0x46e0] ;  /* 0x0046e00001147983 */ /* 0x000e9e0000300a00 */
[----:B------:R-:W-:-:S07]  /*8e010*/  NOP ;  /* 0x0000000000007918 */ /* 0x000fce0000000000 */
[----:B------:R-:W-:Y:S04]  /*8e020*/  STL.64 [R1+0x310], R4 ;  /* 0x0003100401007387 */ /* 0x000fe80000100a00 */
[----:B------:R0:W-:Y:S04]  /*8e030*/  STL.64 [R1+0x318], R6 ;  /* 0x0003180601007387 */ /* 0x0001e80000100a00 */
[----:B0-----:R-:W3:Y:S04]  /*8e040*/  LDL.LU.64 R6, [R1+0x46d8] ;  /* 0x0046d80001067983 */ /* 0x001ee80000300a00 */
[----:B------:R-:W4:Y:S04]  /*8e050*/  LDL.LU.64 R4, [R1+0x46d0] ;  /* 0x0046d00001047983 */ /* 0x000f280000300a00 */
[----:B------:R0:W-:Y:S04]  /*8e060*/  STL.64 [R1+0x300], R24 ;  /* 0x0003001801007387 */ /* 0x0001e80000100a00 */
[----:B------:R-:W-:Y:S01]  /*8e070*/  STL.64 [R1+0x308], R26 ;  /* 0x0003081a01007387 */ /* 0x000fe20000100a00 */
[----:B0-----:R-:W-:-:S02]  /*8e080*/  IMAD.MOV.U32 R24, RZ, RZ, R0 ;  /* 0x000000ffff187224 */ /* 0x001fc400078e0000 */
[----:B------:R-:W-:Y:S01]  /*8e090*/  IMAD.MOV.U32 R25, RZ, RZ, R28 ;  /* 0x000000ffff197224 */ /* 0x000fe200078e001c */
[----:B------:R-:W4:Y:S01]  /*8e0a0*/  LDL.LU R0, [R1+0x46cc] ;  /* 0x0046cc0001007983 */ /* 0x000f220000300800 */
[----:B--2---:R-:W-:-:S15]  /*8e0b0*/  HMMA.16816.F32 R12, R8, R20, R16 ;  /* 0x00000014080c723c */ /* 0x004fde0000001810 */
[----:B------:R-:W-:-:S08]  /*8e0c0*/  NOP ;  /* 0x0000000000007918 */ /* 0x000fd00000000000 */
[----:B------:R-:W-:Y:S04]  /*8e0d0*/  STL.64 [R1+0x2f0], R12 ;  /* 0x0002f00c01007387 */ /* 0x000fe80000100a00 */
[----:B------:R-:W-:Y:S04]  /*8e0e0*/  STL.64 [R1+0x2f8], R14 ;  /* 0x0002f80e01007387 */ /* 0x000fe80000100a00 */
[----:B------:R-:W2:Y:S04]  /*8e0f0*/  LDL.LU R28, [R1+0x46c8] ;  /* 0x0046c800011c7983 */ /* 0x000ea80000300800 */
[----:B------:R3:W-:Y:S04]  /*8e100*/  STL.64 [R1+0x44f0], R24 ;  /* 0x0044f01801007387 */ /* 0x0007e80000100a00 */
[----:B------:R-:W4:Y:S04]  /*8e110*/  LDL.LU R20, [R1+0x1d0] ;  /* 0x0001d00001147983 */ /* 0x000f280000300800 */
[----:B------:R-:W4:Y:S04]  /*8e120*/  LDL.LU R21, [R1+0x1d4] ;  /* 0x0001d40001157983 */ /* 0x000f280000300800 */
[----:B------:R-:W2:Y:S04]  /*8e130*/  LDL.LU R22, [R1+0x1d8] ;  /* 0x0001d80001167983 */ /* 0x000ea80000300800 */
[----:B------:R-:W2:Y:S01]  /*8e140*/  LDL.LU R23, [R1+0x1dc] ;  /* 0x0001dc0001177983 */ /* 0x000ea20000300800 */
[----:B---3--:R-:W-:-:S02]  /*8e150*/  IMAD.MOV.U32 R24, RZ, RZ, R7 ;  /* 0x000000ffff187224 */ /* 0x008fc400078e0007 */
[----:B------:R-:W-:Y:S01]  /*8e160*/  IMAD.MOV.U32 R25, RZ, RZ, R6 ;  /* 0x000000ffff197224 */ /* 0x000fe200078e0006 */
[----:B------:R-:W3:Y:S04]  /*8e170*/  LDL.LU R7, [R1+0x46c4] ;  /* 0x0046c40001077983 */ /* 0x000ee80000300800 */
[----:B------:R-:W3:Y:S04]  /*8e180*/  LDL.LU R6, [R1+0x46c0] ;  /* 0x0046c00001067983 */ /* 0x000ee80000300800 */
[----:B------:R-:W-:Y:S04]  /*8e190*/  STL.64 [R1+0x4508], R24 ;  /* 0x0045081801007387 */ /* 0x000fe80000100a00 */
[----:B--2---:R-:W-:Y:S04]  /*8e1a0*/  STL.64 [R1+0x44e8], R22 ;  /* 0x0044e81601007387 */ /* 0x004fe80000100a00 */
[----:B----4-:R0:W-:Y:S04]  /*8e1b0*/  STL.64 [R1+0x44e0], R20 ;  /* 0x0044e01401007387 */ /* 0x0101e80000100a00 */
[----:B0-----:R-:W2:Y:S04]  /*8e1c0*/  LDL.LU R20, [R1+0x1e0] ;  /* 0x0001e00001147983 */ /* 0x001ea80000300800 */
[----:B------:R-:W2:Y:S04]  /*8e1d0*/  LDL.LU R21, [R1+0x1e4] ;  /* 0x0001e40001157983 */ /* 0x000ea80000300800 */
[----:B------:R-:W4:Y:S04]  /*8e1e0*/  LDL.LU R22, [R1+0x1e8] ;  /* 0x0001e80001167983 */ /* 0x000f280000300800 */
[----:B------:R-:W4:Y:S01]  /*8e1f0*/  LDL.LU R23, [R1+0x1ec] ;  /* 0x0001ec0001177983 */ /* 0x000f220000300800 */
[----:B------:R-:W-:-:S02]  /*8e200*/  IMAD.MOV.U32 R24, RZ, RZ, R2 ;  /* 0x000000ffff187224 */ /* 0x000fc400078e0002 */
[----:B------:R-:W-:Y:S01]  /*8e210*/  IMAD.MOV.U32 R25, RZ, RZ, R3 ;  /* 0x000000ffff197224 */ /* 0x000fe200078e0003 */
[----:B------:R-:W3:Y:S04]  /*8e220*/  LDL.LU R2, [R1+0x46bc] ;  /* 0x0046bc0001027983 */ /* 0x000ee80000300800 */
[----:B------:R-:W3:Y:S04]  /*8e230*/  LDL.LU R3, [R1+0x46b8] ;  /* 0x0046b80001037983 */ /* 0x000ee80000300800 */
[----:B------:R-:W-:Y:S04]  /*8e240*/  STL.64 [R1+0x4520], R24 ;  /* 0x0045201801007387 */ /* 0x000fe80000100a00 */
[----:B----4-:R-:W-:Y:S04]  /*8e250*/  STL.64 [R1+0x4500], R22 ;  /* 0x0045001601007387 */ /* 0x010fe80000100a00 */
[----:B--2---:R0:W-:Y:S04]  /*8e260*/  STL.64 [R1+0x44f8], R20 ;  /* 0x0044f81401007387 */ /* 0x0041e80000100a00 */
        /* <DEDUP_REMOVED lines=26> */
[----:B---3--:R-:W-:-:S02]  /*8e410*/  IMAD.MOV.U32 R24, RZ, RZ, R6 ;  /* 0x000000ffff187224 */ /* 0x008fc400078e0006 */
[----:B------:R-:W-:Y:S01]  /*8e420*/  IMAD.MOV.U32 R25, RZ, RZ, R7 ;  /* 0x000000ffff197224 */ /* 0x000fe200078e0007 */
[----:B------:R-:W3:Y:S04]  /*8e430*/  LDL.LU R6, [R1+0x46a4] ;  /* 0x0046a40001067983 */ /* 0x000ee80000300800 */
[----:B------:R-:W3:Y:S04]  /*8e440*/  LDL.LU R7, [R1+0x46a0] ;  /* 0x0046a00001077983 */ /* 0x000ee80000300800 */
[----:B------:R0:W-:Y:S02]  /*8e450*/  STL.64 [R1+0x4568], R24 ;  /* 0x0045681801007387 */ /* 0x0001e40000100a00 */
[----:B0-----:R-:W-:-:S02]  /*8e460*/  IMAD.MOV.U32 R24, RZ, RZ, R3 ;  /* 0x000000ffff187224 */ /* 0x001fc400078e0003 */
        /* <DEDUP_REMOVED lines=23> */
[----:B------:R-:W2:Y:S04]  /*8e5e0*/  LDL.LU R0, [R1+0x468c] ;  /* 0x00468c0001007983 */ /* 0x000ea80000300800 */
[----:B------:R-:W2:Y:S01]  /*8e5f0*/  LDL.LU R28, [R1+0x4688] ;  /* 0x00468800011c7983 */ /* 0x000ea20000300800 */
[----:B---3--:R-:W-:-:S03]  /*8e600*/  IMAD.MOV.U32 R12, RZ, RZ, R5 ;  /* 0x000000ffff0c7224 */ /* 0x008fc600078e0005 */
[----:B------:R0:W-:Y:S01]  /*8e610*/  STL.64 [R1+0x45b0], R24 ;  /* 0x0045b01801007387 */ /* 0x0001e20000100a00 */
[----:B------:R-:W-:Y:S02]  /*8e620*/  IMAD.MOV.U32 R13, RZ, RZ, R4 ;  /* 0x000000ffff0d7224 */ /* 0x000fe400078e0004 */
[----:B0-----:R-:W-:Y:S02]  /*8e630*/  IMAD.MOV.U32 R25, RZ, RZ, R6 ;  /* 0x000000ffff197224 */ /* 0x001fe400078e0006 */
[----:B------:R-:W-:Y:S01]  /*8e640*/  IMAD.MOV.U32 R24, RZ, RZ, R7 ;  /* 0x000000ffff187224 */ /* 0x000fe200078e0007 */
[----:B----4-:R-:W-:Y:S04]  /*8e650*/  STL.64 [R1+0x4578], R22 ;  /* 0x0045781601007387 */ /* 0x010fe80000100a00 */
[----:B--2---:R0:W-:Y:S04]  /*8e660*/  STL.64 [R1+0x4570], R20 ;  /* 0x0045701401007387 */ /* 0x0041e80000100a00 */
[----:B0-----:R-:W2:Y:S04]  /*8e670*/  LDL.LU R20, [R1+0x240] ;  /* 0x0002400001147983 */ /* 0x001ea80000300800 */
[----:B------:R-:W2:Y:S04]  /*8e680*/  LDL.LU R21, [R1+0x244] ;  /* 0x0002440001157983 */ /* 0x000ea80000300800 */
[----:B------:R-:W3:Y:S04]  /*8e690*/  LDL.LU R22, [R1+0x248] ;  /* 0x0002480001167983 */ /* 0x000ee80000300800 */
[----:B------:R-:W3:Y:S04]  /*8e6a0*/  LDL.LU R23, [R1+0x24c] ;  /* 0x00024c0001177983 */ /* 0x000ee80000300800 */
[----:B------:R0:W-:Y:S04]  /*8e6b0*/  STL.64 [R1+0x4600], R12 ;  /* 0x0046000c01007387 */ /* 0x0001e80000100a00 */
[----:B------:R-:W4:Y:S04]  /*8e6c0*/  LDL.LU R4, [R1+0x290] ;  /* 0x0002900001047983 */ /* 0x000f280000300800 */
[----:B------:R-:W4:Y:S04]  /*8e6d0*/  LDL.LU R5, [R1+0x294] ;  /* 0x0002940001057983 */ /* 0x000f280000300800 */
[----:B------:R-:W2:Y:S04]  /*8e6e0*/  LDL.LU R6, [R1+0x298] ;  /* 0x0002980001067983 */ /* 0x000ea80000300800 */
[----:B------:R-:W2:Y:S01]  /*8e6f0*/  LDL.LU R7, [R1+0x29c] ;  /* 0x00029c0001077983 */ /* 0x000ea20000300800 */
[----:B------:R-:W-:-:S02]  /*8e700*/  IMAD.MOV.U32 R16, RZ, RZ, R28 ;  /* 0x000000ffff107224 */ /* 0x000fc400078e001c */
[----:B------:R-:W-:Y:S01]  /*8e710*/  IMAD.MOV.U32 R17, RZ, RZ, R0 ;  /* 0x000000ffff117224 */ /* 0x000fe200078e0000 */
[----:B--2---:R-:W-:Y:S04]  /*8e720*/  STL.64 [R1+0x4610], R6 ;  /* 0x0046100601007387 */ /* 0x004fe80000100a00 */
[----:B----4-:R1:W-:Y:S04]  /*8e730*/  STL.64 [R1+0x4608], R4 ;  /* 0x0046080401007387 */ /* 0x0103e80000100a00 */
[----:B------:R-:W2:Y:S04]  /*8e740*/  LDL.LU R28, [R1+0x4684] ;  /* 0x00468400011c7983 */ /* 0x000ea80000300800 */
[----:B------:R-:W4:Y:S04]  /*8e750*/  LDL.LU R0, [R1+0x4680] ;  /* 0x0046800001007983 */ /* 0x000f280000300800 */
[----:B------:R-:W-:Y:S04]  /*8e760*/  STL.64 [R1+0x4618], R16 ;  /* 0x0046181001007387 */ /* 0x000fe80000100a00 */
[----:B0-----:R-:W3:Y:S04]  /*8e770*/  LDL.LU R12, [R1+0x2a0] ;  /* 0x0002a000010c7983 */ /* 0x001ee80000300800 */
[----:B------:R-:W3:Y:S04]  /*8e780*/  LDL.LU R13, [R1+0x2a4] ;  /* 0x0002a400010d7983 */ /* 0x000ee80000300800 */
[----:B------:R-:W2:Y:S04]  /*8e790*/  LDL.LU R14, [R1+0x2a8] ;  /* 0x0002a800010e7983 */ /* 0x000ea80000300800 */
[----:B------:R-:W2:Y:S04]  /*8e7a0*/  LDL.LU R15, [R1+0x2ac] ;  /* 0x0002ac00010f7983 */ /* 0x000ea80000300800 */
[----:B--2---:R-:W-:Y:S04]  /*8e7b0*/  STL.64 [R1+0x4628], R14 ;  /* 0x0046280e01007387 */ /* 0x004fe80000100a00 */
[----:B---3--:R4:W-:Y:S04]  /*8e7c0*/  STL.64 [R1+0x4620], R12 ;  /* 0x0046200c01007387 */ /* 0x0089e80000100a00 */
[----:B-1----:R-:W2:Y:S04]  /*8e7d0*/  LDL.LU R4, [R1+0xd0] ;  /* 0x0000d00001047983 */ /* 0x002ea80000300800 */
[----:B------:R-:W2:Y:S01]  /*8e7e0*/  LDL.LU R5, [R1+0xd4] ;  /* 0x0000d40001057983 */ /* 0x000ea20000300800 */
[----:B----4-:R-:W-:-:S02]  /*8e7f0*/  IMAD.MOV.U32 R12, RZ, RZ, R0 ;  /* 0x000000ffff0c7224 */ /* 0x010fc400078e0000 */
[----:B------:R-:W-:Y:S01]  /*8e800*/  IMAD.MOV.U32 R13, RZ, RZ, R28 ;  /* 0x000000ffff0d7224 */ /* 0x000fe200078e001c */
[----:B--2---:R0:W-:Y:S04]  /*8e810*/  STL.64 [R1+0x4630], R4 ;  /* 0x0046300401007387 */ /* 0x0041e80000100a00 */
[----:B------:R-:W2:Y:S04]  /*8e820*/  LDL.LU R0, [R1+0x467c] ;  /* 0x00467c0001007983 */ /* 0x000ea80000300800 */
        /* <DEDUP_REMOVED lines=8> */
[----:B-1----:R-:W2:Y:S04]  /*8e8b0*/  LDL.LU R12, [R1+0xf0] ;  /* 0x0000f000010c7983 */ /* 0x002ea80000300800 */
[----:B------:R-:W2:Y:S04]  /*8e8c0*/  LDL.LU R13, [R1+0xf4] ;  /* 0x0000f400010d7983 */ /* 0x000ea80000300800 */
        /* <DEDUP_REMOVED lines=15> */
[----:B------:R-:W2:Y:S04]  /*8e9c0*/  LDL.LU R16, [R1+0x2b0] ;  /* 0x0002b00001107983 */ /* 0x000ea80000300800 */
[----:B------:R-:W2:Y:S04]  /*8e9d0*/  LDL.LU R17, [R1+0x2b4] ;  /* 0x0002b40001117983 */ /* 0x000ea80000300800 */
[----:B------:R-:W2:Y:S04]  /*8e9e0*/  LDL.LU R18, [R1+0x2b8] ;  /* 0x0002b80001127983 */ /* 0x000ea80000300800 */
[----:B------:R-:W2:Y:S04]  /*8e9f0*/  LDL.LU R19, [R1+0x2bc] ;  /* 0x0002bc0001137983 */ /* 0x000ea80000300800 */
[----:B------:R-:W-:Y:S04]  /*8ea00*/  STL.64 [R1+0x45c8], R24 ;  /* 0x0045c81801007387 */ /* 0x000fe80000100a00 */
[----:B------:R-:W-:Y:S04]  /*8ea10*/  STL.64 [R1+0x4590], R22 ;  /* 0x0045901601007387 */ /* 0x000fe80000100a00 */
[----:B------:R0:W-:Y:S04]  /*8ea20*/  STL.64 [R1+0x4588], R20 ;  /* 0x0045881401007387 */ /* 0x0001e80000100a00 */
        /* <DEDUP_REMOVED lines=8> */
[----:B----4-:R-:W-:Y:S04]  /*8eab0*/  STL.64 [R1+0x45a8], R22 ;  /* 0x0045a81601007387 */ /* 0x010fe80000100a00 */
[----:B---3--:R0:W-:Y:S04]  /*8eac0*/  STL.64 [R1+0x45a0], R20 ;  /* 0x0045a01401007387 */ /* 0x0081e80000100a00 */
[----:B0-----:R-:W3:Y:S04]  /*8ead0*/  LDL.LU R20, [R1+0x260] ;  /* 0x0002600001147983 */ /* 0x001ee80000300800 */
[----:B------:R-:W3:Y:S04]  /*8eae0*/  LDL.LU R21, [R1+0x264] ;  /* 0x0002640001157983 */ /* 0x000ee80000300800 */
[----:B------:R-:W4:Y:S04]  /*8eaf0*/  LDL.LU R22, [R1+0x268] ;  /* 0x0002680001167983 */ /* 0x000f280000300800 */
[----:B------:R-:W4:Y:S01]  /*8eb00*/  LDL.LU R23, [R1+0x26c] ;  /* 0x00026c0001177983 */ /* 0x000f220000300800 */
[C---:B------:R-:W-:Y:S03]  /*8eb10*/  HMMA.16816.F32 R12, R8.reuse, R12, R4 ;  /* 0x0000000c080c723c */ /* 0x040fe60000001804 */
        /* <DEDUP_REMOVED lines=11> */
[----:B------:R-:W3:Y:S04]  /*8ebd0*/  LDL.LU R23, [R1+0x28c] ;  /* 0x00028c0001177983 */ /* 0x000ee80000300800 */
[----:B------:R-:W4:Y:S04]  /*8ebe0*/  LDL.LU.64 R6, [R1+0x4660] ;  /* 0x0046600001067983 */ /* 0x000f280000300a00 */
[----:B------:R-:W4:Y:S04]  /*8ebf0*/  LDL.LU.64 R4, [R1+0x4658] ;  /* 0x0046580001047983 */ /* 0x000f280000300a00 */
[----:B------:R0:W-:Y:S04]  /*8ec00*/  STL.64 [R1+0x2e0], R12 ;  /* 0x0002e00c01007387 */ /* 0x0001e80000100a00 */
[----:B------:R4:W-:Y:S04]  /*8ec10*/  STL.64 [R1+0x2e8], R14 ;  /* 0x0002e80e01007387 */ /* 0x0009e80000100a00 */
[----:B0-----:R-:W4:Y:S02]  /*8ec20*/  LDL.LU.64 R12, [R1+0x4650] ;  /* 0x00465000010c7983 */ /* 0x001f240000300a00 */
[----:B----4-:R-:W-:Y:S02]  /*8ec30*/  HMMA.16816.F32 R12, R8, R12, R4 ;  /* 0x0000000c080c723c */ /* 0x010fe40000001804 */
[----:B------:R-:W4:Y:S04]  /*8ec40*/  LDL.LU.64 R6, [R1+0x4648] ;  /* 0x0046480001067983 */ /* 0x000f280000300a00 */
[----:B------:R-:W4:-:S15]  /*8ec50*/  LDL.LU.64 R4, [R1+0x4640] ;  /* 0x0046400001047983 */ /* 0x000f1e0000300a00 */
[----:B------:R-:W-:-:S02]  /*8ec60*/  NOP ;  /* 0x0000000000007918 */ /* 0x000fc40000000000 */
[----:B------:R0:W-:Y:S04]  /*8ec70*/  STL.64 [R1+0x2d0], R12 ;  /* 0x0002d00c01007387 */ /* 0x0001e80000100a00 */
[----:B------:R4:W-:Y:S04]  /*8ec80*/  STL.64 [R1+0x2d8], R14 ;  /* 0x0002d80e01007387 */ /* 0x0009e80000100a00 */
[----:B0-----:R-:W4:Y:S02]  /*8ec90*/  LDL.LU.64 R12, [R1+0x4638] ;  /* 0x00463800010c7983 */ /* 0x001f240000300a00 */
[----:B----4-:R-:W-:Y:S02]  /*8eca0*/  HMMA.16816.F32 R12, R8, R12, R4 ;  /* 0x0000000c080c723c */ /* 0x010fe40000001804 */
[----:B------:R-:W2:-:S15]  /*8ecb0*/  LDL.LU.64 R4, [R1+0x4630] ;  /* 0x0046300001047983 */ /* 0x000e9e0000300a00 */
[----:B------:R-:W-:-:S06]  /*8ecc0*/  NOP ;  /* 0x0000000000007918 */ /* 0x000fcc0000000000 */
[----:B------:R-:W-:Y:S04]  /*8ecd0*/  STL.64 [R1+0x2c0], R12 ;  /* 0x0002c00c01007387 */ /* 0x000fe80000100a00 */
[----:B------:R0:W-:Y:S04]  /*8ece0*/  STL.64 [R1+0x2c8], R14 ;  /* 0x0002c80e01007387 */ /* 0x0001e80000100a00 */
[----:B0-----:R-:W4:Y:S04]  /*8ecf0*/  LDL.LU.64 R14, [R1+0x4628] ;  /* 0x00462800010e7983 */ /* 0x001f280000300a00 */
[----:B------:R-:W4:Y:S01]  /*8ed00*/  LDL.LU.64 R12, [R1+0x4620] ;  /* 0x00462000010c7983 */ /* 0x000f220000300a00 */
[----:B--2---:R-:W-:Y:S03]  /*8ed10*/  HMMA.16816.F32 R4, R8, R4, R16 ;  /* 0x000000040804723c */ /* 0x004fe60000001810 */
[----:B------:R-:W4:-:S15]  /*8ed20*/  LDL.LU.64 R16, [R1+0x4618] ;  /* 0x0046180001107983 */ /* 0x000f1e0000300a00 */
[----:B------:R-:W-:-:S05]  /*8ed30*/  NOP ;  /* 0x0000000000007918 */ /* 0x000fca0000000000 */
[----:B------:R-:W-:Y:S04]  /*8ed40*/  STL.64 [R1+0x2b0], R4 ;  /* 0x0002b00401007387 */ /* 0x000fe80000100a00 */
[----:B------:R0:W-:Y:S04]  /*8ed50*/  STL.64 [R1+0x2b8], R6 ;  /* 0x0002b80601007387 */ /* 0x0001e80000100a00 */
[----:B0-----:R-:W2:Y:S04]  /*8ed60*/  LDL.LU.64 R6, [R1+0x4610] ;  /* 0x0046100001067983 */ /* 0x001ea80000300a00 */
[----:B------:R-:W2:Y:S01]  /*8ed70*/  LDL.LU.64 R4, [R1+0x4608] ;  /* 0x0046080001047983 */ /* 0x000ea20000300a00 */
[----:B----4-:R-:W-:Y:S03]  /*8ed80*/  HMMA.16816.F32 R16, R8, R16, R12 ;  /* 0x000000100810723c */ /* 0x010fe6000000180c */
[----:B------:R-:W2:-:S15]  /*8ed90*/  LDL.LU.64 R12, [R1+0x4600] ;  /* 0x00460000010c7983 */ /* 0x000e9e0000300a00 */
[----:B------:R-:W-:-:S05]  /*8eda0*/  NOP ;  /* 0x0000000000007918 */ /* 0x000fca0000000000 */
[----:B------:R-:W-:Y:S04]  /*8edb0*/  STL.64 [R1+0x2a0], R16 ;  /* 0x0002a01001007387 */ /* 0x000fe80000100a00 */
[----:B------:R0:W-:Y:S04]  /*8edc0*/  STL.64 [R1+0x2a8], R18 ;  /* 0x0002a81201007387 */ /* 0x0001e80000100a00 */
[----:B0-----:R-:W4:Y:S01]  /*8edd0*/  LDL.LU.64 R18, [R1+0x45f8] ;  /* 0x0045f80001127983 */ /* 0x001f220000300a00 */
[C---:B--2---:R-:W-:Y:S03]  /*8ede0*/  HMMA.16816.F32 R12, R8.reuse, R12, R4 ;  /* 0x0000000c080c723c */ /* 0x044fe60000001804 */
[----:B------:R-:W2:Y:S04]  /*8edf0*/  LDL.LU R6, [R1+0x45f0] ;  /* 0x0045f00001067983 */ /* 0x000ea80000300800 */
[----:B------:R-:W4:Y:S04]  /*8ee00*/  LDL.LU.64 R4, [R1+0x45e8] ;  /* 0x0045e80001047983 */ /* 0x000f280000300a00 */
[----:B------:R-:W2:Y:S01]  /*8ee10*/  LDL R7, [R1+0xd28] ;  /* 0x000d280001077983 */ /* 0x000ea20000100800 */
[----:B---3--:R-:W-:Y:S03]  /*8ee20*/  HMMA.16816.F32 R24, R8, R24, R20 ;  /* 0x000000180818723c */ /* 0x008fe60000001814 */
[----:B--2---:R-:W-:Y:S08]  /*8ee30*/  STL.64 [R1+0x44c0], R6 ;  /* 0x0044c00601007387 */ /* 0x004ff00000100a00 */
[----:B------:R-:W-:Y:S04]  /*8ee40*/  STL.64 [R1+0x290], R12 ;  /* 0x0002900c01007387 */ /* 0x000fe80000100a00 */
[----:B------:R-:W-:Y:S04]  /*8ee50*/  STL.64 [R1+0x298], R14 ;  /* 0x0002980e01007387 */ /* 0x000fe80000100a00 */
[----:B----4-:R0:W-:Y:S04]  /*8ee60*/  STL.64 [R1+0x44b8], R4 ;  /* 0x0044b80401007387 */ /* 0x0101e80000100a00 */
[----:B0-----:R-:W2:Y:S04]  /*8ee70*/  LDL.LU R4, [R1+0x1c0] ;  /* 0x0001c00001047983 */ /* 0x001ea80000300800 */
[----:B------:R-:W2:Y:S04]  /*8ee80*/  LDL.LU R5, [R1+0x1c4] ;  /* 0x0001c40001057983 */ /* 0x000ea80000300800 */
[----:B------:R-:W2:Y:S04]  /*8ee90*/  LDL.LU R6, [R1+0x1c8] ;  /* 0x0001c80001067983 */ /* 0x000ea80000300800 */
[----:B------:R-:W2:Y:S01]  /*8eea0*/  LDL.LU R7, [R1+0x1cc] ;  /* 0x0001cc0001077983 */ /* 0x000ea20000300800 */
[----:B------:R-:W-:-:S03]  /*8eeb0*/  IMAD.MOV.U32 R12, RZ, RZ, R29 ;  /* 0x000000ffff0c7224 */ /* 0x000fc600078e001d */
        /* <DEDUP_REMOVED lines=73> */
[----:B------:R-:W-:Y:S04]  /*8f350*/  STL.64 [R1+0x1e0], R24 ;  /* 0x0001e01801007387 */ /* 0x000fe80000100a00 */
[----:B------:R0:W-:Y:S04]  /*8f360*/  STL.64 [R1+0x1e8], R26 ;  /* 0x0001e81a01007387 */ /* 0x0001e80000100a00 */
[----:B0-----:R-:W3:Y:S04]  /*8f370*/  LDL.LU.64 R26, [R1+0x44d8] ;  /* 0x0044d800011a7983 */ /* 0x001ee80000300a00 */
[----:B------:R-:W4:Y:S02]  /*8f380*/  LDL.LU.64 R24, [R1+0x44d0] ;  /* 0x0044d00001187983 */ /* 0x000f240000300a00 */
[----:B----4-:R-:W-:-:S15]  /*8f390*/  HMMA.16816.F32 R20, R8, R24, R20 ;  /* 0x000000180814723c */ /* 0x010fde0000001814 */
[----:B------:R-:W-:-:S08]  /*8f3a0*/  NOP ;  /* 0x0000000000007918 */ /* 0x000fd00000000000 */
[----:B------:R0:W-:Y:S04]  /*8f3b0*/  STL.64 [R1+0x1d0], R20 ;  /* 0x0001d01401007387 */ /* 0x0001e80000100a00 */
[----:B------:R-:W-:Y:S04]  /*8f3c0*/  STL.64 [R1+0x1d8], R22 ;  /* 0x0001d81601007387 */ /* 0x000fe80000100a00 */
[----:B0-----:R-:W2:Y:S01]  /*8f3d0*/  LDL.LU.64 R20, [R1+0x44c8] ;  /* 0x0044c80001147983 */ /* 0x001ea20000300a00 */
[----:B------:R-:W-:Y:S02]  /*8f3e0*/  IMAD.MOV.U32 R13, RZ, RZ, R19 ;  /* 0x000000ffff0d7224 */ /* 0x000fe400078e0013 */
[----:B------:R-:W-:-:S02]  /*8f3f0*/  IMAD.MOV.U32 R16, RZ, RZ, R18 ;  /* 0x000000ffff107224 */ /* 0x000fc400078e0012 */
[----:B------:R-:W-:Y:S02]  /*8f400*/  IMAD.MOV.U32 R18, RZ, RZ, R2 ;  /* 0x000000ffff127224 */ /* 0x000fe400078e0002 */
[----:B------:R-:W-:Y:S02]  /*8f410*/  IMAD.MOV.U32 R19, RZ, RZ, R0 ;  /* 0x000000ffff137224 */ /* 0x000fe400078e0000 */
[----:B------:R-:W-:Y:S01]  /*8f420*/  IMAD.MOV.U32 R17, RZ, RZ, R3 ;  /* 0x000000ffff117224 */ /* 0x000fe200078e0003 */
[----:B--2---:R-:W-:-:S15]  /*8f430*/  HMMA.16816.F32 R4, R8, R20, R4 ;  /* 0x000000140804723c */ /* 0x004fde0000001804 */
[----:B------:R-:W-:-:S09]  /*8f440*/  NOP ;  /* 0x0000000000007918 */ /* 0x000fd20000000000 */
[----:B------:R-:W-:Y:S02]  /*8f450*/  IMAD.MOV.U32 R2, RZ, RZ, R6 ;  /* 0x000000ffff027224 */ /* 0x000fe400078e0006 */
[----:B------:R-:W-:Y:S02]  /*8f460*/  IMAD.MOV.U32 R0, RZ, RZ, R7 ;  /* 0x000000ffff007224 */ /* 0x000fe400078e0007 */
[----:B------:R-:W-:Y:S02]  /*8f470*/  IMAD.MOV.U32 R21, RZ, RZ, R4 ;  /* 0x000000ffff157224 */ /* 0x000fe400078e0004 */
[----:B------:R-:W-:Y:S01]  /*8f480*/  IMAD.MOV.U32 R3, RZ, RZ, R5 ;  /* 0x000000ffff037224 */ /* 0x000fe200078e0005 */
[----:B------:R-:W2:Y:S04]  /*8f490*/  LDL.LU.64 R6, [R1+0x44c0] ;  /* 0x0044c00001067983 */ /* 0x000ea80000300a00 */
[----:B------:R-:W4:Y:S04]  /*8f4a0*/  LDL.LU.64 R4, [R1+0x44b8] ;  /* 0x0044b80001047983 */ /* 0x000f280000300a00 */
[----:B------:R-:W-:Y:S04]  /*8f4b0*/  STL [R1+0x419c], R0 ;  /* 0x00419c0001007387 */ /* 0x000fe80000100800 */
[----:B------:R-:W-:Y:S04]  /*8f4c0*/  STL [R1+0x4198], R2 ;  /* 0x0041980201007387 */ /* 0x000fe80000100800 */
[----:B------:R-:W-:Y:S04]  /*8f4d0*/  STL [R1+0x4194], R3 ;  /* 0x0041940301007387 */ /* 0x000fe80000100800 */
[----:B------:R2:W-:Y:S04]  /*8f4e0*/  STL [R1+0x4190], R21 ;  /* 0x0041901501007387 */ /* 0x0005e80000100800 */
[----:B------:R-:W3:Y:S01]  /*8f4f0*/  LDL.LU R20, [R1+0x5c0] ;  /* 0x0005c00001147983 */ /* 0x000ee20000300800 */
[----:B------:R-:W-:Y:S01]  /*8f500*/  HMMA.16816.F32 R12, R8, R12, R16 ;  /* 0x0000000c080c723c */ /* 0x000fe20000001810 */
[----:B--2---:R-:W-:-:S02]  /*8f510*/  IMAD.MOV.U32 R21, RZ, RZ, R6 ;  /* 0x000000ffff157224 */ /* 0x004fc400078e0006 */
[----:B----4-:R-:W-:Y:S02]  /*8f520*/  IMAD.MOV.U32 R22, RZ, RZ, R5 ;  /* 0x000000ffff167224 */ /* 0x010fe400078e0005 */
[----:B------:R-:W-:Y:S02]  /*8f530*/  IMAD.MOV.U32 R23, RZ, RZ, R4 ;  /* 0x000000ffff177224 */ /* 0x000fe400078e0004 */
[----:B------:R-:W0:Y:S04]  /*8f540*/  LDSM.16.MT88.4 R4, [R7+UR5+0x21400] ;  /* 0x021400050704783b */ /* 0x000e280008004200 */
[----:B0-----:R-:W-:Y:S04]  /*8f550*/  STL.64 [R1+0x42a0], R6 ;  /* 0x0042a00601007387 */ /* 0x001fe80000100a00 */
[----:B------:R0:W-:Y:S04]  /*8f560*/  STL.64 [R1+0x4298], R4 ;  /* 0x0042980401007387 */ /* 0x0001e80000100a00 */
[----:B0-----:R-:W3:Y:S04]  /*8f570*/  LDL.LU.64 R4, [R1+0x400] ;  /* 0x0004000001047983 */ /* 0x001ee80000300a00 */
[----:B------:R-:W2:Y:S04]  /*8f580*/  LDL.LU.64 R6, [R1+0x408] ;  /* 0x0004080001067983 */ /* 0x000ea80000300a00 */
[----:B------:R-:W4:Y:S01]  /*8f590*/  LDL.LU.64 R16, [R1+0x44b0] ;  /* 0x0044b00001107983 */ /* 0x000f220000300a00 */
[----:B------:R-:W-:-:S02]  /*8f5a0*/  IMAD.MOV.U32 R18, RZ, RZ, R14 ;  /* 0x000000ffff127224 */ /* 0x000fc400078e000e */
[----:B------:R-:W-:Y:S02]  /*8f5b0*/  IMAD.MOV.U32 R19, RZ, RZ, R15 ;  /* 0x000000ffff137224 */ /* 0x000fe400078e000f */
[----:B------:R-:W-:Y:S02]  /*8f5c0*/  IMAD.MOV.U32 R25, RZ, RZ, R12 ;  /* 0x000000ffff197224 */ /* 0x000fe400078e000c */
[----:B------:R-:W-:Y:S01]  /*8f5d0*/  IMAD.MOV.U32 R24, RZ, RZ, R13 ;  /* 0x000000ffff187224 */ /* 0x000fe200078e000d */
[----:B------:R-:W2:Y:S04]  /*8f5e0*/  LDL.LU.64 R14, [R1+0x44a8] ;  /* 0x0044a800010e7983 */ /* 0x000ea80000300a00 */
[----:B------:R-:W2:Y:S04]  /*8f5f0*/  LDL.LU.64 R12, [R1+0x44a0] ;  /* 0x0044a000010c7983 */ /* 0x000ea80000300a00 */
[----:B------:R-:W-:Y:S04]  /*8f600*/  STL.64 [R1+0x4480], R18 ;  /* 0x0044801201007387 */ /* 0x000fe80000100a00 */
[----:B----4-:R0:W-:Y:S04]  /*8f610*/  STL [R1+0x4478], R16 ;  /* 0x0044781001007387 */ /* 0x0101e80000100800 */
[----:B0-----:R-:W4:Y:S04]  /*8f620*/  LDL.LU R16, [R1+0x590] ;  /* 0x0005900001107983 */ /* 0x001f280000300800 */
[----:B------:R-:W2:Y:S04]  /*8f630*/  LDL.LU R18, [R1+0x598] ;  /* 0x0005980001127983 */ /* 0x000ea80000300800 */
[----:B------:R-:W2:Y:S01]  /*8f640*/  LDL.LU R19, [R1+0x59c] ;  /* 0x00059c0001137983 */ /* 0x000ea20000300800 */
[----:B---3--:R-:W-:-:S15]  /*8f650*/  HMMA.16816.F32 R8, R8, R4, R20 ;  /* 0x000000040808723c */ /* 0x008fde0000001814 */
[----:B------:R-:W-:-:S09]  /*8f660*/  NOP ;  /* 0x0000000000007918 */ /* 0x000fd20000000000 */
[----:B------:R-:W-:Y:S01]  /*8f670*/  IMAD.MOV.U32 R20, RZ, RZ, R11 ;  /* 0x000000ffff147224 */ /* 0x000fe200078e000b */
[----:B--2---:R-:W-:Y:S04]  /*8f680*/  STL.64 [R1+0x4498], R18 ;  /* 0x0044981201007387 */ /* 0x004fe80000100a00 */
[----:B----4-:R0:W-:Y:S04]  /*8f690*/  STL.64 [R1+0x4490], R16 ;  /* 0x0044901001007387 */ /* 0x0101e80000100a00 */
[----:B0-----:R-:W2:Y:S04]  /*8f6a0*/  LDL.LU R16, [R1+0x5a0] ;  /* 0x0005a00001107983 */ /* 0x001ea80000300800 */
[----:B------:R-:W2:Y:S04]  /*8f6b0*/  LDL.LU R17, [R1+0x5a4] ;  /* 0x0005a40001117983 */ /* 0x000ea80000300800 */
[----:B------:R-:W2:Y:S04]  /*8f6c0*/  LDL.LU R18, [R1+0x5a8] ;  /* 0x0005a80001127983 */ /* 0x000ea80000300800 */
[----:B------:R-:W2:Y:S04]  /*8f6d0*/  LDL.LU R19, [R1+0x5ac] ;  /* 0x0005ac0001137983 */ /* 0x000ea80000300800 */
[----:B------:R-:W-:Y:S04]  /*8f6e0*/  STL [R1+0x42ec], R24 ;  /* 0x0042ec1801007387 */ /* 0x000fe80000100800 */
[----:B------:R-:W-:Y:S04]  /*8f6f0*/  STL [R1+0x42e8], R25 ;  /* 0x0042e81901007387 */ /* 0x000fe80000100800 */
[----:B------:R0:W-:Y:S04]  /*8f700*/  STL.64 [R1+0x4488], R26 ;  /* 0x0044881a01007387 */ /* 0x0001e80000100a00 */
[----:B0-----:R-:W3:Y:S04]  /*8f710*/  LDL.LU.64 R26, [R1+0x198] ;  /* 0x00019800011a7983 */ /* 0x001ee80000300a00 */
[----:B------:R-:W-:Y:S04]  /*8f720*/  STL.64 [R1+0x600], R8 ;  /* 0x0006000801007387 */ /* 0x000fe80000100a00 */
[----:B------:R0:W-:Y:S04]  /*8f730*/  STL [R1+0x608], R10 ;  /* 0x0006080a01007387 */ /* 0x0001e80000100800 */
[----:B0-----:R-:W2:Y:S04]  /*8f740*/  LDL.64 R10, [R1+0x1a8] ;  /* 0x0001a800010a7983 */ /* 0x001ea80000100a00 */
[----:B------:R0:W-:Y:S04]  /*8f750*/  STL.64 [R1+0x42a8], R6 ;  /* 0x0042a80601007387 */ /* 0x0001e80000100a00 */
[----:B------:R-:W4:Y:S04]  /*8f760*/  LDL.LU R4, [R1+0x5b0] ;  /* 0x0005b00001047983 */ /* 0x000f280000300800 */
[----:B------:R-:W4:Y:S04]  /*8f770*/  LDL.LU R5, [R1+0x5b4] ;  /* 0x0005b40001057983 */ /* 0x000f280000300800 */
[----:B0-----:R-:W4:Y:S04]  /*8f780*/  LDL.LU R6, [R1+0x5b8] ;  /* 0x0005b80001067983 */ /* 0x001f280000300800 */
[----:B------:R-:W4:Y:S04]  /*8f790*/  LDL.LU R7, [R1+0x5bc] ;  /* 0x0005bc0001077983 */ /* 0x000f280000300800 */
[----:B------:R0:W-:Y:S04]  /*8f7a0*/  STL [R1+0x3f58], R20 ;  /* 0x003f581401007387 */ /* 0x0001e80000100800 */
[----:B------:R-:W4:Y:S01]  /*8f7b0*/  LDL.LU.64 R22, [R1+0x1b8] ;  /* 0x0001b80001167983 */ /* 0x000f220000300a00 */
[C---:B--2---:R-:W-:Y:S06]  /*8f7c0*/  HMMA.16816.F32 R16, R12.reuse, R10, R16 ;  /* 0x0000000a0c10723c */ /* 0x044fec0000001810 */
[----:B----4-:R-:W-:-:S15]  /*8f7d0*/  HMMA.16816.F32 R4, R12, R22, R4 ;  /* 0x000000160c04723c */ /* 0x010fde0000001804 */
[----:B------:R-:W-:-:S03]  /*8f7e0*/  NOP ;  /* 0x0000000000007918 */ /* 0x000fc60000000000 */
[----:B------:R-:W-:Y:S02]  /*8f7f0*/  IMAD.MOV.U32 R9, RZ, RZ, R18 ;  /* 0x000000ffff097224 */ /* 0x000fe400078e0012 */
[----:B------:R-:W-:Y:S02]  /*8f800*/  IMAD.MOV.U32 R8, RZ, RZ, R19 ;  /* 0x000000ffff087224 */ /* 0x000fe400078e0013 */
[----:B------:R-:W-:Y:S02]  /*8f810*/  IMAD.MOV.U32 R10, RZ, RZ, R17 ;  /* 0x000000ffff0a7224 */ /* 0x000fe400078e0011 */
[----:B0-----:R-:W-:Y:S01]  /*8f820*/  IMAD.MOV.U32 R20, RZ, RZ, R11 ;  /* 0x000000ffff147224 */ /* 0x001fe200078e000b */
[----:B------:R-:W-:Y:S04]  /*8f830*/  STL.64 [R1+0x5d0], R4 ;  /* 0x0005d00401007387 */ /* 0x000fe80000100a00 */
[----:B------:R-:W-:Y:S04]  /*8f840*/  STL.64 [R1+0x5d8], R6 ;  /* 0x0005d80601007387 */ /* 0x000fe80000100a00 */
[----:B------:R0:W-:Y:S04]  /*8f850*/  STL [R1+0x5c0], R16 ;  /* 0x0005c01001007387 */ /* 0x0001e80000100800 */
[----:B------:R-:W2:Y:S04]  /*8f860*/  LDL.LU.64 R18, [R1+0x4498] ;  /* 0x0044980001127983 */ /* 0x000ea80000300a00 */
[----:B0-----:R-:W2:Y:S04]  /*8f870*/  LDL.LU.64 R16, [R1+0x4490] ;  /* 0x0044900001107983 */ /* 0x001ea80000300a00 */
[----:B------:R0:W-:Y:S01]  /*8f880*/  STL [R1+0x4460], R20 ;  /* 0x0044601401007387 */ /* 0x0001e20000100800 */
[----:B------:R-:W-:-:S02]  /*8f890*/  IMAD.MOV.U32 R5, RZ, RZ, R22 ;  /* 0x000000ffff057224 */ /* 0x000fc400078e0016 */
[----:B------:R-:W-:Y:S01]  /*8f8a0*/  IMAD.MOV.U32 R4, RZ, RZ, R23 ;  /* 0x000000ffff047224 */ /* 0x000fe200078e0017 */
[----:B0-----:R-:W4:Y:S04]  /*8f8b0*/  LDL.LU R20, [R1+0x580] ;  /* 0x0005800001147983 */ /* 0x001f280000300800 */
[----:B------:R-:W4:Y:S04]  /*8f8c0*/  LDL.LU R21, [R1+0x584] ;  /* 0x0005840001157983 */ /* 0x000f280000300800 */
[----:B------:R-:W4:Y:S04]  /*8f8d0*/  LDL.LU R22, [R1+0x588] ;  /* 0x0005880001167983 */ /* 0x000f280000300800 */
[----:B------:R-:W4:Y:S04]  /*8f8e0*/  LDL.LU R23, [R1+0x58c] ;  /* 0x00058c0001177983 */ /* 0x000f280000300800 */
[----:B------:R0:W-:Y:S04]  /*8f8f0*/  STL [R1+0x42b8], R10 ;  /* 0x0042b80a01007387 */ /* 0x0001e80000100800 */
[----:B------:R-:W-:Y:S04]  /*8f900*/  STL.64 [R1+0x42b0], R8 ;  /* 0x0042b00801007387 */ /* 0x000fe80000100a00 */
[----:B0-----:R-:W4:Y:S01]  /*8f910*/  LDL.LU.64 R10, [R1+0x168] ;  /* 0x00016800010a7983 */ /* 0x001f220000300a00 */
[----:B---3--:R-:W-:-:S02]  /*8f920*/  IMAD.MOV.U32 R7, RZ, RZ, R26 ;  /* 0x000000ffff077224 */ /* 0x008fc400078e001a */
[----:B------:R-:W-:Y:S01]  /*8f930*/  IMAD.MOV.U32 R6, RZ, RZ, R27 ;  /* 0x000000ffff067224 */ /* 0x000fe200078e001b */
[----:B--2---:R-:W-:Y:S01]  /*8f940*/  HMMA.16816.F32 R16, R12, R26, R16 ;  /* 0x0000001a0c10723c */ /* 0x004fe20000001810 */
[----:B----4-:R0:W-:Y:S04]  /*8f950*/  STL.64 [R1+0x4468], R10 ;  /* 0x0044680a01007387 */ /* 0x0101e80000100a00 */
[----:B0-----:R-:W2:Y:S04]  /*8f960*/  LDL.LU.64 R10, [R1+0x188] ;  /* 0x00018800010a7983 */ /* 0x001ea80000300a00 */
[----:B------:R-:W3:-:S14]  /*8f970*/  LDL.LU.64 R26, [R1+0x4488] ;  /* 0x00448800011a7983 */ /* 0x000edc0000300a00 */
[----:B------:R0:W-:Y:S04]  /*8f980*/  STL.64 [R1+0x5b0], R16 ;  /* 0x0005b01001007387 */ /* 0x0001e80000100a00 */
[----:B------:R1:W-:Y:S01]  /*8f990*/  STL [R1+0x5b8], R18 ;  /* 0x0005b81201007387 */ /* 0x0003e20000100800 */
[----:B0-----:R-:W-:-:S03]  /*8f9a0*/  IMAD.MOV.U32 R17, RZ, RZ, R19 ;  /* 0x000000ffff117224 */ /* 0x001fc600078e0013 */
[----:B-1----:R-:W4:Y:S04]  /*8f9b0*/  LDL.LU.64 R18, [R1+0x4480] ;  /* 0x0044800001127983 */ /* 0x002f280000300a00 */
[----:B------:R-:W2:Y:S04]  /*8f9c0*/  LDL.LU R16, [R1+0x4478] ;  /* 0x0044780001107983 */ /* 0x000ea80000300800 */
[----:B------:R0:W-:Y:S04]  /*8f9d0*/  STL.64 [R1+0x4300], R6 ;  /* 0x0043000601007387 */ /* 0x0001e80000100a00 */
[----:B------:R1:W-:Y:S01]  /*8f9e0*/  STL.64 [R1+0x42f8], R4 ;  /* 0x0042f80401007387 */ /* 0x0003e20000100a00 */
[----:B0-----:R-:W-:-:S03]  /*8f9f0*/  IMAD.MOV.U32 R6, RZ, RZ, R28 ;  /* 0x000000ffff067224 */ /* 0x001fc600078e001c */
[----:B-1----:R-:W3:Y:S01]  /*8fa00*/  LDL.LU R4, [R1+0x560] ;  /* 0x0005600001047983 */ /* 0x002ee20000300800 */
[----:B------:R-:W-:-:S03]  /*8fa10*/  IMAD.MOV.U32 R5, RZ, RZ, R29 ;  /* 0x000000ffff057224 */ /* 0x000fc600078e001d */
[----:B------:R-:W3:Y:S04]  /*8fa20*/  LDL.LU R29, [R1+0x4474] ;  /* 0x00447400011d7983 */ /* 0x000ee80000300800 */
[----:B------:R-:W3:Y:S04]  /*8fa30*/  LDL.LU R28, [R1+0x4470] ;  /* 0x00447000011c7983 */ /* 0x000ee80000300800 */
[----:B------:R-:W3:Y:S04]  /*8fa40*/  LDL.LU R7, [R1+0x56c] ;  /* 0x00056c0001077983 */ /* 0x000ee80000300800 */
[----:B----4-:R0:W-:Y:S04]  /*8fa50*/  STL.64 [R1+0x3f80], R18 ;  /* 0x003f801201007387 */ /* 0x0101e80000100a00 */
[----:B--2---:R-:W-:Y:S04]  /*8fa60*/  STL.64 [R1+0x3f78], R16 ;  /* 0x003f781001007387 */ /* 0x004fe80000100a00 */
[----:B0-----:R-:W2:Y:S04]  /*8fa70*/  LDL.LU R18, [R1+0x8] ;  /* 0x0000080001127983 */ /* 0x001ea80000300800 */
[----:B------:R-:W2:Y:S01]  /*8fa80*/  LDL.LU R19, [R1+0xc] ;  /* 0x00000c0001137983 */ /* 0x000ea20000300800 */
[----:B------:R-:W-:Y:S06]  /*8fa90*/  HMMA.16816.F32 R20, R12, R10, R20 ;  /* 0x0000000a0c14723c */ /* 0x000fec0000001814 */
[----:B------:R-:W-:-:S02]  /*8faa0*/  IMAD.MOV.U32 R24, RZ, RZ, R10 ;  /* 0x000000ffff187224 */ /* 0x000fc400078e000a */
[----:B------:R-:W-:Y:S01]  /*8fab0*/  IMAD.MOV.U32 R25, RZ, RZ, R11 ;  /* 0x000000ffff197224 */ /* 0x000fe200078e000b */
[----:B--2---:R-:W-:Y:S04]  /*8fac0*/  STL.64 [R1+0x4430], R18 ;  /* 0x0044301201007387 */ /* 0x004fe80000100a00 */
[----:B------:R-:W2:Y:S10]  /*8fad0*/  LDL.LU.64 R10, [R1+0x4468] ;  /* 0x00446800010a7983 */ /* 0x000eb40000300a00 */
[----:B------:R0:W-:Y:S04]  /*8fae0*/  STL.64 [R1+0x5a0], R20 ;  /* 0x0005a01401007387 */ /* 0x0001e80000100a00 */
[----:B0-----:R-:W4:Y:S04]  /*8faf0*/  LDL.LU R20, [R1+0x4460] ;  /* 0x0044600001147983 */ /* 0x001f280000300800 */
[----:B---3--:R-:W-:Y:S04]  /*8fb00*/  STL.64 [R1+0x4310], R26 ;  /* 0x0043101a01007387 */ /* 0x008fe80000100a00 */
[----:B------:R0:W-:Y:S04]  /*8fb10*/  STL.64 [R1+0x4308], R24 ;  /* 0x0043081801007387 */ /* 0x0001e80000100a00 */
[----:B0-----:R-:W3:Y:S04]  /*8fb20*/  LDL.LU R24, [R1+0x570] ;  /* 0x0005700001187983 */ /* 0x001ee80000300800 */
[----:B------:R-:W3:Y:S04]  /*8fb30*/  LDL.LU R25, [R1+0x574] ;  /* 0x0005740001197983 */ /* 0x000ee80000300800 */
[----:B------:R-:W3:Y:S04]  /*8fb40*/  LDL.LU R26, [R1+0x578] ;  /* 0x00057800011a7983 */ /* 0x000ee80000300800 */
[----:B------:R-:W3:Y:S01]  /*8fb50*/  LDL.LU R27, [R1+0x57c] ;  /* 0x00057c00011b7983 */ /* 0x000ee20000300800 */
[----:B------:R-:W-:-:S02]  /*8fb60*/  IMAD.MOV.U32 R18, RZ, RZ, R29 ;  /* 0x000000ffff127224 */ /* 0x000fc400078e001d */
[----:B------:R-:W-:Y:S02]  /*8fb70*/  IMAD.MOV.U32 R19, RZ, RZ, R28 ;  /* 0x000000ffff137224 */ /* 0x000fe400078e001c */
[----:B------:R-:W-:Y:S02]  /*8fb80*/  IMAD.MOV.U32 R28, RZ, RZ, R23 ;  /* 0x000000ffff1c7224 */ /* 0x000fe400078e0017 */
[----:B------:R-:W-:-:S03]  /*8fb90*/  IMAD.MOV.U32 R29, RZ, RZ, R22 ;  /* 0x000000ffff1d7224 */ /* 0x000fc600078e0016 */
[----:B------:R-:W-:Y:S04]  /*8fba0*/  STL [R1+0x41a4], R28 ;  /* 0x0041a41c01007387 */ /* 0x000fe80000100800 */
[----:B------:R-:W-:Y:S01]  /*8fbb0*/  STL [R1+0x41a0], R29 ;  /* 0x0041a01d01007387 */ /* 0x000fe20000100800 */
[----:B--2---:R-:W-:Y:S06]  /*8fbc0*/  HMMA.16816.F32 R4, R12, R10, R4 ;  /* 0x0000000a0c04723c */ /* 0x004fec0000001804 */
[----:B------:R-:W-:-:S02]  /*8fbd0*/  IMAD.MOV.U32 R23, RZ, RZ, R10 ;  /* 0x000000ffff177224 */ /* 0x000fc400078e000a */
[----:B------:R-:W-:Y:S01]  /*8fbe0*/  IMAD.MOV.U32 R22, RZ, RZ, R11 ;  /* 0x000000ffff167224 */ /* 0x000fe200078e000b */
[----:B---3--:R-:W-:-:S15]  /*8fbf0*/  HMMA.16816.F32 R16, R12, R18, R24 ;  /* 0x000000120c10723c */ /* 0x008fde0000001818 */
[----:B------:R-:W-:-:S08]  /*8fc00*/  NOP ;  /* 0x0000000000007918 */ /* 0x000fd00000000000 */
[----:B------:R-:W-:Y:S04]  /*8fc10*/  STL.64 [R1+0x590], R16 ;  /* 0x0005901001007387 */ /* 0x000fe80000100a00 */
[----:B------:R-:W-:Y:S04]  /*8fc20*/  STL.64 [R1+0x598], R18 ;  /* 0x0005981201007387 */ /* 0x000fe80000100a00 */
[----:B------:R0:W-:Y:S04]  /*8fc30*/  STL.64 [R1+0x580], R4 ;  /* 0x0005800401007387 */ /* 0x0001e80000100a00 */
[----:B------:R1:W-:Y:S04]  /*8fc40*/  STL.64 [R1+0x588], R6 ;  /* 0x0005880601007387 */ /* 0x0003e80000100a00 */
[----:B------:R-:W-:Y:S04]  /*8fc50*/  STL.64 [R1+0x4458], R22 ;  /* 0x0044581601007387 */ /* 0x000fe80000100a00 */
[----:B----4-:R2:W-:Y:S04]  /*8fc60*/  STL [R1+0x4450], R20 ;  /* 0x0044501401007387 */ /* 0x0105e80000100800 */
[----:B0-----:R-:W3:Y:S04]  /*8fc70*/  LDL.LU R4, [R1+0x500] ;  /* 0x0005000001047983 */ /* 0x001ee80000300800 */
[----:B------:R-:W3:Y:S04]  /*8fc80*/  LDL.LU R5, [R1+0x504] ;  /* 0x0005040001057983 */ /* 0x000ee80000300800 */
[----:B-1----:R-:W4:Y:S04]  /*8fc90*/  LDL.LU R6, [R1+0x508] ;  /* 0x0005080001067983 */ /* 0x002f280000300800 */
[----:B------:R-:W4:Y:S04]  /*8fca0*/  LDL.LU R7, [R1+0x50c] ;  /* 0x00050c0001077983 */ /* 0x000f280000300800 */
[----:B--2---:R-:W2:Y:S04]  /*8fcb0*/  LDL.LU R20, [R1+0x550] ;  /* 0x0005500001147983 */ /* 0x004ea80000300800 */
[----:B------:R-:W2:Y:S04]  /*8fcc0*/  LDL.LU R21, [R1+0x554] ;  /* 0x0005540001157983 */ /* 0x000ea80000300800 */
[----:B------:R-:W2:Y:S04]  /*8fcd0*/  LDL.LU R22, [R1+0x558] ;  /* 0x0005580001167983 */ /* 0x000ea80000300800 */
[----:B------:R-:W2:Y:S04]  /*8fce0*/  LDL.LU R23, [R1+0x55c] ;  /* 0x00055c0001177983 */ /* 0x000ea80000300800 */
[----:B------:R-:W2:Y:S04]  /*8fcf0*/  LDL.LU.64 R26, [R1+0x158] ;  /* 0x00015800011a7983 */ /* 0x000ea80000300a00 */
[----:B------:R-:W3:Y:S04]  /*8fd00*/  LDL.LU R16, [R1+0x530] ;  /* 0x0005300001107983 */ /* 0x000ee80000300800 */
[----:B------:R-:W3:Y:S04]  /*8fd10*/  LDL.LU R17, [R1+0x534] ;  /* 0x0005340001117983 */ /* 0x000ee80000300800 */
[----:B------:R-:W4:Y:S04]  /*8fd20*/  LDL.LU R18, [R1+0x538] ;  /* 0x0005380001127983 */ /* 0x000f280000300800 */
[----:B------:R-:W4:Y:S04]  /*8fd30*/  LDL.LU R19, [R1+0x53c] ;  /* 0x00053c0001137983 */ /* 0x000f280000300800 */
[----:B----4-:R0:W-:Y:S04]  /*8fd40*/  STL.64 [R1+0x4440], R18 ;  /* 0x0044401201007387 */ /* 0x0101e80000100a00 */
[----:B---3--:R-:W-:Y:S04]  /*8fd50*/  STL.64 [R1+0x4438], R16 ;  /* 0x0044381001007387 */ /* 0x008fe80000100a00 */
[----:B0-----:R-:W3:Y:S04]  /*8fd60*/  LDL.LU.64 R18, [R1+0x148] ;  /* 0x0001480001127983 */ /* 0x001ee80000300a00 */
[----:B------:R0:W-:Y:S04]  /*8fd70*/  STL.64 [R1+0x4400], R6 ;  /* 0x0044000601007387 */ /* 0x0001e80000100a00 */
[----:B------:R-:W-:Y:S04]  /*8fd80*/  STL.64 [R1+0x43f8], R4 ;  /* 0x0043f80401007387 */ /* 0x000fe80000100a00 */
[----:B0-----:R-:W4:Y:S04]  /*8fd90*/  LDL.LU.64 R6, [R1+0x118] ;  /* 0x0001180001067983 */ /* 0x001f280000300a00 */
[----:B----4-:R0:W-:Y:S04]  /*8fda0*/  STL.64 [R1+0x4410], R6 ;  /* 0x0044100601007387 */ /* 0x0101e80000100a00 */
[----:B0-----:R-:W4:Y:S04]  /*8fdb0*/  LDL.LU.64 R6, [R1+0x128] ;  /* 0x0001280001067983 */ /* 0x001f280000300a00 */
[----:B----4-:R0:W-:Y:S04]  /*8fdc0*/  STL.64 [R1+0x4428], R6 ;  /* 0x0044280601007387 */ /* 0x0101e80000100a00 */
[----:B0-----:R-:W4:Y:S04]  /*8fdd0*/  LDL.LU.64 R6, [R1+0x138] ;  /* 0x0001380001067983 */ /* 0x001f280000300a00 */
[----:B----4-:R0:W-:Y:S04]  /*8fde0*/  STL.64 [R1+0x4448], R6 ;  /* 0x0044480601007387 */ /* 0x0101e80000100a00 */
[----:B------:R-:W3:Y:S04]  /*8fdf0*/  LDL.LU R4, [R1+0x540] ;  /* 0x0005400001047983 */ /* 0x000ee80000300800 */
[----:B------:R-:W3:Y:S04]  /*8fe00*/  LDL.LU R5, [R1+0x544] ;  /* 0x0005440001057983 */ /* 0x000ee80000300800 */
[----:B0-----:R-:W3:Y:S04]  /*8fe10*/  LDL.LU R6, [R1+0x548] ;  /* 0x0005480001067983 */ /* 0x001ee80000300800 */
[----:B------:R-:W3:Y:S04]  /*8fe20*/  LDL.LU R7, [R1+0x54c] ;  /* 0x00054c0001077983 */ /* 0x000ee80000300800 */
[----:B------:R-:W4:Y:S01]  /*8fe30*/  LDL.LU.64 R10, [R1+0x108] ;  /* 0x00010800010a7983 */ /* 0x000f220000300a00 */
[C---:B--2---:R-:W-:Y:S03]  /*8fe40*/  HMMA.16816.F32 R20, R12.reuse, R26, R20 ;  /* 0x0000001a0c14723c */ /* 0x044fe60000001814 */
[----:B----4-:R0:W-:Y:S04]  /*8fe50*/  STL.64 [R1+0x4408], R10 ;  /* 0x0044080a01007387 */ /* 0x0101e80000100a00 */
[----:B------:R-:W2:Y:S04]  /*8fe60*/  LDL.LU R8, [R1+0x510] ;  /* 0x0005100001087983 */ /* 0x000ea80000300800 */
[----:B------:R-:W2:Y:S04]  /*8fe70*/  LDL.LU R9, [R1+0x514] ;  /* 0x0005140001097983 */ /* 0x000ea80000300800 */
[----:B0-----:R-:W4:Y:S04]  /*8fe80*/  LDL.LU R10, [R1+0x518] ;  /* 0x00051800010a7983 */ /* 0x001f280000300800 */
[----:B------:R-:W4:Y:S01]  /*8fe90*/  LDL.LU R11, [R1+0x51c] ;  /* 0x00051c00010b7983 */ /* 0x000f220000300800 */
[----:B---3--:R-:W-:Y:S01]  /*8fea0*/  HMMA.16816.F32 R4, R12, R18, R4 ;  /* 0x000000120c04723c */ /* 0x008fe20000001804 */
[----:B------:R-:W-:-:S05]  /*8feb0*/  IMAD.MOV.U32 R3, RZ, RZ, R26 ;  /* 0x000000ffff037224 */ /* 0x000fca00078e001a */
[----:B------:R-:W-:Y:S02]  /*8fec0*/  IMAD.MOV.U32 R0, RZ, RZ, R18 ;  /* 0x000000ffff007224 */ /* 0x000fe400078e0012 */
        /* <DEDUP_REMOVED lines=8> */
[----:B------:R1:W-:Y:S01]  /*8ff50*/  STL.64 [R1+0x578], R22 ;  /* 0x0005781601007387 */ /* 0x0003e20000100a00 */
[----:B0-----:R-:W-:-:S03]  /*8ff60*/  IMAD.MOV.U32 R21, RZ, RZ, R27 ;  /* 0x000000ffff157224 */ /* 0x001fc600078e001b */
[----:B-1----:R-:W3:Y:S04]  /*8ff70*/  LDL.LU.64 R22, [R1+0x4458] ;  /* 0x0044580001167983 */ /* 0x002ee80000300a00 */
[----:B------:R-:W4:Y:S04]  /*8ff80*/  LDL.LU R20, [R1+0x4450] ;  /* 0x0044500001147983 */ /* 0x000f280000300800 */
[----:B------:R-:W4:Y:S04]  /*8ff90*/  LDL.LU.64 R26, [R1+0xf8] ;  /* 0x0000f800011a7983 */ /* 0x000f280000300a00 */
[----:B------:R-:W-:Y:S04]  /*8ffa0*/  STL [R1+0x41ac], R21 ;  /* 0x0041ac1501007387 */ /* 0x000fe80000100800 */
[----:B------:R-:W-:Y:S04]  /*8ffb0*/  STL [R1+0x41a8], R3 ;  /* 0x0041a80301007387 */ /* 0x000fe80000100800 */
[----:B------:R-:W-:Y:S04]  /*8ffc0*/  STL.64 [R1+0x560], R4 ;  /* 0x0005600401007387 */ /* 0x000fe80000100a00 */
[----:B------:R0:W-:Y:S04]  /*8ffd0*/  STL.64 [R1+0x568], R6 ;  /* 0x0005680601007387 */ /* 0x0001e80000100a00 */
[----:B0-----:R-:W2:Y:S04]  /*8ffe0*/  LDL.LU.64 R6, [R1+0x4448] ;  /* 0x0044480001067983 */ /* 0x001ea80000300a00 */
[----:B------:R-:W2:Y:S04]  /*8fff0*/  LDL.LU.64 R18, [R1+0x4440] ;  /* 0x0044400001127983 */ /* 0x000ea80000300a00 */
[----:B------:R-:W2:Y:S04]  /*90000*/  LDL.LU.64 R16, [R1+0x4438] ;  /* 0x0044380001107983 */ /* 0x000ea80000300a00 */
[----:B------:R-:W-:Y:S04]  /*90010*/  STL [R1+0x41b4], R2 ;  /* 0x0041b40201007387 */ /* 0x000fe80000100800 */
[----:B------:R-:W-:Y:S01]  /*90020*/  STL [R1+0x41b0], R0 ;  /* 0x0041b00001007387 */ /* 0x000fe20000100800 */
[----:B--2---:R-:W-:-:S15]  /*90030*/  HMMA.16816.F32 R16, R12, R6, R16 ;  /* 0x000000060c10723c */ /* 0x004fde0000001810 */
[----:B------:R-:W-:-:S08]  /*90040*/  NOP ;  /* 0x0000000000007918 */ /* 0x000fd00000000000 */
[----:B------:R0:W-:Y:S04]  /*90050*/  STL.64 [R1+0x550], R16 ;  /* 0x0005501001007387 */ /* 0x0001e80000100a00 */
[----:B------:R1:W-:Y:S01]  /*90060*/  STL.64 [R1+0x558], R18 ;  /* 0x0005581201007387 */ /* 0x0003e20000100a00 */
[----:B0-----:R-:W-:-:S03]  /*90070*/  IMAD.MOV.U32 R17, RZ, RZ, R6 ;  /* 0x000000ffff117224 */ /* 0x001fc600078e0006 */
[----:B-1----:R-:W2:Y:S01]  /*90080*/  LDL.LU.64 R18, [R1+0x4430] ;  /* 0x0044300001127983 */ /* 0x002ea20000300a00 */
[----:B------:R-:W-:-:S03]  /*90090*/  IMAD.MOV.U32 R16, RZ, RZ, R7 ;  /* 0x000000ffff107224 */ /* 0x000fc600078e0007 */
[----:B------:R-:W3:Y:S04]  /*900a0*/  LDL.LU.64 R6, [R1+0x4428] ;  /* 0x0044280001067983 */ /* 0x000ee80000300a00 */
[----:B------:R-:W-:Y:S04]  /*900b0*/  STL [R1+0x41bc], R16 ;  /* 0x0041bc1001007387 */ /* 0x000fe80000100800 */
[----:B------:R-:W-:Y:S01]  /*900c0*/  STL [R1+0x41b8], R17 ;  /* 0x0041b81101007387 */ /* 0x000fe20000100800 */
[----:B---3--:R-:W-:Y:S06]  /*900d0*/  HMMA.16816.F32 R8, R12, R6, R8 ;  /* 0x000000060c08723c */ /* 0x008fec0000001808 */
[----:B------:R-:W-:-:S02]  /*900e0*/  IMAD.MOV.U32 R28, RZ, RZ, R6 ;  /* 0x000000ffff1c7224 */ /* 0x000fc400078e0006 */
[----:B------:R-:W-:-:S15]  /*900f0*/  IMAD.MOV.U32 R29, RZ, RZ, R7 ;  /* 0x000000ffff1d7224 */ /* 0x000fde00078e0007 */
        /* <DEDUP_REMOVED lines=16> */
[----:B------:R-:W-:Y:S04]  /*90200*/  STL [R1+0x41c8], R21 ;  /* 0x0041c81501007387 */ /* 0x000fe80000100800 */
[----:B------:R-:W-:Y:S04]  /*90210*/  STL.64 [R1+0x43e8], R22 ;  /* 0x0043e81601007387 */ /* 0x000fe80000100a00 */
[----:B----4-:R0:W-:Y:S04]  /*90220*/  STL [R1+0x43e0], R20 ;  /* 0x0043e01401007387 */ /* 0x0101e80000100800 */
[----:B0-----:R-:W4:Y:S04]  /*90230*/  LDL.LU R20, [R1+0x4f0] ;  /* 0x0004f00001147983 */ /* 0x001f280000300800 */
[----:B------:R-:W4:Y:S04]  /*90240*/  LDL.LU R21, [R1+0x4f4] ;  /* 0x0004f40001157983 */ /* 0x000f280000300800 */
[----:B------:R-:W4:Y:S04]  /*90250*/  LDL.LU R22, [R1+0x4f8] ;  /* 0x0004f80001167983 */ /* 0x000f280000300800 */
[----:B------:R-:W4:Y:S01]  /*90260*/  LDL.LU R23, [R1+0x4fc] ;  /* 0x0004fc0001177983 */ /* 0x000f220000300800 */
[----:B------:R-:W-:-:S02]  /*90270*/  IMAD.MOV.U32 R16, RZ, RZ, R26 ;  /* 0x000000ffff107224 */ /* 0x000fc400078e001a */
[----:B------:R-:W-:Y:S01]  /*90280*/  IMAD.MOV.U32 R17, RZ, RZ, R27 ;  /* 0x000000ffff117224 */ /* 0x000fe200078e001b */
[C---:B---3--:R-:W-:Y:S06]  /*90290*/  HMMA.16816.F32 R4, R12.reuse, R10, R4 ;  /* 0x0000000a0c04723c */ /* 0x048fec0000001804 */
[----:B------:R-:W-:Y:S01]  /*902a0*/  IMAD.MOV.U32 R0, RZ, RZ, R11 ;  /* 0x000000ffff007224 */ /* 0x000fe200078e000b */
[----:B----4-:R-:W-:Y:S01]  /*902b0*/  HMMA.16816.F32 R20, R12, R26, R20 ;  /* 0x0000001a0c14723c */ /* 0x010fe20000001814 */
[----:B------:R-:W-:-:S15]  /*902c0*/  IMAD.MOV.U32 R2, RZ, RZ, R10 ;  /* 0x000000ffff027224 */ /* 0x000fde00078e000a */
[----:B------:R0:W-:Y:S04]  /*902d0*/  STL.64 [R1+0x520], R4 ;  /* 0x0005200401007387 */ /* 0x0001e80000100a00 */
[----:B------:R1:W-:Y:S04]  /*902e0*/  STL.64 [R1+0x528], R6 ;  /* 0x0005280601007387 */ /* 0x0003e80000100a00 */
[----:B0-----:R-:W3:Y:S04]  /*902f0*/  LDL.LU R4, [R1+0x4e0] ;  /* 0x0004e00001047983 */ /* 0x001ee80000300800 */
[----:B------:R-:W3:Y:S04]  /*90300*/  LDL.LU R5, [R1+0x4e4] ;  /* 0x0004e40001057983 */ /* 0x000ee80000300800 */
[----:B-1----:R-:W3:Y:S04]  /*90310*/  LDL.LU R6, [R1+0x4e8] ;  /* 0x0004e80001067983 */ /* 0x002ee80000300800 */
[----:B------:R-:W3:Y:S04]  /*90320*/  LDL.LU R7, [R1+0x4ec] ;  /* 0x0004ec0001077983 */ /* 0x000ee80000300800 */
[----:B------:R-:W3:Y:S04]  /*90330*/  LDL.LU.64 R10, [R1+0xe8] ;  /* 0x0000e800010a7983 */ /* 0x000ee80000300a00 */
[----:B------:R-:W-:Y:S04]  /*90340*/  STL [R1+0x41d4], R0 ;  /* 0x0041d40001007387 */ /* 0x000fe80000100800 */
[----:B------:R-:W-:Y:S04]  /*90350*/  STL [R1+0x41d0], R2 ;  /* 0x0041d00201007387 */ /* 0x000fe80000100800 */
[----:B------:R-:W-:Y:S04]  /*90360*/  STL.64 [R1+0x510], R20 ;  /* 0x0005101401007387 */ /* 0x000fe80000100a00 */
[----:B------:R0:W-:Y:S04]  /*90370*/  STL.64 [R1+0x518], R22 ;  /* 0x0005181601007387 */ /* 0x0001e80000100a00 */
[----:B0-----:R-:W4:Y:S04]  /*90380*/  LDL.LU.64 R22, [R1+0xd8] ;  /* 0x0000d80001167983 */ /* 0x001f280000300a00 */
[----:B------:R-:W2:Y:S04]  /*90390*/  LDL.LU.64 R26, [R1+0x98] ;  /* 0x00009800011a7983 */ /* 0x000ea80000300a00 */
[----:B--2---:R0:W-:Y:S04]  /*903a0*/  STL.64 [R1+0x43a0], R26 ;  /* 0x0043a01a01007387 */ /* 0x0041e80000100a00 */
[----:B0-----:R-:W2:Y:S04]  /*903b0*/  LDL.LU.64 R26, [R1+0xa8] ;  /* 0x0000a800011a7983 */ /* 0x001ea80000300a00 */
[----:B--2---:R0:W-:Y:S04]  /*903c0*/  STL.64 [R1+0x43b8], R26 ;  /* 0x0043b81a01007387 */ /* 0x0041e80000100a00 */
[----:B0-----:R-:W2:Y:S04]  /*903d0*/  LDL.LU.64 R26, [R1+0xb8] ;  /* 0x0000b800011a7983 */ /* 0x001ea80000300a00 */
[----:B--2---:R0:W-:Y:S04]  /*903e0*/  STL.64 [R1+0x43c8], R26 ;  /* 0x0043c81a01007387 */ /* 0x0041e80000100a00 */
[----:B0-----:R-:W2:Y:S01]  /*903f0*/  LDL.LU.64 R26, [R1+0xc8] ;  /* 0x0000c800011a7983 */ /* 0x001ea20000300a00 */
[C---:B---3--:R-:W-:Y:S03]  /*90400*/  HMMA.16816.F32 R4, R12.reuse, R10, R4 ;  /* 0x0000000a0c04723c */ /* 0x048fe60000001804 */
[----:B--2---:R0:W-:Y:S04]  /*90410*/  STL.64 [R1+0x43f0], R26 ;  /* 0x0043f01a01007387 */ /* 0x0041e80000100a00 */
[----:B------:R-:W4:Y:S04]  /*90420*/  LDL.LU R24, [R1+0x4d0] ;  /* 0x0004d00001187983 */ /* 0x000f280000300800 */
[----:B------:R-:W4:Y:S04]  /*90430*/  LDL.LU R25, [R1+0x4d4] ;  /* 0x0004d40001197983 */ /* 0x000f280000300800 */
[----:B0-----:R-:W4:Y:S04]  /*90440*/  LDL.LU R26, [R1+0x4d8] ;  /* 0x0004d800011a7983 */ /* 0x001f280000300800 */
[----:B------:R-:W4:Y:S04]  /*90450*/  LDL.LU R27, [R1+0x4dc] ;  /* 0x0004dc00011b7983 */ /* 0x000f280000300800 */
[----:B------:R-:W-:Y:S04]  /*90460*/  STL [R1+0x41dc], R17 ;  /* 0x0041dc1101007387 */ /* 0x000fe80000100800 */
[----:B------:R0:W-:Y:S04]  /*90470*/  STL [R1+0x41d8], R16 ;  /* 0x0041d81001007387 */ /* 0x0001e80000100800 */
[----:B------:R1:W-:Y:S04]  /*90480*/  STL.64 [R1+0x43c0], R18 ;  /* 0x0043c01201007387 */ /* 0x0003e80000100a00 */
        /* <DEDUP_REMOVED lines=8> */
[----:B------:R-:W2:Y:S04]  /*90510*/  LDL.LU R18, [R1+0x4c8] ;  /* 0x0004c80001127983 */ /* 0x000ea80000300800 */
[----:B------:R-:W2:Y:S04]  /*90520*/  LDL.LU R19, [R1+0x4cc] ;  /* 0x0004cc0001137983 */ /* 0x000ea80000300800 */
[----:B------:R0:W-:Y:S04]  /*90530*/  STL.64 [R1+0x500], R4 ;  /* 0x0005000401007387 */ /* 0x0001e80000100a00 */
[----:B------:R1:W-:Y:S04]  /*90540*/  STL.64 [R1+0x508], R6 ;  /* 0x0005080601007387 */ /* 0x0003e80000100a00 */
[----:B0-----:R-:W3:Y:S04]  /*90550*/  LDL.LU R4, [R1+0x480] ;  /* 0x0004800001047983 */ /* 0x001ee80000300800 */
[----:B------:R-:W3:Y:S04]  /*90560*/  LDL.LU R5, [R1+0x484] ;  /* 0x0004840001057983 */ /* 0x000ee80000300800 */
[----:B-1----:R-:W2:Y:S04]  /*90570*/  LDL.LU R6, [R1+0x488] ;  /* 0x0004880001067983 */ /* 0x002ea80000300800 */
[----:B------:R-:W2:Y:S01]  /*90580*/  LDL.LU R7, [R1+0x48c] ;  /* 0x00048c0001077983 */ /* 0x000ea20000300800 */
[----:B----4-:R-:W-:Y:S01]  /*90590*/  HMMA.16816.F32 R24, R12, R22, R24 ;  /* 0x000000160c18723c */ /* 0x010fe20000001818 */
[----:B------:R-:W-:-:S02]  /*905a0*/  IMAD.MOV.U32 R28, RZ, RZ, R11 ;  /* 0x000000ffff1c7224 */ /* 0x000fc400078e000b */
[----:B------:R-:W-:Y:S01]  /*905b0*/  IMAD.MOV.U32 R29, RZ, RZ, R10 ;  /* 0x000000ffff1d7224 */ /* 0x000fe200078e000a */
[----:B--2---:R-:W-:Y:S04]  /*905c0*/  STL.64 [R1+0x43b0], R6 ;  /* 0x0043b00601007387 */ /* 0x004fe80000100a00 */
[----:B---3--:R0:W-:Y:S04]  /*905d0*/  STL.64 [R1+0x43a8], R4 ;  /* 0x0043a80401007387 */ /* 0x0081e80000100a00 */
[----:B0-----:R-:W2:Y:S04]  /*905e0*/  LDL.LU R4, [R1+0x4a0] ;  /* 0x0004a00001047983 */ /* 0x001ea80000300800 */
[----:B------:R-:W2:Y:S04]  /*905f0*/  LDL.LU R5, [R1+0x4a4] ;  /* 0x0004a40001057983 */ /* 0x000ea80000300800 */
[----:B------:R-:W2:Y:S04]  /*90600*/  LDL.LU R6, [R1+0x4a8] ;  /* 0x0004a80001067983 */ /* 0x000ea80000300800 */
[----:B------:R-:W2:Y:S04]  /*90610*/  LDL.LU R7, [R1+0x4ac] ;  /* 0x0004ac0001077983 */ /* 0x000ea80000300800 */
[----:B------:R-:W3:Y:S04]  /*90620*/  LDL.LU.64 R10, [R1+0x88] ;  /* 0x00008800010a7983 */ /* 0x000ee80000300a00 */
[----:B------:R-:W-:Y:S04]  /*90630*/  STL [R1+0x41e4], R28 ;  /* 0x0041e41c01007387 */ /* 0x000fe80000100800 */
[----:B------:R-:W-:Y:S04]  /*90640*/  STL [R1+0x41e0], R29 ;  /* 0x0041e01d01007387 */ /* 0x000fe80000100800 */
[----:B------:R-:W-:Y:S04]  /*90650*/  STL.64 [R1+0x4f0], R24 ;  /* 0x0004f01801007387 */ /* 0x000fe80000100a00 */
[----:B------:R0:W-:Y:S04]  /*90660*/  STL.64 [R1+0x4f8], R26 ;  /* 0x0004f81a01007387 */ /* 0x0001e80000100a00 */
[----:B0-----:R-:W4:Y:S01]  /*90670*/  LDL.LU.64 R26, [R1+0x43f0] ;  /* 0x0043f000011a7983 */ /* 0x001f220000300a00 */
[----:B------:R-:W-:-:S02]  /*90680*/  IMAD.MOV.U32 R21, RZ, RZ, R23 ;  /* 0x000000ffff157224 */ /* 0x000fc400078e0017 */
[----:B------:R-:W-:Y:S02]  /*90690*/  IMAD.MOV.U32 R3, RZ, RZ, R22 ;  /* 0x000000ffff037224 */ /* 0x000fe400078e0016 */
[----:B------:R-:W3:Y:S04]  /*906a0*/  LDL.LU.64 R22, [R1+0x43e8] ;  /* 0x0043e80001167983 */ /* 0x000ee80000300a00 */
[----:B------:R-:W3:Y:S04]  /*906b0*/  LDL.LU R20, [R1+0x43e0] ;  /* 0x0043e00001147983 */ /* 0x000ee80000300800 */
[----:B------:R-:W-:Y:S04]  /*906c0*/  STL [R1+0x41ec], R21 ;  /* 0x0041ec1501007387 */ /* 0x000fe80000100800 */
[----:B------:R-:W-:Y:S01]  /*906d0*/  STL [R1+0x41e8], R3 ;  /* 0x0041e80301007387 */ /* 0x000fe20000100800 */
        /* <DEDUP_REMOVED lines=13> */
[----:B------:R1:W-:Y:S01]  /*907b0*/  STL.64 [R1+0x4d8], R18 ;  /* 0x0004d81201007387 */ /* 0x0003e20000100a00 */
[----:B0-----:R-:W-:-:S03]  /*907c0*/  IMAD.MOV.U32 R17, RZ, RZ, R26 ;  /* 0x000000ffff117224 */ /* 0x001fc600078e001a */
[----:B-1----:R-:W4:Y:S01]  /*907d0*/  LDL.LU.64 R18, [R1+0x43c0] ;  /* 0x0043c00001127983 */ /* 0x002f220000300a00 */
[----:B------:R-:W-:-:S03]  /*907e0*/  IMAD.MOV.U32 R16, RZ, RZ, R27 ;  /* 0x000000ffff107224 */ /* 0x000fc600078e001b */
[----:B------:R-:W2:Y:S04]  /*907f0*/  LDL.LU.64 R26, [R1+0x43b8] ;  /* 0x0043b800011a7983 */ /* 0x000ea80000300a00 */
[----:B------:R0:W-:Y:S04]  /*90800*/  STL [R1+0x41fc], R16 ;  /* 0x0041fc1001007387 */ /* 0x0001e80000100800 */
[----:B------:R1:W-:Y:S01]  /*90810*/  STL [R1+0x41f8], R17 ;  /* 0x0041f81101007387 */ /* 0x0003e20000100800 */
[----:B--2---:R-:W-:Y:S03]  /*90820*/  HMMA.16816.F32 R4, R12, R26, R4 ;  /* 0x0000001a0c04723c */ /* 0x004fe60000001804 */
[----:B----4-:R2:W-:Y:S04]  /*90830*/  STL.64 [R1+0x4398], R18 ;  /* 0x0043981201007387 */ /* 0x0105e80000100a00 */
[----:B0-----:R-:W4:Y:S04]  /*90840*/  LDL.LU R16, [R1+0x490] ;  /* 0x0004900001107983 */ /* 0x001f280000300800 */
[----:B-1----:R-:W4:Y:S01]  /*90850*/  LDL.LU R17, [R1+0x494] ;  /* 0x0004940001117983 */ /* 0x002f220000300800 */
[----:B------:R-:W-:-:S02]  /*90860*/  IMAD.MOV.U32 R28, RZ, RZ, R26 ;  /* 0x000000ffff1c7224 */ /* 0x000fc400078e001a */
[----:B------:R-:W-:Y:S01]  /*90870*/  IMAD.MOV.U32 R29, RZ, RZ, R27 ;  /* 0x000000ffff1d7224 */ /* 0x000fe200078e001b */
[----:B--2---:R-:W4:Y:S04]  /*90880*/  LDL.LU R18, [R1+0x498] ;  /* 0x0004980001127983 */ /* 0x004f280000300800 */
[----:B------:R-:W4:Y:S04]  /*90890*/  LDL.LU R19, [R1+0x49c] ;  /* 0x00049c0001137983 */ /* 0x000f280000300800 */
[----:B------:R-:W-:Y:S04]  /*908a0*/  STL.64 [R1+0x4c0], R4 ;  /* 0x0004c00401007387 */ /* 0x000fe80000100a00 */
[----:B------:R0:W-:Y:S04]  /*908b0*/  STL.64 [R1+0x4c8], R6 ;  /* 0x0004c80601007387 */ /* 0x0001e80000100a00 */
[----:B0-----:R-:W3:Y:S04]  /*908c0*/  LDL.LU.64 R6, [R1+0x43b0] ;  /* 0x0043b00001067983 */ /* 0x001ee80000300a00 */
[----:B------:R-:W3:Y:S04]  /*908d0*/  LDL.LU.64 R4, [R1+0x43a8] ;  /* 0x0043a80001047983 */ /* 0x000ee80000300a00 */
[----:B------:R-:W4:Y:S04]  /*908e0*/  LDL.LU.64 R26, [R1+0x43a0] ;  /* 0x0043a000011a7983 */ /* 0x000f280000300a00 */
[----:B------:R-:W-:Y:S04]  /*908f0*/  STL [R1+0x4204], R29 ;  /* 0x0042041d01007387 */ /* 0x000fe80000100800 */
[----:B------:R-:W-:Y:S01]  /*90900*/  STL [R1+0x4200], R28 ;  /* 0x0042001c01007387 */ /* 0x000fe20000100800 */
[C---:B----4-:R-:W-:Y:S06]  /*90910*/  HMMA.16816.F32 R16, R12.reuse, R26, R16 ;  /* 0x0000001a0c10723c */ /* 0x050fec0000001810 */
[----:B---3--:R-:W-:Y:S01]  /*90920*/  HMMA.16816.F32 R4, R12, R10, R4 ;  /* 0x0000000a0c04723c */ /* 0x008fe20000001804 */
[----:B------:R-:W-:-:S02]  /*90930*/  IMAD.MOV.U32 R3, RZ, RZ, R27 ;  /* 0x000000ffff037224 */ /* 0x000fc400078e001b */
[----:B------:R-:W-:-:S14]  /*90940*/  IMAD.MOV.U32 R21, RZ, RZ, R26 ;  /* 0x000000ffff157224 */ /* 0x000fdc00078e001a */
[----:B------:R-:W-:Y:S04]  /*90950*/  STL.64 [R1+0x4b0], R16 ;  /* 0x0004b01001007387 */ /* 0x000fe80000100a00 */
[----:B------:R-:W-:Y:S04]  /*90960*/  STL.64 [R1+0x4b8], R18 ;  /* 0x0004b81201007387 */ /* 0x000fe80000100a00 */
[----:B------:R-:W-:Y:S04]  /*90970*/  STL [R1+0x420c], R3 ;  /* 0x00420c0301007387 */ /* 0x000fe80000100800 */
[----:B------:R-:W-:Y:S04]  /*90980*/  STL [R1+0x4208], R21 ;  /* 0x0042081501007387 */ /* 0x000fe80000100800 */
[----:B------:R-:W-:Y:S04]  /*90990*/  STL.64 [R1+0x4378], R22 ;  /* 0x0043781601007387 */ /* 0x000fe80000100a00 */
[----:B------:R-:W-:Y:S04]  /*909a0*/  STL [R1+0x4370], R20 ;  /* 0x0043701401007387 */ /* 0x000fe80000100800 */
[----:B------:R0:W-:Y:S04]  /*909b0*/  STL.64 [R1+0x4a0], R4 ;  /* 0x0004a00401007387 */ /* 0x0001e80000100a00 */
[----:B------:R1:W-:Y:S04]  /*909c0*/  STL.64 [R1+0x4a8], R6 ;  /* 0x0004a80601007387 */ /* 0x0003e80000100a00 */
[----:B0-----:R-:W2:Y:S04]  /*909d0*/  LDL.LU R4, [R1+0x3e0] ;  /* 0x0003e00001047983 */ /* 0x001ea80000300800 */
[----:B------:R-:W2:Y:S04]  /*909e0*/  LDL.LU R5, [R1+0x3e4] ;  /* 0x0003e40001057983 */ /* 0x000ea80000300800 */
[----:B-1----:R-:W3:Y:S04]  /*909f0*/  LDL.LU R6, [R1+0x3e8] ;  /* 0x0003e80001067983 */ /* 0x002ee80000300800 */
        /* <DEDUP_REMOVED lines=9> */
[----:B------:R-:W4:Y:S04]  /*90a90*/  LDL.LU.64 R10, [R1+0x68] ;  /* 0x00006800010a7983 */ /* 0x000f280000300a00 */
[----:B----4-:R-:W-:Y:S04]  /*90aa0*/  STL.64 [R1+0x4390], R10 ;  /* 0x0043900a01007387 */ /* 0x010fe80000100a00 */
[----:B------:R-:W4:Y:S04]  /*90ab0*/  LDL.LU.64 R22, [R1+0x58] ;  /* 0x0000580001167983 */ /* 0x000f280000300a00 */
[----:B----4-:R0:W-:Y:S04]  /*90ac0*/  STL.64 [R1+0x4388], R22 ;  /* 0x0043881601007387 */ /* 0x0101e80000100a00 */
        /* <DEDUP_REMOVED lines=8> */
[----:B------:R-:W4:Y:S04]  /*90b50*/  LDL.LU.64 R10, [R1+0x78] ;  /* 0x00007800010a7983 */ /* 0x000f280000300a00 */
[----:B---3--:R0:W-:Y:S04]  /*90b60*/  STL.64 [R1+0x4330], R6 ;  /* 0x0043300601007387 */ /* 0x0081e80000100a00 */
[----:B--2---:R-:W-:Y:S04]  /*90b70*/  STL.64 [R1+0x4328], R4 ;  /* 0x0043280401007387 */ /* 0x004fe80000100a00 */
[----:B0-----:R-:W2:Y:S04]  /*90b80*/  LDL.LU.64 R6, [R1+0x28] ;  /* 0x0000280001067983 */ /* 0x001ea80000300a00 */
        /* <DEDUP_REMOVED lines=9> */
[----:B------:R-:W3:Y:S04]  /*90c20*/  LDL.LU.64 R26, [R1+0x18] ;  /* 0x00001800011a7983 */ /* 0x000ee80000300a00 */
[----:B---3--:R0:W-:Y:S04]  /*90c30*/  STL.64 [R1+0x4338], R26 ;  /* 0x0043381a01007387 */ /* 0x0081e80000100a00 */
[----:B------:R-:W3:Y:S04]  /*90c40*/  LDL.LU R24, [R1+0x420] ;  /* 0x0004200001187983 */ /* 0x000ee80000300800 */
[----:B------:R-:W3:Y:S04]  /*90c50*/  LDL.LU R25, [R1+0x424] ;  /* 0x0004240001197983 */ /* 0x000ee80000300800 */
[----:B0-----:R-:W2:Y:S04]  /*90c60*/  LDL.LU R26, [R1+0x428] ;  /* 0x00042800011a7983 */ /* 0x001ea80000300800 */
[----:B------:R-:W2:Y:S01]  /*90c70*/  LDL.LU R27, [R1+0x42c] ;  /* 0x00042c00011b7983 */ /* 0x000ea20000300800 */
[----:B----4-:R-:W-:Y:S03]  /*90c80*/  HMMA.16816.F32 R16, R12, R10, R16 ;  /* 0x0000000a0c10723c */ /* 0x010fe60000001810 */
        /* <DEDUP_REMOVED lines=12> */
[----:B------:R-:W-:Y:S04]  /*90d50*/  STL [R1+0x4214], R0 ;  /* 0x0042140001007387 */ /* 0x000fe80000100800 */
[----:B------:R-:W-:Y:S04]  /*90d60*/  STL [R1+0x4210], R2 ;  /* 0x0042100201007387 */ /* 0x000fe80000100800 */
[----:B------:R0:W-:Y:S04]  /*90d70*/  STL.64 [R1+0x490], R16 ;  /* 0x0004901001007387 */ /* 0x0001e80000100a00 */
[----:B------:R1:W-:Y:S01]  /*90d80*/  STL.64 [R1+0x498], R18 ;  /* 0x0004981201007387 */ /* 0x0003e20000100a00 */
[----:B0-----:R-:W-:-:S03]  /*90d90*/  IMAD.MOV.U32 R16, RZ, RZ, R10 ;  /* 0x000000ffff107224 */ /* 0x001fc600078e000a */
[----:B-1----:R-:W3:Y:S01]  /*90da0*/  LDL.LU.64 R18, [R1+0x4398] ;  /* 0x0043980001127983 */ /* 0x002ee20000300a00 */
[----:B------:R-:W-:-:S03]  /*90db0*/  IMAD.MOV.U32 R17, RZ, RZ, R11 ;  /* 0x000000ffff117224 */ /* 0x000fc600078e000b */
[----:B------:R-:W4:Y:S04]  /*90dc0*/  LDL.LU.64 R10, [R1+0x4390] ;  /* 0x00439000010a7983 */ /* 0x000f280000300a00 */
[----:B------:R-:W-:Y:S04]  /*90dd0*/  STL [R1+0x421c], R17 ;  /* 0x00421c1101007387 */ /* 0x000fe80000100800 */
[----:B------:R-:W-:Y:S01]  /*90de0*/  STL [R1+0x4218], R16 ;  /* 0x0042181001007387 */ /* 0x000fe20000100800 */
[----:B----4-:R-:W-:-:S15]  /*90df0*/  HMMA.16816.F32 R20, R12, R10, R20 ;  /* 0x0000000a0c14723c */ /* 0x010fde0000001814 */
[----:B------:R-:W-:-:S08]  /*90e00*/  NOP ;  /* 0x0000000000007918 */ /* 0x000fd00000000000 */
[----:B------:R-:W-:Y:S04]  /*90e10*/  STL.64 [R1+0x480], R20 ;  /* 0x0004801401007387 */ /* 0x000fe80000100a00 */
[----:B------:R0:W-:Y:S04]  /*90e20*/  STL.64 [R1+0x488], R22 ;  /* 0x0004881601007387 */ /* 0x0001e80000100a00 */
[----:B0-----:R-:W4:Y:S01]  /*90e30*/  LDL.LU.64 R22, [R1+0x4388] ;  /* 0x0043880001167983 */ /* 0x001f220000300a00 */
[----:B------:R-:W-:Y:S02]  /*90e40*/  IMAD.MOV.U32 R28, RZ, RZ, R11 ;  /* 0x000000ffff1c7224 */ /* 0x000fe400078e000b */
[----:B------:R-:W-:Y:S01]  /*90e50*/  IMAD.MOV.U32 R29, RZ, RZ, R10 ;  /* 0x000000ffff1d7224 */ /* 0x000fe200078e000a */
[----:B------:R-:W3:Y:S04]  /*90e60*/  LDL.LU R8, [R1+0x3d0] ;  /* 0x0003d00001087983 */ /* 0x000ee80000300800 */
[----:B------:R-:W3:Y:S04]  /*90e70*/  LDL.LU R9, [R1+0x3d4] ;  /* 0x0003d40001097983 */ /* 0x000ee80000300800 */
[----:B------:R-:W3:Y:S04]  /*90e80*/  LDL.LU R10, [R1+0x3d8] ;  /* 0x0003d800010a7983 */ /* 0x000ee80000300800 */
[----:B------:R-:W3:Y:S04]  /*90e90*/  LDL.LU R11, [R1+0x3dc] ;  /* 0x0003dc00010b7983 */ /* 0x000ee80000300800 */
[----:B------:R-:W-:Y:S04]  /*90ea0*/  STL [R1+0x4224], R28 ;  /* 0x0042241c01007387 */ /* 0x000fe80000100800 */
[----:B------:R-:W-:Y:S01]  /*90eb0*/  STL [R1+0x4220], R29 ;  /* 0x0042201d01007387 */ /* 0x000fe20000100800 */
[----:B----4-:R-:W-:-:S15]  /*90ec0*/  HMMA.16816.F32 R4, R12, R22, R4 ;  /* 0x000000160c04723c */ /* 0x010fde0000001804 */
[----:B------:R-:W-:-:S08]  /*90ed0*/  NOP ;  /* 0x0000000000007918 */ /* 0x000fd00000000000 */
[----:B------:R-:W-:Y:S04]  /*90ee0*/  STL.64 [R1+0x470], R4 ;  /* 0x0004700401007387 */ /* 0x000fe80000100a00 */
[----:B------:R0:W-:Y:S04]  /*90ef0*/  STL.64 [R1+0x478], R6 ;  /* 0x0004780601007387 */ /* 0x0001e80000100a00 */
[----:B0-----:R-:W2:Y:S01]  /*90f00*/  LDL.LU.64 R6, [R1+0x4380] ;  /* 0x0043800001067983 */ /* 0x001ea20000300a00 */
[----:B------:R-:W-:Y:S02]  /*90f10*/  IMAD.MOV.U32 R21, RZ, RZ, R23 ;  /* 0x000000ffff157224 */ /* 0x000fe400078e0017 */
[----:B------:R-:W-:-:S02]  /*90f20*/  IMAD.MOV.U32 R3, RZ, RZ, R22 ;  /* 0x000000ffff037224 */ /* 0x000fc400078e0016 */
[----:B------:R-:W4:Y:S04]  /*90f30*/  LDL.LU.64 R22, [R1+0x4378] ;  /* 0x0043780001167983 */ /* 0x000f280000300a00 */
[----:B------:R-:W4:Y:S04]  /*90f40*/  LDL.LU R20, [R1+0x4370] ;  /* 0x0043700001147983 */ /* 0x000f280000300800 */
        /* <DEDUP_REMOVED lines=26> */
[----:B--2---:R-:W-:-:S15]  /*910f0*/  HMMA.16816.F32 R4, R12, R26, R4 ;  /* 0x0000001a0c04723c */ /* 0x004fde0000001804 */
[----:B------:R-:W-:-:S08]  /*91100*/  NOP ;  /* 0x0000000000007918 */ /* 0x000fd00000000000 */
[----:B------:R-:W-:Y:S04]  /*91110*/  STL.64 [R1+0x430], R4 ;  /* 0x0004300401007387 */ /* 0x000fe80000100a00 */
[----:B------:R0:W-:Y:S04]  /*91120*/  STL.64 [R1+0x438], R6 ;  /* 0x0004380601007387 */ /* 0x0001e80000100a00 */
[----:B0-----:R-:W3:Y:S04]  /*91130*/  LDL.LU.64 R6, [R1+0x4320] ;  /* 0x0043200001067983 */ /* 0x001ee80000300a00 */
[----:B------:R-:W3:Y:S01]  /*91140*/  LDL.LU.64 R4, [R1+0x4318] ;  /* 0x0043180001047983 */ /* 0x000ee20000300a00 */
[----:B------:R-:W-:-:S02]  /*91150*/  IMAD.MOV.U32 R21, RZ, RZ, R26 ;  /* 0x000000ffff157224 */ /* 0x000fc400078e001a */
[----:B------:R-:W-:Y:S02]  /*91160*/  IMAD.MOV.U32 R3, RZ, RZ, R27 ;  /* 0x000000ffff037224 */ /* 0x000fe400078e001b */
[----:B------:R-:W2:Y:S04]  /*91170*/  LDL.LU.64 R26, [R1+0x4310] ;  /* 0x00431000011a7983 */ /* 0x000ea80000300a00 */
[----:B------:R-:W4:Y:S01]  /*91180*/  LDL.LU.64 R24, [R1+0x4308] ;  /* 0x0043080001187983 */ /* 0x000f220000300a00 */
[----:B---3--:R-:W-:-:S15]  /*91190*/  HMMA.16816.F32 R4, R12, R18, R4 ;  /* 0x000000120c04723c */ /* 0x008fde0000001804 */
[----:B------:R-:W-:-:S08]  /*911a0*/  NOP ;  /* 0x0000000000007918 */ /* 0x000fd00000000000 */
[----:B------:R-:W-:Y:S04]  /*911b0*/  STL.64 [R1+0x420], R4 ;  /* 0x0004200401007387 */ /* 0x000fe80000100a00 */
[----:B------:R0:W-:Y:S04]  /*911c0*/  STL.64 [R1+0x428], R6 ;  /* 0x0004280601007387 */ /* 0x0001e80000100a00 */
[----:B0-----:R-:W3:Y:S04]  /*911d0*/  LDL.LU.64 R6, [R1+0x4300] ;  /* 0x0043000001067983 */ /* 0x001ee80000300a00 */
[----:B------:R-:W3:Y:S04]  /*911e0*/  LDL.LU.64 R4, [R1+0x42f8] ;  /* 0x0042f80001047983 */ /* 0x000ee80000300a00 */
[----:B------:R-:W-:Y:S04]  /*911f0*/  STL.64 [R1+0x3f98], R18 ;  /* 0x003f981201007387 */ /* 0x000fe80000100a00 */
[----:B------:R0:W-:Y:S04]  /*91200*/  STL.64 [R1+0x4230], R16 ;  /* 0x0042301001007387 */ /* 0x0001e80000100a00 */
[----:B0-----:R-:W3:Y:S04]  /*91210*/  LDL.LU R16, [R1+0x350] ;  /* 0x0003500001107983 */ /* 0x001ee80000300800 */
[----:B------:R-:W3:Y:S01]  /*91220*/  LDL.LU R17, [R1+0x354] ;  /* 0x0003540001117983 */ /* 0x000ee20000300800 */
[----:B--2---:R-:W-:-:S02]  /*91230*/  IMAD.MOV.U32 R18, RZ, RZ, R26 ;  /* 0x000000ffff127224 */ /* 0x004fc400078e001a */
[----:B------:R-:W-:Y:S01]  /*91240*/  IMAD.MOV.U32 R19, RZ, RZ, R27 ;  /* 0x000000ffff137224 */ /* 0x000fe200078e001b */
[----:B------:R-:W2:Y:S04]  /*91250*/  LDL.LU R26, [R1+0x42f4] ;  /* 0x0042f400011a7983 */ /* 0x000ea80000300800 */
[----:B------:R-:W2:Y:S04]  /*91260*/  LDL.LU R27, [R1+0x42f0] ;  /* 0x0042f000011b7983 */ /* 0x000ea80000300800 */
[----:B------:R4:W-:Y:S02]  /*91270*/  STL.64 [R1+0x4240], R18 ;  /* 0x0042401201007387 */ /* 0x0009e40000100a00 */
[----:B----4-:R-:W-:-:S02]  /*91280*/  IMAD.MOV.U32 R18, RZ, RZ, R24 ;  /* 0x000000ffff127224 */ /* 0x010fc400078e0018 */
[----:B------:R-:W-:Y:S01]  /*91290*/  IMAD.MOV.U32 R19, RZ, RZ, R25 ;  /* 0x000000ffff137224 */ /* 0x000fe200078e0019 */
[----:B---3--:R-:W-:Y:S04]  /*912a0*/  STL.64 [R1+0x4238], R16 ;  /* 0x0042381001007387 */ /* 0x008fe80000100a00 */
[----:B------:R-:W3:Y:S04]  /*912b0*/  LDL.LU R24, [R1+0x42ec] ;  /* 0x0042ec0001187983 */ /* 0x000ee80000300800 */
[----:B------:R-:W3:Y:S04]  /*912c0*/  LDL.LU R25, [R1+0x42e8] ;  /* 0x0042e80001197983 */ /* 0x000ee80000300800 */
[----:B------:R0:W-:Y:S02]  /*912d0*/  STL.64 [R1+0x4250], R18 ;  /* 0x0042501201007387 */ /* 0x0001e40000100a00 */
[----:B0-----:R-:W-:-:S02]  /*912e0*/  IMAD.MOV.U32 R18, RZ, RZ, R7 ;  /* 0x000000ffff127224 */ /* 0x001fc400078e0007 */
[----:B------:R-:W-:-:S05]  /*912f0*/  IMAD.MOV.U32 R19, RZ, RZ, R6 ;  /* 0x000000ffff137224 */ /* 0x000fca00078e0006 */
[----:B------:R2:W-:Y:S02]  /*91300*/  STL.64 [R1+0x4268], R18 ;  /* 0x0042681201007387 */ /* 0x0005e40000100a00 */
[----:B--2---:R-:W-:Y:S02]  /*91310*/  HMMA.16816.F32 R16, R12, R26, R8 ;  /* 0x0000001a0c10723c */ /* 0x004fe40000001808 */
[----:B------:R-:W2:-:S15]  /*91320*/  LDL.LU R8, [R1+0x3b0] ;  /* 0x0003b00001087983 */ /* 0x000e9e0000300800 */
[----:B------:R-:W-:-:S06]  /*91330*/  NOP ;  /* 0x0000000000007918 */ /* 0x000fcc0000000000 */
[----:B------:R-:W-:Y:S04]  /*91340*/  STL.64 [R1+0x5f0], R16 ;  /* 0x0005f01001007387 */ /* 0x000fe80000100a00 */
[----:B------:R-:W-:Y:S04]  /*91350*/  STL.64 [R1+0x5f8], R18 ;  /* 0x0005f81201007387 */ /* 0x000fe80000100a00 */
[----:B------:R-:W2:Y:S04]  /*91360*/  LDL.LU R9, [R1+0x3b4] ;  /* 0x0003b40001097983 */ /* 0x000ea80000300800 */
[----:B------:R-:W4:Y:S04]  /*91370*/  LDL.LU R10, [R1+0x3b8] ;  /* 0x0003b800010a7983 */ /* 0x000f280000300800 */
[----:B------:R-:W4:Y:S04]  /*91380*/  LDL.LU R11, [R1+0x3bc] ;  /* 0x0003bc00010b7983 */ /* 0x000f280000300800 */
[----:B----4-:R-:W-:Y:S04]  /*91390*/  STL.64 [R1+0x42c8], R10 ;  /* 0x0042c80a01007387 */ /* 0x010fe80000100a00 */
[----:B--2---:R0:W-:Y:S04]  /*913a0*/  STL.64 [R1+0x42c0], R8 ;  /* 0x0042c00801007387 */ /* 0x0041e80000100a00 */
[----:B0-----:R-:W2:Y:S04]  /*913b0*/  LDL.LU R8, [R1+0x3c0] ;  /* 0x0003c00001087983 */ /* 0x001ea80000300800 */
[----:B------:R-:W2:Y:S04]  /*913c0*/  LDL.LU R9, [R1+0x3c4] ;  /* 0x0003c40001097983 */ /* 0x000ea80000300800 */
[----:B------:R-:W2:Y:S04]  /*913d0*/  LDL.LU R10, [R1+0x3c8] ;  /* 0x0003c800010a7983 */ /* 0x000ea80000300800 */
[----:B------:R-:W2:Y:S04]  /*913e0*/  LDL.LU R11, [R1+0x3cc] ;  /* 0x0003cc00010b7983 */ /* 0x000ea80000300800 */
[----:B------:R-:W4:Y:S04]  /*913f0*/  LDL.LU.64 R6, [R1+0x418] ;  /* 0x0004180001067983 */ /* 0x000f280000300a00 */
[----:B------:R0:W-:Y:S04]  /*91400*/  STL.64 [R1+0x3f90], R26 ;  /* 0x003f901a01007387 */ /* 0x0001e80000100a00 */
[----:B---3--:R1:W-:Y:S01]  /*91410*/  STL.64 [R1+0x3f88], R24 ;  /* 0x003f881801007387 */ /* 0x0083e20000100a00 */
[----:B0-----:R-:W-:-:S02]  /*91420*/  IMAD.MOV.U32 R26, RZ, RZ, R23 ;  /* 0x000000ffff1a7224 */ /* 0x001fc400078e0017 */
[----:B------:R-:W-:Y:S01]  /*91430*/  IMAD.MOV.U32 R27, RZ, RZ, R22 ;  /* 0x000000ffff1b7224 */ /* 0x000fe200078e0016 */
[----:B------:R-:W3:Y:S04]  /*91440*/  LDL.LU R23, [R1+0x42e4] ;  /* 0x0042e40001177983 */ /* 0x000ee80000300800 */
[----:B------:R-:W2:Y:S04]  /*91450*/  LDL.LU R22, [R1+0x42e0] ;  /* 0x0042e00001167983 */ /* 0x000ea80000300800 */
[----:B------:R-:W4:Y:S01]  /*91460*/  LDL.LU R18, [R1+0x1a8] ;  /* 0x0001a80001127983 */ /* 0x000f220000300800 */
[----:B------:R-:W-:-:S05]  /*91470*/  IMAD.MOV.U32 R19, RZ, RZ, R20 ;  /* 0x000000ffff137224 */ /* 0x000fca00078e0014 */
[----:B----4-:R-:W-:Y:S04]  /*91480*/  STL.64 [R1+0x4280], R18 ;  /* 0x0042801201007387 */ /* 0x010fe80000100a00 */
[----:B------:R3:W-:Y:S04]  /*91490*/  STL.64 [R1+0x4248], R26 ;  /* 0x0042481a01007387 */ /* 0x0007e80000100a00 */
[----:B-1----:R-:W4:Y:S04]  /*914a0*/  LDL.LU R24, [R1+0x360] ;  /* 0x0003600001187983 */ /* 0x002f280000300800 */
[----:B------:R-:W4:Y:S01]  /*914b0*/  LDL.LU R25, [R1+0x364] ;  /* 0x0003640001197983 */ /* 0x000f220000300800 */
[----:B---3--:R-:W-:-:S02]  /*914c0*/  IMAD.MOV.U32 R26, RZ, RZ, R23 ;  /* 0x000000ffff1a7224 */ /* 0x008fc400078e0017 */
[----:B--2---:R-:W-:Y:S01]  /*914d0*/  IMAD.MOV.U32 R27, RZ, RZ, R22 ;  /* 0x000000ffff1b7224 */ /* 0x004fe200078e0016 */
[----:B------:R-:W2:Y:S04]  /*914e0*/  LDL.LU R23, [R1+0x42dc] ;  /* 0x0042dc0001177983 */ /* 0x000ea80000300800 */
[----:B------:R-:W3:Y:S04]  /*914f0*/  LDL.LU R22, [R1+0x42d8] ;  /* 0x0042d80001167983 */ /* 0x000ee80000300800 */
[----:B------:R-:W-:Y:S04]  /*91500*/  STL.64 [R1+0x4260], R26 ;  /* 0x0042601a01007387 */ /* 0x000fe80000100a00 */
[----:B----4-:R0:W-:Y:S04]  /*91510*/  STL.64 [R1+0x4258], R24 ;  /* 0x0042581801007387 */ /* 0x0101e80000100a00 */
[----:B0-----:R-:W4:Y:S04]  /*91520*/  LDL.LU R24, [R1+0x370] ;  /* 0x0003700001187983 */ /* 0x001f280000300800 */
[----:B------:R-:W4:Y:S04]  /*91530*/  LDL.LU R25, [R1+0x374] ;  /* 0x0003740001197983 */ /* 0x000f280000300800 */
[----:B------:R-:W2:Y:S04]  /*91540*/  LDL.LU R26, [R1+0x378] ;  /* 0x00037800011a7983 */ /* 0x000ea80000300800 */
[----:B------:R-:W2:Y:S04]  /*91550*/  LDL.LU R27, [R1+0x37c] ;  /* 0x00037c00011b7983 */ /* 0x000ea80000300800 */
[----:B--2---:R3:W-:Y:S04]  /*91560*/  STL.64 [R1+0x4278], R26 ;  /* 0x0042781a01007387 */ /* 0x0047e80000100a00 */
[----:B----4-:R0:W-:Y:S01]  /*91570*/  STL.64 [R1+0x4270], R24 ;  /* 0x0042701801007387 */ /* 0x0101e20000100a00 */
[----:B---3--:R-:W-:-:S03]  /*91580*/  IMAD.MOV.U32 R26, RZ, RZ, R22 ;  /* 0x000000ffff1a7224 */ /* 0x008fc600078e0016 */
[----:B0-----:R-:W2:Y:S04]  /*91590*/  LDL.LU R24, [R1+0x380] ;  /* 0x0003800001187983 */ /* 0x001ea80000300800 */
[----:B------:R-:W2:Y:S04]  /*915a0*/  LDL.LU R25, [R1+0x384] ;  /* 0x0003840001197983 */ /* 0x000ea80000300800 */
[----:B------:R-:W3:Y:S01]  /*915b0*/  LDL.LU R22, [R1+0x42d4] ;  /* 0x0042d40001167983 */ /* 0x000ee20000300800 */
[----:B------:R-:W-:-:S03]  /*915c0*/  IMAD.MOV.U32 R27, RZ, RZ, R23 ;  /* 0x000000ffff1b7224 */ /* 0x000fc600078e0017 */
[----:B------:R-:W3:Y:S04]  /*915d0*/  LDL.LU R23, [R1+0x42d0] ;  /* 0x0042d00001177983 */ /* 0x000ee80000300800 */
[----:B------:R-:W-:Y:S01]  /*915e0*/  STL.64 [R1+0x4290], R26 ;  /* 0x0042901a01007387 */ /* 0x000fe20000100a00 */
[C---:B---3--:R-:W-:Y:S03]  /*915f0*/  HMMA.16816.F32 R8, R12.reuse, R22, R8 ;  /* 0x000000160c08723c */ /* 0x048fe60000001808 */
        /* <DEDUP_REMOVED lines=11> */
[----:B------:R-:W-:Y:S04]  /*916b0*/  STL.64 [R1+0x3d0], R8 ;  /* 0x0003d00801007387 */ /* 0x000fe80000100a00 */
[----:B------:R0:W-:Y:S04]  /*916c0*/  STL.64 [R1+0x3d8], R10 ;  /* 0x0003d80a01007387 */ /* 0x0001e80000100a00 */
[----:B0-----:R-:W3:Y:S04]  /*916d0*/  LDL.LU R10, [R1+0x42b8] ;  /* 0x0042b800010a7983 */ /* 0x001ee80000300800 */
[----:B------:R-:W4:Y:S01]  /*916e0*/  LDL.LU.64 R8, [R1+0x42b0] ;  /* 0x0042b00001087983 */ /* 0x000f220000300a00 */
[----:B------:R-:W-:-:S02]  /*916f0*/  IMAD.MOV.U32 R20, RZ, RZ, R6 ;  /* 0x000000ffff147224 */ /* 0x000fc400078e0006 */
[----:B------:R-:W-:Y:S02]  /*91700*/  IMAD.MOV.U32 R11, RZ, RZ, R7 ;  /* 0x000000ffff0b7224 */ /* 0x000fe400078e0007 */
[----:B------:R-:W2:Y:S04]  /*91710*/  LDL.LU.64 R6, [R1+0x42a8] ;  /* 0x0042a80001067983 */ /* 0x000ea80000300a00 */
[----:B------:R-:W-:Y:S04]  /*91720*/  STL.64 [R1+0x4150], R22 ;  /* 0x0041501601007387 */ /* 0x000fe80000100a00 */
[----:B------:R-:W-:Y:S04]  /*91730*/  STL [R1+0x4148], R20 ;  /* 0x0041481401007387 */ /* 0x000fe80000100800 */
[----:B---3--:R-:W-:Y:S04]  /*91740*/  STL.64 [R1+0x3f68], R10 ;  /* 0x003f680a01007387 */ /* 0x008fe80000100a00 */
[----:B----4-:R0:W-:Y:S04]  /*91750*/  STL.64 [R1+0x3f60], R8 ;  /* 0x003f600801007387 */ /* 0x0101e80000100a00 */
[----:B0-----:R-:W2:Y:S04]  /*91760*/  LDL.LU R8, [R1+0x3a0] ;  /* 0x0003a00001087983 */ /* 0x001ea80000300800 */
[----:B------:R-:W2:Y:S04]  /*91770*/  LDL.LU R9, [R1+0x3a4] ;  /* 0x0003a40001097983 */ /* 0x000ea80000300800 */
[----:B------:R-:W2:Y:S04]  /*91780*/  LDL.LU R10, [R1+0x3a8] ;  /* 0x0003a800010a7983 */ /* 0x000ea80000300800 */
[----:B------:R-:W2:Y:S01]  /*91790*/  LDL.LU R11, [R1+0x3ac] ;  /* 0x0003ac00010b7983 */ /* 0x000ea20000300800 */
[----:B------:R-:W-:-:S02]  /*917a0*/  IMAD.MOV.U32 R18, RZ, RZ, R5 ;  /* 0x000000ffff127224 */ /* 0x000fc400078e0005 */
[----:B------:R-:W-:Y:S01]  /*917b0*/  IMAD.MOV.U32 R19, RZ, RZ, R4 ;  /* 0x000000ffff137224 */ /* 0x000fe200078e0004 */
[----:B--2---:R-:W-:Y:S07]  /*917c0*/  HMMA.16816.F32 R12, R12, R6, R8 ;  /* 0x000000060c0c723c */ /* 0x004fee0000001808 */
[----:B------:R-:W-:Y:S02]  /*917d0*/  IMAD.MOV.U32 R9, RZ, RZ, R6 ;  /* 0x000000ffff097224 */ /* 0x000fe400078e0006 */
[----:B------:R-:W-:-:S14]  /*917e0*/  IMAD.MOV.U32 R8, RZ, RZ, R7 ;  /* 0x000000ffff087224 */ /* 0x000fdc00078e0007 */
[----:B------:R0:W-:Y:S04]  /*917f0*/  STL.64 [R1+0x3c0], R12 ;  /* 0x0003c00c01007387 */ /* 0x0001e80000100a00 */
[----:B------:R1:W-:Y:S04]  /*91800*/  STL.64 [R1+0x3c8], R14 ;  /* 0x0003c80e01007387 */ /* 0x0003e80000100a00 */
[----:B------:R-:W2:Y:S04]  /*91810*/  LDL.LU.64 R6, [R1+0x42a0] ;  /* 0x0042a00001067983 */ /* 0x000ea80000300a00 */
[----:B------:R-:W2:Y:S04]  /*91820*/  LDL.LU.64 R4, [R1+0x4298] ;  /* 0x0042980001047983 */ /* 0x000ea80000300a00 */
[----:B0-----:R-:W3:Y:S04]  /*91830*/  LDL.LU R12, [R1+0x340] ;  /* 0x00034000010c7983 */ /* 0x001ee80000300800 */
[----:B------:R-:W3:Y:S04]  /*91840*/  LDL.LU R13, [R1+0x344] ;  /* 0x00034400010d7983 */ /* 0x000ee80000300800 */
[----:B-1----:R-:W3:Y:S04]  /*91850*/  LDL.LU R14, [R1+0x348] ;  /* 0x00034800010e7983 */ /* 0x002ee80000300800 */
[----:B------:R-:W3:Y:S04]  /*91860*/  LDL.LU R15, [R1+0x34c] ;  /* 0x00034c00010f7983 */ /* 0x000ee80000300800 */
[----:B------:R-:W-:Y:S04]  /*91870*/  STL.64 [R1+0x3f70], R8 ;  /* 0x003f700801007387 */ /* 0x000fe80000100a00 */
        /* <DEDUP_REMOVED lines=28> */
[----:B0-----:R-:W4:Y:S04]  /*91a40*/  LDL.LU.64 R18, [R1+0x4240] ;  /* 0x0042400001127983 */ /* 0x001f280000300a00 */
[----:B------:R-:W4:Y:S02]  /*91a50*/  LDL.LU.64 R16, [R1+0x4238] ;  /* 0x0042380001107983 */ /* 0x000f240000300a00 */
[----:B----4-:R-:W-:Y:S02]  /*91a60*/  HMMA.16816.F32 R8, R4, R10, R16 ;  /* 0x0000000a0408723c */ /* 0x010fe40000001810 */
[----:B------:R-:W2:-:S15]  /*91a70*/  LDL.LU.64 R16, [R1+0x4230] ;  /* 0x0042300001107983 */ /* 0x000e9e0000300a00 */
[----:B------:R-:W-:-:S06]  /*91a80*/  NOP ;  /* 0x0000000000007918 */ /* 0x000fcc0000000000 */
[----:B------:R-:W-:Y:S04]  /*91a90*/  STL.64 [R1+0x370], R8 ;  /* 0x0003700801007387 */ /* 0x000fe80000100a00 */
[----:B------:R3:W-:Y:S02]  /*91aa0*/  STL.64 [R1+0x378], R10 ;  /* 0x0003780a01007387 */ /* 0x0007e40000100a00 */
[----:B---3--:R-:W-:Y:S01]  /*91ab0*/  HMMA.16816.F32 R8, R4, R26, R12 ;  /* 0x0000001a0408723c */ /* 0x008fe2000000180c */
[----:B------:R-:W-:Y:S02]  /*91ac0*/  IMAD.MOV.U32 R18, RZ, RZ, R21 ;  /* 0x000000ffff127224 */ /* 0x000fe400078e0015 */
[----:B------:R-:W-:Y:S01]  /*91ad0*/  IMAD.MOV.U32 R19, RZ, RZ, R3 ;  /* 0x000000ffff137224 */ /* 0x000fe200078e0003 */
[----:B------:R-:W3:-:S15]  /*91ae0*/  LDL.LU R21, [R1+0x422c] ;  /* 0x00422c0001157983 */ /* 0x000ede0000300800 */
[----:B------:R-:W-:-:S04]  /*91af0*/  NOP ;  /* 0x0000000000007918 */ /* 0x000fc80000000000 */
[----:B------:R0:W-:Y:S04]  /*91b00*/  STL.64 [R1+0x360], R8 ;  /* 0x0003600801007387 */ /* 0x0001e80000100a00 */
[----:B------:R1:W-:Y:S04]  /*91b10*/  STL.64 [R1+0x368], R10 ;  /* 0x0003680a01007387 */ /* 0x0003e80000100a00 */
[----:B------:R-:W4:Y:S04]  /*91b20*/  LDL.LU R3, [R1+0x4228] ;  /* 0x0042280001037983 */ /* 0x000f280000300800 */
[----:B------:R1:W-:Y:S04]  /*91b30*/  STL.64 [R1+0x3fb0], R18 ;  /* 0x003fb01201007387 */ /* 0x0003e80000100a00 */
[----:B0-----:R-:W2:Y:S04]  /*91b40*/  LDL.LU R8, [R1+0x1d0] ;  /* 0x0001d00001087983 */ /* 0x001ea80000300800 */
[----:B------:R-:W2:Y:S04]  /*91b50*/  LDL.LU R9, [R1+0x1d4] ;  /* 0x0001d40001097983 */ /* 0x000ea80000300800 */
[----:B-1----:R-:W3:Y:S04]  /*91b60*/  LDL.LU R10, [R1+0x1d8] ;  /* 0x0001d800010a7983 */ /* 0x002ee80000300800 */
        /* <DEDUP_REMOVED lines=158> */
[----:B------:R0:W-:Y:S01]  /*92550*/  STL.64 [R1+0x4130], R18 ;  /* 0x0041301201007387 */ /* 0x0001e20000100a00 */
[----:B------:R-:W-:-:S02]  /*92560*/  IMAD.MOV.U32 R22, RZ, RZ, R17 ;  /* 0x000000ffff167224 */ /* 0x000fc400078e0011 */
[----:B------:R-:W-:Y:S02]  /*92570*/  IMAD.MOV.U32 R23, RZ, RZ, R16 ;  /* 0x000000ffff177224 */ /* 0x000fe400078e0010 */
[----:B0-----:R-:W-:Y:S02]  /*92580*/  IMAD.MOV.U32 R18, RZ, RZ, R28 ;  /* 0x000000ffff127224 */ /* 0x001fe400078e001c */
[----:B------:R-:W-:Y:S01]  /*92590*/  IMAD.MOV.U32 R19, RZ, RZ, R29 ;  /* 0x000000ffff137224 */ /* 0x000fe200078e001d */
[----:B---3--:R-:W-:Y:S04]  /*925a0*/  STL.64 [R1+0x40e0], R10 ;  /* 0x0040e00a01007387 */ /* 0x008fe80000100a00 */
[----:B--2---:R0:W-:Y:S04]  /*925b0*/  STL.64 [R1+0x40d8], R8 ;  /* 0x0040d80801007387 */ /* 0x0041e80000100a00 */
[----:B0-----:R-:W2:Y:S04]  /*925c0*/  LDL.LU R8, [R1+0x2c0] ;  /* 0x0002c00001087983 */ /* 0x001ea80000300800 */
[----:B------:R-:W2:Y:S04]  /*925d0*/  LDL.LU R9, [R1+0x2c4] ;  /* 0x0002c40001097983 */ /* 0x000ea80000300800 */
[----:B------:R-:W3:Y:S04]  /*925e0*/  LDL.LU R10, [R1+0x2c8] ;  /* 0x0002c800010a7983 */ /* 0x000ee80000300800 */
[----:B------:R-:W3:Y:S04]  /*925f0*/  LDL.LU R11, [R1+0x2cc] ;  /* 0x0002cc00010b7983 */ /* 0x000ee80000300800 */
[----:B------:R-:W2:Y:S04]  /*92600*/  LDL.LU R28, [R1+0x41a4] ;  /* 0x0041a400011c7983 */ /* 0x000ea80000300800 */
[----:B------:R-:W2:Y:S04]  /*92610*/  LDL.LU R29, [R1+0x41a0] ;  /* 0x0041a000011d7983 */ /* 0x000ea80000300800 */
[----:B------:R0:W-:Y:S04]  /*92620*/  STL.64 [R1+0x4158], R18 ;  /* 0x0041581201007387 */ /* 0x0001e80000100a00 */
[----:B------:R1:W-:Y:S04]  /*92630*/  STL.64 [R1+0x4160], R22 ;  /* 0x0041601601007387 */ /* 0x0003e80000100a00 */
[----:B------:R-:W4:Y:S04]  /*92640*/  LDL.LU R16, [R1+0x310] ;  /* 0x0003100001107983 */ /* 0x000f280000300800 */
[----:B------:R-:W4:Y:S04]  /*92650*/  LDL.LU R17, [R1+0x314] ;  /* 0x0003140001117983 */ /* 0x000f280000300800 */
[----:B0-----:R-:W3:Y:S04]  /*92660*/  LDL.LU R18, [R1+0x318] ;  /* 0x0003180001127983 */ /* 0x001ee80000300800 */
[----:B------:R-:W3:Y:S01]  /*92670*/  LDL.LU R19, [R1+0x31c] ;  /* 0x00031c0001137983 */ /* 0x000ee20000300800 */
[----:B-1----:R-:W-:-:S02]  /*92680*/  IMAD.MOV.U32 R22, RZ, RZ, R0 ;  /* 0x000000ffff167224 */ /* 0x002fc400078e0000 */
        /* <DEDUP_REMOVED lines=32> */
[----:B------:R-:W-:-:S02]  /*92890*/  IMAD.MOV.U32 R12, RZ, RZ, R21 ;  /* 0x000000ffff0c7224 */ /* 0x000fc400078e0015 */
[C---:B----4-:R-:W-:Y:S01]  /*928a0*/  HMMA.16816.F32 R20, R4.reuse, R22, R16 ;  /* 0x000000160414723c */ /* 0x050fe20000001810 */
        /* <DEDUP_REMOVED lines=16> */
[----:B------:R-:W4:Y:S04]  /*929b0*/  LDL.LU.64 R18, [R1+0x4188] ;  /* 0x0041880001127983 */ /* 0x000f280000300a00 */
[----:B------:R-:W4:Y:S04]  /*929c0*/  LDL.LU.64 R16, [R1+0x4180] ;  /* 0x0041800001107983 */ /* 0x000f280000300a00 */
[----:B------:R-:W-:Y:S04]  /*929d0*/  STL.64 [R1+0x350], R20 ;  /* 0x0003501401007387 */ /* 0x000fe80000100a00 */
        /* <DEDUP_REMOVED lines=15> */
[----:B------:R-:W4:Y:S04]  /*92ad0*/  LDL.LU R20, [R1+0x4148] ;  /* 0x0041480001147983 */ /* 0x000f280000300800 */
[----:B------:R-:W4:Y:S01]  /*92ae0*/  LDL R21, [R1+0x33b0] ;  /* 0x0033b00001157983 */ /* 0x000f220000100800 */
        /* <DEDUP_REMOVED lines=118> */
[----:B0-----:R-:W2:Y:S01]  /*93250*/  LDL.LU.64 R18, [R1+0x3fb0] ;  /* 0x003fb00001127983 */ /* 0x001ea20000300a00 */
[----:B------:R-:W-:Y:S02]  /*93260*/  IMAD.MOV.U32 R14, RZ, RZ, R2 ;  /* 0x000000ffff0e7224 */ /* 0x000fe400078e0002 */
[----:B------:R-:W-:Y:S01]  /*93270*/  IMAD.MOV.U32 R15, RZ, RZ, R0 ;  /* 0x000000ffff0f7224 */ /* 0x000fe200078e0000 */
[----:B--2---:R-:W-:Y:S01]  /*93280*/  HMMA.16816.F32 R16, R4, R18, R8 ;  /* 0x000000120410723c */ /* 0x004fe20000001808 */
[----:B------:R-:W2:Y:S04]  /*93290*/  LDL.LU.64 R10, [R1+0x3fa8] ;  /* 0x003fa800010a7983 */ /* 0x000ea80000300a00 */
[----:B------:R-:W2:-:S15]  /*932a0*/  LDL.LU.64 R8, [R1+0x3fa0] ;  /* 0x003fa00001087983 */ /* 0x000e9e0000300a00 */
[----:B------:R-:W-:-:S03]  /*932b0*/  NOP ;  /* 0x0000000000007918 */ /* 0x000fc60000000000 */
[----:B------:R3:W-:Y:S01]  /*932c0*/  STL [R1+0x210], R16 ;  /* 0x0002101001007387 */ /* 0x0007e20000100800 */
[----:B------:R-:W-:Y:S02]  /*932d0*/  IMAD.MOV.U32 R2, RZ, RZ, R18 ;  /* 0x000000ffff027224 */ /* 0x000fe400078e0012 */
[----:B------:R-:W-:Y:S02]  /*932e0*/  IMAD.MOV.U32 R0, RZ, RZ, R19 ;  /* 0x000000ffff007224 */ /* 0x000fe400078e0013 */
[----:B------:R-:W3:Y:S01]  /*932f0*/  LDL.LU.64 R18, [R1+0x3f98] ;  /* 0x003f980001127983 */ /* 0x000ee20000300a00 */
[----:B------:R-:W-:Y:S02]  /*93300*/  IMAD.MOV.U32 R13, RZ, RZ, R3 ;  /* 0x000000ffff0d7224 */ /* 0x000fe400078e0003 */
[----:B------:R-:W-:Y:S01]  /*93310*/  IMAD.MOV.U32 R3, RZ, RZ, R17 ;  /* 0x000000ffff037224 */ /* 0x000fe200078e0011 */
[----:B------:R-:W-:Y:S04]  /*93320*/  STL [R1+0x3b08], R0 ;  /* 0x003b080001007387 */ /* 0x000fe80000100800 */
[----:B------:R-:W-:Y:S04]  /*93330*/  STL [R1+0x3b04], R2 ;  /* 0x003b040201007387 */ /* 0x000fe80000100800 */
[----:B------:R-:W-:Y:S01]  /*93340*/  STL [R1+0x3b00], R3 ;  /* 0x003b000301007387 */ /* 0x000fe20000100800 */
[----:B---3--:R-:W-:Y:S03]  /*93350*/  HMMA.16816.F32 R16, R4, R18, R24 ;  /* 0x000000120410723c */ /* 0x008fe60000001818 */
[----:B------:R-:W2:Y:S04]  /*93360*/  LDL.LU.64 R26, [R1+0x3f90] ;  /* 0x003f9000011a7983 */ /* 0x000ea80000300a00 */
[----:B------:R-:W3:-:S15]  /*93370*/  LDL.LU.64 R24, [R1+0x3f88] ;  /* 0x003f880001187983 */ /* 0x000ede0000300a00 */
[----:B------:R-:W-:-:S01]  /*93380*/  NOP ;  /* 0x0000000000007918 */ /* 0x000fc20000000000 */
[----:B------:R-:W-:Y:S04]  /*93390*/  STL.64 [R1+0x200], R16 ;  /* 0x0002001001007387 */ /* 0x000fe80000100a00 */
[----:B------:R0:W-:Y:S04]  /*933a0*/  STL.64 [R1+0x208], R18 ;  /* 0x0002081201007387 */ /* 0x0001e80000100a00 */
[----:B0-----:R-:W3:Y:S04]  /*933b0*/  LDL.LU.64 R18, [R1+0x3f80] ;  /* 0x003f800001127983 */ /* 0x001ee80000300a00 */
[----:B------:R-:W3:Y:S01]  /*933c0*/  LDL.LU.64 R16, [R1+0x3f78] ;  /* 0x003f780001107983 */ /* 0x000ee20000300a00 */
[----:B--2---:R-:W-:-:S15]  /*933d0*/  HMMA.16816.F32 R8, R4, R26, R8 ;  /* 0x0000001a0408723c */ /* 0x004fde0000001808 */
[----:B------:R-:W-:-:S08]  /*933e0*/  NOP ;  /* 0x0000000000007918 */ /* 0x000fd00000000000 */
[----:B------:R-:W-:Y:S04]  /*933f0*/  STL.64 [R1+0x1f0], R8 ;  /* 0x0001f00801007387 */ /* 0x000fe80000100a00 */
[----:B------:R4:W-:Y:S02]  /*93400*/  STL.64 [R1+0x1f8], R10 ;  /* 0x0001f80a01007387 */ /* 0x0009e40000100a00 */
[----:B----4-:R-:W-:Y:S02]  /*93410*/  HMMA.16816.F32 R8, R4, R22, R12 ;  /* 0x000000160408723c */ /* 0x010fe4000000180c */
[----:B---3--:R-:W0:Y:S04]  /*93420*/  LDSM.16.MT88.4 R12, [R16+UR5+0x21800] ;  /* 0x02180005100c783b */ /* 0x008e280008004200 */
[----:B0-----:R-:W-:-:S15]  /*93430*/  STL.64 [R1+0x3f30], R14 ;  /* 0x003f300e01007387 */ /* 0x001fde0000100a00 */
[----:B------:R-:W-:-:S02]  /*93440*/  NOP ;  /* 0x0000000000007918 */ /* 0x000fc40000000000 */
[----:B------:R-:W-:Y:S04]  /*93450*/  STL.64 [R1+0x1e0], R8 ;  /* 0x0001e00801007387 */ /* 0x000fe80000100a00 */
[----:B------:R-:W-:Y:S04]  /*93460*/  STL.64 [R1+0x1e8], R10 ;  /* 0x0001e80a01007387 */ /* 0x000fe80000100a00 */
[----:B------:R-:W-:Y:S04]  /*93470*/  STL.64 [R1+0x3f28], R12 ;  /* 0x003f280c01007387 */ /* 0x000fe80000100a00 */
[----:B------:R-:W0:Y:S04]  /*93480*/  LDSM.16.M88.4 R12, [R21+UR5+0x80] ;  /* 0x00008005150c783b */ /* 0x000e280008000200 */
        /* <DEDUP_REMOVED lines=9> */
[----:B-1----:R-:W-:Y:S04]  /*93520*/  STL.64 [R1+0x1a0], R8 ;  /* 0x0001a00801007387 */ /* 0x002fe80000100a00 */
[----:B------:R-:W-:Y:S01]  /*93530*/  STL.64 [R1+0x1a8], R10 ;  /* 0x0001a80a01007387 */ /* 0x000fe20000100a00 */
[----:B0-----:R-:W-:-:S02]  /*93540*/  IMAD.MOV.U32 R13, RZ, RZ, R8 ;  /* 0x000000ffff0d7224 */ /* 0x001fc400078e0008 */
[----:B------:R-:W-:Y:S02]  /*93550*/  IMAD.MOV.U32 R12, RZ, RZ, R9 ;  /* 0x000000ffff0c7224 */ /* 0x000fe400078e0009 */
[----:B------:R-:W0:Y:S04]  /*93560*/  LDSM.16.M88.4 R8, [R21+UR5+0x4080] ;  /* 0x004080051508783b */ /* 0x000e280008000200 */
[----:B0-----:R-:W-:Y:S01]  /*93570*/  STL.64 [R1+0x190], R8 ;  /* 0x0001900801007387 */ /* 0x001fe20000100a00 */
[----:B------:R-:W-:-:S03]  /*93580*/  IMAD.MOV.U32 R2, RZ, RZ, R8 ;  /* 0x000000ffff027224 */ /* 0x000fc600078e0008 */
[----:B------:R-:W-:Y:S01]  /*93590*/  STL.64 [R1+0x198], R10 ;  /* 0x0001980a01007387 */ /* 0x000fe20000100a00 */
[----:B------:R-:W-:-:S03]  /*935a0*/  IMAD.MOV.U32 R0, RZ, RZ, R9 ;  /* 0x000000ffff007224 */ /* 0x000fc600078e0009 */
[----:B------:R-:W0:Y:S04]  /*935b0*/  LDSM.16.M88.4 R8, [R21+UR5+0x5080] ;  /* 0x005080051508783b */ /* 0x000e280008000200 */
[----:B------:R-:W-:Y:S04]  /*935c0*/  STL [R1+0x3ee4], R0 ;  /* 0x003ee40001007387 */ /* 0x000fe80000100800 */
[----:B------:R-:W-:Y:S04]  /*935d0*/  STL [R1+0x3ee0], R2 ;  /* 0x003ee00201007387 */ /* 0x000fe80000100800 */
[----:B0-----:R-:W-:Y:S04]  /*935e0*/  STL.64 [R1+0x180], R8 ;  /* 0x0001800801007387 */ /* 0x001fe80000100a00 */
[----:B------:R-:W-:Y:S04]  /*935f0*/  STL.64 [R1+0x188], R10 ;  /* 0x0001880a01007387 */ /* 0x000fe80000100a00 */
        /* <DEDUP_REMOVED lines=11> */
[----:B0-----:R-:W-:Y:S04]  /*936b0*/  STL.64 [R1+0x150], R8 ;  /* 0x0001500801007387 */ /* 0x001fe80000100a00 */
[----:B------:R-:W-:Y:S01]  /*936c0*/  STL.64 [R1+0x158], R10 ;  /* 0x0001580a01007387 */ /* 0x000fe20000100a00 */
[----:B------:R-:W-:-:S03]  /*936d0*/  IMAD.MOV.U32 R0, RZ, RZ, R9 ;  /* 0x000000ffff007224 */ /* 0x000fc600078e0009 */
[----:B------:R-:W0:Y:S04]  /*936e0*/  LDSM.16.M88.4 R8, [R21+UR5+0x9080] ;  /* 0x009080051508783b */ /* 0x000e280008000200 */
        /* <DEDUP_REMOVED lines=17> */
[----:B------:R-:W-:Y:S04]  /*93800*/  STL.64 [R1+0x3f50], R16 ;  /* 0x003f501001007387 */ /* 0x000fe80000100a00 */
[----:B0-----:R-:W-:Y:S04]  /*93810*/  STL.64 [R1+0x100], R8 ;  /* 0x0001000801007387 */ /* 0x001fe80000100a00 */
[----:B------:R-:W-:Y:S04]  /*93820*/  STL.64 [R1+0x108], R10 ;  /* 0x0001080a01007387 */ /* 0x000fe80000100a00 */
[----:B------:R-:W0:Y:S04]  /*93830*/  LDSM.16.M88.4 R8, [R21+UR5+0xe080] ;  /* 0x00e080051508783b */ /* 0x000e280008000200 */
        /* <DEDUP_REMOVED lines=42> */
[----:B0-----:R0:W-:Y:S04]  /*93ae0*/  STL.64 [R1+0x10], R8 ;  /* 0x0000100801007387 */ /* 0x0011e80000100a00 */
[----:B------:R-:W-:Y:S04]  /*93af0*/  STL.64 [R1+0x18], R10 ;  /* 0x0000180a01007387 */ /* 0x000fe80000100a00 */
[----:B0-----:R-:W2:Y:S02]  /*93b00*/  LDL.LU.64 R8, [R1+0x3f70] ;  /* 0x003f700001087983 */ /* 0x001ea40000300a00 */
[----:B--2---:R-:W-:-:S02]  /*93b10*/  IMAD.MOV.U32 R14, RZ, RZ, R9 ;  /* 0x000000ffff0e7224 */ /* 0x004fc400078e0009 */
[----:B------:R-:W-:Y:S02]  /*93b20*/  IMAD.MOV.U32 R15, RZ, RZ, R8 ;  /* 0x000000ffff0f7224 */ /* 0x000fe400078e0008 */
[----:B------:R-:W0:Y:S04]  /*93b30*/  LDSM.16.M88.4 R8, [R21+UR5+0x1d080] ;  /* 0x01d080051508783b */ /* 0x000e280008000200 */
[----:B------:R-:W-:Y:S04]  /*93b40*/  STL.64 [R1+0x3f48], R14 ;  /* 0x003f480e01007387 */ /* 0x000fe80000100a00 */
[----:B0-----:R-:W-:Y:S04]  /*93b50*/  STL.64 [R1], R8 ;  /* 0x0000000801007387 */ /* 0x001fe80000100a00 */
[----:B------:R0:W-:Y:S04]  /*93b60*/  STL.64 [R1+0x8], R10 ;  /* 0x0000080a01007387 */ /* 0x0001e80000100a00 */
[----:B0-----:R-:W2:Y:S01]  /*93b70*/  LDL.LU.64 R10, [R1+0x3f68] ;  /* 0x003f6800010a7983 */ /* 0x001ea20000300a00 */
[----:B------:R-:W-:-:S02]  /*93b80*/  IMAD.MOV.U32 R16, RZ, RZ, R25 ;  /* 0x000000ffff107224 */ /* 0x000fc400078e0019 */
[----:B------:R-:W-:Y:S01]  /*93b90*/  IMAD.MOV.U32 R17, RZ, RZ, R24 ;  /* 0x000000ffff117224 */ /* 0x000fe200078e0018 */
[----:B------:R-:W3:Y:S04]  /*93ba0*/  LDL.LU.64 R8, [R1+0x3f60] ;  /* 0x003f600001087983 */ /* 0x000ee80000300a00 */
[----:B------:R-:W0:Y:S01]  /*93bb0*/  LDSM.16.M88.4 R24, [R21+UR5+0x1e080] ;  /* 0x01e080051518783b */ /* 0x000e220008000200 */
[----:B------:R-:W-:-:S03]  /*93bc0*/  IMAD.MOV.U32 R14, RZ, RZ, R20 ;  /* 0x000000ffff0e7224 */ /* 0x000fc600078e0014 */
[----:B------:R-:W4:Y:S01]  /*93bd0*/  LDL.LU R20, [R1+0x3f58] ;  /* 0x003f580001147983 */ /* 0x000f220000300800 */
[----:B--2---:R-:W-:-:S03]  /*93be0*/  IMAD.MOV.U32 R15, RZ, RZ, R11 ;  /* 0x000000ffff0f7224 */ /* 0x004fc600078e000b */
[----:B------:R-:W2:Y:S04]  /*93bf0*/  LDL R11, [R1+0xd28] ;  /* 0x000d2800010b7983 */ /* 0x000ea80000100800 */
[----:B0-----:R-:W-:Y:S04]  /*93c00*/  STL [R1+0x384c], R26 ;  /* 0x00384c1a01007387 */ /* 0x001fe80000100800 */
[----:B------:R-:W-:Y:S04]  /*93c10*/  STL [R1+0x3848], R27 ;  /* 0x0038481b01007387 */ /* 0x000fe80000100800 */
[----:B------:R0:W-:Y:S04]  /*93c20*/  STL.64 [R1+0x3f10], R24 ;  /* 0x003f101801007387 */ /* 0x0001e80000100a00 */
[----:B0-----:R-:W3:Y:S04]  /*93c30*/  LDL.LU R24, [R1+0x5d0] ;  /* 0x0005d00001187983 */ /* 0x001ee80000300800 */
[----:B------:R-:W3:Y:S04]  /*93c40*/  LDL.LU R25, [R1+0x5d4] ;  /* 0x0005d40001197983 */ /* 0x000ee80000300800 */
[----:B------:R-:W4:Y:S04]  /*93c50*/  LDL.LU R26, [R1+0x5d8] ;  /* 0x0005d800011a7983 */ /* 0x000f280000300800 */
[----:B------:R-:W4:Y:S04]  /*93c60*/  LDL.LU R27, [R1+0x5dc] ;  /* 0x0005dc00011b7983 */ /* 0x000f280000300800 */
[----:B----4-:R0:W-:Y:S02]  /*93c70*/  STL.64 [R1+0x3f40], R26 ;  /* 0x003f401a01007387 */ /* 0x0101e40000100a00 */
[----:B0-----:R-:W-:-:S02]  /*93c80*/  IMAD.MOV.U32 R27, RZ, RZ, R20 ;  /* 0x000000ffff1b7224 */ /* 0x001fc400078e0014 */
[----:B------:R-:W0:Y:S04]  /*93c90*/  LDSM.16.M88.4 R20, [R21+UR5+0x1f080] ;  /* 0x01f080051514783b */ /* 0x000e280008000200 */
[----:B---3--:R1:W-:Y:S04]  /*93ca0*/  STL.64 [R1+0x3f38], R24 ;  /* 0x003f381801007387 */ /* 0x0083e80000100a00 */
[----:B-1----:R-:W3:Y:S04]  /*93cb0*/  LDL.LU R24, [R1+0x600] ;  /* 0x0006000001187983 */ /* 0x002ee80000300800 */
[----:B------:R-:W3:Y:S04]  /*93cc0*/  LDL.LU R25, [R1+0x604] ;  /* 0x0006040001197983 */ /* 0x000ee80000300800 */
[----:B------:R-:W3:Y:S04]  /*93cd0*/  LDL.LU R26, [R1+0x608] ;  /* 0x00060800011a7983 */ /* 0x000ee80000300800 */
[----:B0-----:R-:W-:Y:S04]  /*93ce0*/  STL.64 [R1+0x3d20], R22 ;  /* 0x003d201601007387 */ /* 0x001fe80000100a00 */
[----:B------:R0:W-:Y:S02]  /*93cf0*/  STL.64 [R1+0x3d18], R20 ;  /* 0x003d181401007387 */ /* 0x0001e40000100a00 */
[----:B0-----:R-:W-:-:S02]  /*93d00*/  IMAD.MOV.U32 R20, RZ, RZ, R13 ;  /* 0x000000ffff147224 */ /* 0x001fc400078e000d */
[----:B------:R-:W-:-:S05]  /*93d10*/  IMAD.MOV.U32 R21, RZ, RZ, R12 ;  /* 0x000000ffff157224 */ /* 0x000fca00078e000c */
[----:B------:R0:W-:Y:S04]  /*93d20*/  STL.64 [R1+0x3ef8], R20 ;  /* 0x003ef81401007387 */ /* 0x0001e80000100a00 */
[----:B0-----:R-:W4:Y:S01]  /*93d30*/  LDL.LU R20, [R1+0x5c0] ;  /* 0x0005c00001147983 */ /* 0x001f220000300800 */
[----:B------:R-:W-:Y:S02]  /*93d40*/  IMAD.MOV.U32 R21, RZ, RZ, R10 ;  /* 0x000000ffff157224 */ /* 0x000fe400078e000a */
[----:B------:R-:W-:Y:S02]  /*93d50*/  IMAD.MOV.U32 R22, RZ, RZ, R9 ;  /* 0x000000ffff167224 */ /* 0x000fe400078e0009 */
[----:B------:R-:W-:Y:S02]  /*93d60*/  IMAD.MOV.U32 R23, RZ, RZ, R8 ;  /* 0x000000ffff177224 */ /* 0x000fe400078e0008 */
[----:B--2---:R-:W0:Y:S01]  /*93d70*/  LDSM.16.MT88.4 R8, [R11+UR5+0x21800] ;  /* 0x021800050b08783b */ /* 0x004e220008004200 */
[----:B------:R-:W-:Y:S03]  /*93d80*/  HMMA.16816.F32 R12, R4, R14, R16 ;  /* 0x0000000e040c723c */ /* 0x000fe60000001810 */
[----:B------:R-:W-:-:S15]  /*93d90*/  STL.64 [R1+0x3f20], R22 ;  /* 0x003f201601007387 */ /* 0x000fde0000100a00 */
[----:B------:R-:W-:-:S06]  /*93da0*/  NOP ;  /* 0x0000000000007918 */ /* 0x000fcc0000000000 */
[----:B------:R-:W-:Y:S02]  /*93db0*/  IMAD.MOV.U32 R19, RZ, RZ, R14 ;  /* 0x000000ffff137224 */ /* 0x000fe400078e000e */
[----:B------:R-:W-:Y:S01]  /*93dc0*/  IMAD.MOV.U32 R18, RZ, RZ, R15 ;  /* 0x000000ffff127224 */ /* 0x000fe200078e000f */
[----:B----4-:R1:W-:Y:S04]  /*93dd0*/  STL.64 [R1+0x3f18], R20 ;  /* 0x003f181401007387 */ /* 0x0103e80000100a00 */
[----:B-1----:R-:W2:Y:S04]  /*93de0*/  LDL.LU.64 R20, [R1+0x1d0] ;  /* 0x0001d00001147983 */ /* 0x002ea80000300a00 */
[----:B0-----:R-:W-:Y:S04]  /*93df0*/  STL [R1+0x3d00], R10 ;  /* 0x003d000a01007387 */ /* 0x001fe80000100800 */
[----:B------:R-:W-:Y:S04]  /*93e00*/  STL [R1+0x3cfc], R11 ;  /* 0x003cfc0b01007387 */ /* 0x000fe80000100800 */
[----:B------:R-:W4:Y:S04]  /*93e10*/  LDL.LU.64 R16, [R1+0x3f50] ;  /* 0x003f500001107983 */ /* 0x000f280000300a00 */
[----:B------:R0:W-:Y:S04]  /*93e20*/  STL.64 [R1+0x5e0], R12 ;  /* 0x0005e00c01007387 */ /* 0x0001e80000100a00 */
[----:B------:R-:W3:Y:S04]  /*93e30*/  LDL.LU.64 R14, [R1+0x3f48] ;  /* 0x003f4800010e7983 */ /* 0x000ee80000300a00 */
[----:B------:R-:W-:Y:S04]  /*93e40*/  STL [R1+0x3b18], R18 ;  /* 0x003b181201007387 */ /* 0x000fe80000100800 */
[----:B------:R-:W-:Y:S01]  /*93e50*/  STL [R1+0x3b14], R19 ;  /* 0x003b141301007387 */ /* 0x000fe20000100800 */
[----:B---3--:R-:W-:Y:S03]  /*93e60*/  HMMA.16816.F32 R4, R4, R14, R24 ;  /* 0x0000000e0404723c */ /* 0x008fe60000001818 */
[----:B------:R-:W3:Y:S04]  /*93e70*/  LDL.LU.64 R26, [R1+0x3f40] ;  /* 0x003f4000011a7983 */ /* 0x000ee80000300a00 */
[----:B------:R-:W3:Y:S04]  /*93e80*/  LDL.LU.64 R24, [R1+0x3f38] ;  /* 0x003f380001187983 */ /* 0x000ee80000300a00 */
[----:B------:R-:W3:Y:S04]  /*93e90*/  LDL.LU.64 R14, [R1+0x3f30] ;  /* 0x003f3000010e7983 */ /* 0x000ee80000300a00 */
[----:B0-----:R-:W3:Y:S08]  /*93ea0*/  LDL.LU.64 R12, [R1+0x3f28] ;  /* 0x003f2800010c7983 */ /* 0x001ef00000300a00 */
[----:B------:R0:W-:Y:S04]  /*93eb0*/  STL.64 [R1+0x3e0], R4 ;  /* 0x0003e00401007387 */ /* 0x0001e80000100a00 */
[----:B------:R1:W-:Y:S04]  /*93ec0*/  STL.64 [R1+0x3e8], R6 ;  /* 0x0003e80601007387 */ /* 0x0003e80000100a00 */
[----:B0-----:R-:W3:Y:S04]  /*93ed0*/  LDL.LU R4, [R1+0x5b0] ;  /* 0x0005b00001047983 */ /* 0x001ee80000300800 */
[----:B------:R-:W3:Y:S04]  /*93ee0*/  LDL.LU R5, [R1+0x5b4] ;  /* 0x0005b40001057983 */ /* 0x000ee80000300800 */
[----:B-1----:R-:W3:Y:S01]  /*93ef0*/  LDL.LU R6, [R1+0x5b8] ;  /* 0x0005b80001067983 */ /* 0x002ee20000300800 */
[----:B----4-:R-:W-:-:S02]  /*93f00*/  IMAD.MOV.U32 R7, RZ, RZ, R17 ;  /* 0x000000ffff077224 */ /* 0x010fc400078e0011 */
[----:B--2---:R-:W-:Y:S02]  /*93f10*/  IMAD.MOV.U32 R10, RZ, RZ, R20 ;  /* 0x000000ffff0a7224 */ /* 0x004fe400078e0014 */
[----:B------:R-:W-:Y:S01]  /*93f20*/  IMAD.MOV.U32 R11, RZ, RZ, R21 ;  /* 0x000000ffff0b7224 */ /* 0x000fe200078e0015 */
[----:B---3--:R-:W-:Y:S01]  /*93f30*/  HMMA.16816.F32 R24, R12, R20, R24 ;  /* 0x000000140c18723c */ /* 0x008fe20000001818 */
[----:B------:R-:W-:Y:S04]  /*93f40*/  STL.64 [R1+0x3f08], R6 ;  /* 0x003f080601007387 */ /* 0x000fe80000100a00 */
[----:B------:R0:W-:Y:S04]  /*93f50*/  STL.64 [R1+0x3f00], R4 ;  /* 0x003f000401007387 */ /* 0x0001e80000100a00 */
[----:B0-----:R-:W2:Y:S04]  /*93f60*/  LDL.LU.64 R4, [R1+0x1c0] ;  /* 0x0001c00001047983 */ /* 0x001ea80000300a00 */
[----:B------:R-:W2:Y:S04]  /*93f70*/  LDL.LU.64 R22, [R1+0x3f20] ;  /* 0x003f200001167983 */ /* 0x000ea80000300a00 */
[----:B------:R-:W2:Y:S06]  /*93f80*/  LDL.LU.64 R20, [R1+0x3f18] ;  /* 0x003f180001147983 */ /* 0x000eac0000300a00 */
[----:B------:R0:W-:Y:S04]  /*93f90*/  STL [R1+0x5d0], R24 ;  /* 0x0005d01801007387 */ /* 0x0001e80000100800 */
[----:B------:R-:W-:Y:S01]  /*93fa0*/  STL.64 [R1+0x5d8], R26 ;  /* 0x0005d81a01007387 */ /* 0x000fe20000100a00 */
[----:B------:R-:W-:-:S03]  /*93fb0*/  IMAD.MOV.U32 R17, RZ, RZ, R25 ;  /* 0x000000ffff117224 */ /* 0x000fc600078e0019 */
[----:B0-----:R-:W3:Y:S04]  /*93fc0*/  LDL.LU.64 R24, [R1+0x3f10] ;  /* 0x003f100001187983 */ /* 0x001ee80000300a00 */
[----:B------:R-:W-:Y:S04]  /*93fd0*/  STL [R1+0x3e50], R17 ;  /* 0x003e501101007387 */ /* 0x000fe80000100800 */
[----:B------:R-:W-:Y:S04]  /*93fe0*/  STL.64 [R1+0x3d10], R10 ;  /* 0x003d100a01007387 */ /* 0x000fe80000100a00 */
[----:B------:R0:W-:Y:S04]  /*93ff0*/  STL.64 [R1+0x3d08], R8 ;  /* 0x003d080801007387 */ /* 0x0001e80000100a00 */
[----:B0-----:R-:W4:Y:S04]  /*94000*/  LDL.LU R8, [R1+0x5a0] ;  /* 0x0005a00001087983 */ /* 0x001f280000300800 */
[----:B------:R-:W4:Y:S04]  /*94010*/  LDL.LU R9, [R1+0x5a4] ;  /* 0x0005a40001097983 */ /* 0x000f280000300800 */
[----:B------:R-:W4:Y:S01]  /*94020*/  LDL.LU.64 R6, [R1+0x3f08] ;  /* 0x003f080001067983 */ /* 0x000f220000300a00 */
[----:B--2---:R-:W-:Y:S06]  /*94030*/  HMMA.16816.F32 R20, R12, R4, R20 ;  /* 0x000000040c14723c */ /* 0x004fec0000001814 */
[----:B------:R-:W-:-:S02]  /*94040*/  IMAD.MOV.U32 R27, RZ, RZ, R4 ;  /* 0x000000ffff1b7224 */ /* 0x000fc400078e0004 */
[----:B------:R-:W-:Y:S02]  /*94050*/  IMAD.MOV.U32 R26, RZ, RZ, R5 ;  /* 0x000000ffff1a7224 */ /* 0x000fe400078e0005 */
[----:B------:R-:W4:-:S13]  /*94060*/  LDL.LU.64 R4, [R1+0x3f00] ;  /* 0x003f000001047983 */ /* 0x000f1a0000300a00 */
[----:B------:R0:W-:Y:S04]  /*94070*/  STL.64 [R1+0x5c0], R20 ;  /* 0x0005c01401007387 */ /* 0x0001e80000100a00 */
[----:B0-----:R-:W2:Y:S04]  /*94080*/  LDL.LU.64 R20, [R1+0x3ef8] ;  /* 0x003ef80001147983 */ /* 0x001ea80000300a00 */
[----:B------:R-:W-:Y:S04]  /*94090*/  STL.64 [R1+0x3d30], R26 ;  /* 0x003d301a01007387 */ /* 0x000fe80000100a00 */
[----:B---3--:R0:W-:Y:S04]  /*940a0*/  STL.64 [R1+0x3d28], R24 ;  /* 0x003d281801007387 */ /* 0x0081e80000100a00 */
[----:B0-----:R-:W4:Y:S01]  /*940b0*/  LDL.LU.64 R24, [R1+0x1b0] ;  /* 0x0001b00001187983 */ /* 0x001f220000300a00 */
[----:B------:R-:W-:-:S02]  /*940c0*/  IMAD.MOV.U32 R11, RZ, RZ, R28 ;  /* 0x000000ffff0b7224 */ /* 0x000fc400078e001c */
[----:B------:R-:W-:Y:S02]  /*940d0*/  IMAD.MOV.U32 R10, RZ, RZ, R29 ;  /* 0x000000ffff0a7224 */ /* 0x000fe400078e001d */
[----:B------:R-:W-:Y:S02]  /*940e0*/  IMAD.MOV.U32 R28, RZ, RZ, R23 ;  /* 0x000000ffff1c7224 */ /* 0x000fe400078e0017 */
[----:B------:R-:W-:-:S03]  /*940f0*/  IMAD.MOV.U32 R29, RZ, RZ, R22 ;  /* 0x000000ffff1d7224 */ /* 0x000fc600078e0016 */
[----:B------:R-:W-:Y:S04]  /*94100*/  STL [R1+0x3b10], R28 ;  /* 0x003b101c01007387 */ /* 0x000fe80000100800 */
[----:B------:R-:W-:Y:S01]  /*94110*/  STL [R1+0x3b0c], R29 ;  /* 0x003b0c1d01007387 */ /* 0x000fe20000100800 */
[----:B------:R-:W-:Y:S01]  /*94120*/  IMAD.MOV.U32 R17, RZ, RZ, R0 ;  /* 0x000000ffff117224 */ /* 0x000fe200078e0000 */
[----:B----4-:R-:W-:-:S15]  /*94130*/  HMMA.16816.F32 R4, R12, R24, R4 ;  /* 0x000000180c04723c */ /* 0x010fde0000001804 */
[----:B------:R-:W-:-:S08]  /*94140*/  NOP ;  /* 0x0000000000007918 */ /* 0x000fd00000000000 */
[----:B------:R-:W-:Y:S04]  /*94150*/  STL.64 [R1+0x5b0], R4 ;  /* 0x0005b00401007387 */ /* 0x000fe80000100a00 */
[----:B------:R0:W-:Y:S02]  /*94160*/  STL.64 [R1+0x5b8], R6 ;  /* 0x0005b80601007387 */ /* 0x0001e40000100a00 */
[----:B0-----:R-:W-:Y:S02]  /*94170*/  IMAD.MOV.U32 R6, RZ, RZ, R25 ;  /* 0x000000ffff067224 */ /* 0x001fe400078e0019 */
[----:B------:R-:W-:-:S03]  /*94180*/  IMAD.MOV.U32 R7, RZ, RZ, R24 ;  /* 0x000000ffff077224 */ /* 0x000fc600078e0018 */
[----:B------:R-:W-:Y:S04]  /*94190*/  STL [R1+0x3cc4], R6 ;  /* 0x003cc40601007387 */ /* 0x000fe80000100800 */
[----:B------:R2:W-:Y:S02]  /*941a0*/  STL [R1+0x3cc0], R7 ;  /* 0x003cc00701007387 */ /* 0x0005e40000100800 */
[----:B--2---:R-:W-:-:S15]  /*941b0*/  HMMA.16816.F32 R4, R12, R20, R8 ;  /* 0x000000140c04723c */ /* 0x004fde0000001808 */
[----:B------:R-:W-:-:S08]  /*941c0*/  NOP ;  /* 0x0000000000007918 */ /* 0x000fd00000000000 */
[----:B------:R-:W-:Y:S04]  /*941d0*/  STL.64 [R1+0x5a0], R4 ;  /* 0x0005a00401007387 */ /* 0x000fe80000100a00 */
[----:B------:R-:W-:Y:S04]  /*941e0*/  STL.64 [R1+0x5a8], R6 ;  /* 0x0005a80601007387 */ /* 0x000fe80000100a00 */
[----:B------:R-:W2:Y:S04]  /*941f0*/  LDL.LU R0, [R1+0x3ef0] ;  /* 0x003ef00001007983 */ /* 0x000ea80000300800 */
[----:B------:R0:W-:Y:S04]  /*94200*/  STL.64 [R1+0x3e60], R16 ;  /* 0x003e601001007387 */ /* 0x0001e80000100a00 */
[----:B0-----:R-:W3:Y:S04]  /*94210*/  LDL.LU.64 R16, [R1+0x120] ;  /* 0x0001200001107983 */ /* 0x001ee80000300a00 */
[----:B---3--:R0:W-:Y:S02]  /*94220*/  STL.64 [R1+0x3e68], R16 ;  /* 0x003e681001007387 */ /* 0x0081e40000100a00 */
[----:B0-----:R-:W-:-:S02]  /*94230*/  IMAD.MOV.U32 R16, RZ, RZ, R3 ;  /* 0x000000ffff107224 */ /* 0x001fc400078e0003 */
[----:B------:R-:W-:Y:S01]  /*94240*/  IMAD.MOV.U32 R17, RZ, RZ, R2 ;  /* 0x000000ffff117224 */ /* 0x000fe200078e0002 */
[----:B------:R-:W3:Y:S04]  /*94250*/  LDL.LU R3, [R1+0x3eec] ;  /* 0x003eec0001037983 */ /* 0x000ee80000300800 */
[----:B------:R-:W4:Y:S04]  /*94260*/  LDL.LU R2, [R1+0x3ee8] ;  /* 0x003ee80001027983 */ /* 0x000f280000300800 */
[----:B------:R0:W-:Y:S04]  /*94270*/  STL.64 [R1+0x3e80], R16 ;  /* 0x003e801001007387 */ /* 0x0001e80000100a00 */
[----:B0-----:R-:W2:Y:S04]  /*94280*/  LDL.LU.64 R16, [R1+0x140] ;  /* 0x0001400001107983 */ /* 0x001ea80000300a00 */
[----:B--2---:R0:W-:Y:S04]  /*94290*/  STL.64 [R1+0x3e88], R16 ;  /* 0x003e881001007387 */ /* 0x0041e80000100a00 */
[----:B0-----:R-:W2:Y:S01]  /*942a0*/  LDL R16, [R1+0x150] ;  /* 0x0001500001107983 */ /* 0x001ea20000100800 */
[----:B------:R-:W-:-:S03]  /*942b0*/  IMAD.MOV.U32 R17, RZ, RZ, R0 ;  /* 0x000000ffff117224 */ /* 0x000fc600078e0000 */
[----:B------:R-:W3:Y:S04]  /*942c0*/  LDL.LU R0, [R1+0x3ee4] ;  /* 0x003ee40001007983 */ /* 0x000ee80000300800 */
[----:B--2---:R0:W-:Y:S04]  /*942d0*/  STL.64 [R1+0x3ea0], R16 ;  /* 0x003ea01001007387 */ /* 0x0041e80000100a00 */
[----:B0-----:R-:W2:Y:S04]  /*942e0*/  LDL.LU.64 R16, [R1+0x160] ;  /* 0x0001600001107983 */ /* 0x001ea80000300a00 */
[----:B--2---:R4:W-:Y:S02]  /*942f0*/  STL.64 [R1+0x3ea8], R16 ;  /* 0x003ea81001007387 */ /* 0x0049e40000100a00 */
[----:B----4-:R-:W-:-:S02]  /*94300*/  IMAD.MOV.U32 R16, RZ, RZ, R2 ;  /* 0x000000ffff107224 */ /* 0x010fc400078e0002 */
[----:B------:R-:W2:Y:S04]  /*94310*/  LDL.LU R2, [R1+0x3ee0] ;  /* 0x003ee00001027983 */ /* 0x000ea80000300800 */
[----:B------:R-:W4:Y:S04]  /*94320*/  LDL.LU R4, [R1+0x580] ;  /* 0x0005800001047983 */ /* 0x000f280000300800 */
[----:B------:R-:W4:Y:S04]  /*94330*/  LDL.LU R5, [R1+0x584] ;  /* 0x0005840001057983 */ /* 0x000f280000300800 */
[----:B------:R-:W2:Y:S04]  /*94340*/  LDL.LU R6, [R1+0x588] ;  /* 0x0005880001067983 */ /* 0x000ea80000300800 */
[----:B------:R-:W2:Y:S01]  /*94350*/  LDL.LU R7, [R1+0x58c] ;  /* 0x00058c0001077983 */ /* 0x000ea20000300800 */
[----:B---3--:R-:W-:-:S03]  /*94360*/  IMAD.MOV.U32 R17, RZ, RZ, R3 ;  /* 0x000000ffff117224 */ /* 0x008fc600078e0003 */
[----:B--2---:R-:W-:Y:S04]  /*94370*/  STL.64 [R1+0x3ed0], R6 ;  /* 0x003ed00601007387 */ /* 0x004fe80000100a00 */
[----:B----4-:R-:W-:Y:S04]  /*94380*/  STL.64 [R1+0x3ec8], R4 ;  /* 0x003ec80401007387 */ /* 0x010fe80000100a00 */
[----:B------:R0:W-:Y:S04]  /*94390*/  STL.64 [R1+0x3ec0], R16 ;  /* 0x003ec01001007387 */ /* 0x0001e80000100a00 */
[----:B0-----:R-:W2:Y:S04]  /*943a0*/  LDL.LU.64 R16, [R1+0x180] ;  /* 0x0001800001107983 */ /* 0x001ea80000300a00 */
[----:B--2---:R0:W-:Y:S04]  /*943b0*/  STL.64 [R1+0x3ed8], R16 ;  /* 0x003ed81001007387 */ /* 0x0041e80000100a00 */
[----:B0-----:R-:W2:Y:S04]  /*943c0*/  LDL.LU R16, [R1+0x590] ;  /* 0x0005900001107983 */ /* 0x001ea80000300800 */
[----:B------:R-:W2:Y:S04]  /*943d0*/  LDL.LU R17, [R1+0x594] ;  /* 0x0005940001117983 */ /* 0x000ea80000300800 */
[----:B------:R-:W2:Y:S04]  /*943e0*/  LDL.LU R18, [R1+0x598] ;  /* 0x0005980001127983 */ /* 0x000ea80000300800 */
[----:B------:R-:W2:Y:S04]  /*943f0*/  LDL.LU R19, [R1+0x59c] ;  /* 0x00059c0001137983 */ /* 0x000ea80000300800 */
[----:B------:R-:W3:Y:S04]  /*94400*/  LDL.LU.64 R24, [R1+0x100] ;  /* 0x0001000001187983 */ /* 0x000ee80000300a00 */
        /* <DEDUP_REMOVED lines=17> */
[----:B------:R-:W4:Y:S04]  /*94520*/  LDL.LU R26, [R1+0x558] ;  /* 0x00055800011a7983 */ /* 0x000f280000300800 */
[----:B------:R-:W4:Y:S01]  /*94530*/  LDL.LU R27, [R1+0x55c] ;  /* 0x00055c00011b7983 */ /* 0x000f220000300800 */
[C---:B--2---:R-:W-:Y:S03]  /*94540*/  HMMA.16816.F32 R4, R12.reuse, R4, R16 ;  /* 0x000000040c04723c */ /* 0x044fe60000001810 */
[----:B----4-:R-:W-:Y:S04]  /*94550*/  STL.64 [R1+0x3eb8], R26 ;  /* 0x003eb81a01007387 */ /* 0x010fe80000100a00 */
[----:B---3--:R0:W-:Y:S04]  /*94560*/  STL.64 [R1+0x3eb0], R24 ;  /* 0x003eb01801007387 */ /* 0x0081e80000100a00 */
        /* <DEDUP_REMOVED lines=8> */
[----:B------:R-:W3:Y:S04]  /*945f0*/  LDL.64 R20, [R1+0xf0] ;  /* 0x0000f00001147983 */ /* 0x000ee80000100a00 */
[----:B------:R-:W4:Y:S04]  /*94600*/  LDL.LU.64 R16, [R1+0x3ed8] ;  /* 0x003ed80001107983 */ /* 0x000f280000300a00 */
[----:B------:R-:W-:Y:S04]  /*94610*/  STL.64 [R1+0x590], R4 ;  /* 0x0005900401007387 */ /* 0x000fe80000100a00 */
[----:B------:R0:W-:Y:S04]  /*94620*/  STL.64 [R1+0x598], R6 ;  /* 0x0005980601007387 */ /* 0x0001e80000100a00 */
[----:B0-----:R-:W4:Y:S04]  /*94630*/  LDL.LU.64 R6, [R1+0x3ed0] ;  /* 0x003ed00001067983 */ /* 0x001f280000300a00 */
[----:B------:R-:W4:Y:S02]  /*94640*/  LDL.LU.64 R4, [R1+0x3ec8] ;  /* 0x003ec80001047983 */ /* 0x000f240000300a00 */
[----:B----4-:R-:W-:-:S15]  /*94650*/  HMMA.16816.F32 R4, R12, R16, R4 ;  /* 0x000000100c04723c */ /* 0x010fde0000001804 */
        /* <DEDUP_REMOVED lines=8> */
[----:B------:R-:W4:Y:S04]  /*946e0*/  LDL.LU R4, [R1+0x560] ;  /* 0x0005600001047983 */ /* 0x000f280000300800 */
[----:B------:R-:W4:Y:S04]  /*946f0*/  LDL.LU R5, [R1+0x564] ;  /* 0x0005640001057983 */ /* 0x000f280000300800 */
[----:B0-----:R-:W4:Y:S04]  /*94700*/  LDL.LU R6, [R1+0x568] ;  /* 0x0005680001067983 */ /* 0x001f280000300800 */
[----:B------:R-:W4:Y:S01]  /*94710*/  LDL.LU R7, [R1+0x56c] ;  /* 0x00056c0001077983 */ /* 0x000f220000300800 */
[----:B--2---:R-:W-:Y:S03]  /*94720*/  HMMA.16816.F32 R16, R12, R16, R24 ;  /* 0x000000100c10723c */ /* 0x004fe60000001818 */
[----:B------:R-:W2:Y:S04]  /*94730*/  LDL.LU.64 R26, [R1+0x3eb8] ;  /* 0x003eb800011a7983 */ /* 0x000ea80000300a00 */
[----:B------:R-:W2:-:S15]  /*94740*/  LDL.LU.64 R24, [R1+0x3eb0] ;  /* 0x003eb00001187983 */ /* 0x000e9e0000300a00 */
[----:B------:R-:W-:-:S01]  /*94750*/  NOP ;  /* 0x0000000000007918 */ /* 0x000fc20000000000 */
[----:B------:R0:W-:Y:S04]  /*94760*/  STL.64 [R1+0x570], R16 ;  /* 0x0005701001007387 */ /* 0x0001e80000100a00 */
[----:B------:R-:W-:Y:S04]  /*94770*/  STL.64 [R1+0x578], R18 ;  /* 0x0005781201007387 */ /* 0x000fe80000100a00 */
[----:B0-----:R-:W4:Y:S02]  /*94780*/  LDL.LU.64 R16, [R1+0x3ea8] ;  /* 0x003ea80001107983 */ /* 0x001f240000300a00 */
[----:B----4-:R-:W-:-:S15]  /*94790*/  HMMA.16816.F32 R4, R12, R16, R4 ;  /* 0x000000100c04723c */ /* 0x010fde0000001804 */
[----:B------:R-:W-:-:S08]  /*947a0*/  NOP ;  /* 0x0000000000007918 */ /* 0x000fd00000000000 */
[----:B------:R-:W-:Y:S04]  /*947b0*/  STL.64 [R1+0x560], R4 ;  /* 0x0005600401007387 */ /* 0x000fe80000100a00 */
[----:B------:R0:W-:Y:S02]  /*947c0*/  STL.64 [R1+0x568], R6 ;  /* 0x0005680601007387 */ /* 0x0001e40000100a00 */
[----:B0-----:R-:W-:Y:S02]  /*947d0*/  IMAD.MOV.U32 R7, RZ, RZ, R16 ;  /* 0x000000ffff077224 */ /* 0x001fe400078e0010 */
[----:B------:R-:W-:Y:S02]  /*947e0*/  IMAD.MOV.U32 R6, RZ, RZ, R17 ;  /* 0x000000ffff067224 */ /* 0x000fe400078e0011 */
[----:B------:R-:W2:Y:S04]  /*947f0*/  LDL.LU.64 R16, [R1+0x3ea0] ;  /* 0x003ea00001107983 */ /* 0x000ea80000300a00 */
[----:B------:R0:W-:Y:S04]  /*94800*/  STL [R1+0x3cd4], R6 ;  /* 0x003cd40601007387 */ /* 0x0001e80000100800 */
[----:B------:R1:W-:Y:S04]  /*94810*/  STL [R1+0x3cd0], R7 ;  /* 0x003cd00701007387 */ /* 0x0003e80000100800 */
[----:B------:R-:W4:Y:S04]  /*94820*/  LDL.LU R4, [R1+0x540] ;  /* 0x0005400001047983 */ /* 0x000f280000300800 */
[----:B------:R-:W4:Y:S04]  /*94830*/  LDL.LU R5, [R1+0x544] ;  /* 0x0005440001057983 */ /* 0x000f280000300800 */
[----:B0-----:R-:W4:Y:S04]  /*94840*/  LDL.LU R6, [R1+0x548] ;  /* 0x0005480001067983 */ /* 0x001f280000300800 */
[----:B-1----:R-:W4:Y:S01]  /*94850*/  LDL.LU R7, [R1+0x54c] ;  /* 0x00054c0001077983 */ /* 0x002f220000300800 */
        /* <DEDUP_REMOVED lines=40> */
[C---:B--2---:R-:W-:Y:S03]  /*94ae0*/  HMMA.16816.F32 R16, R12.reuse, R16, R24 ;  /* 0x000000100c10723c */ /* 0x044fe60000001818 */
[----:B------:R-:W4:Y:S03]  /*94af0*/  LDL.LU.64 R24, [R1+0x3e58] ;  /* 0x003e580001187983 */ /* 0x000f260000300a00 */
[----:B---3--:R-:W-:-:S15]  /*94b00*/  HMMA.16816.F32 R8, R12, R20, R8 ;  /* 0x000000140c08723c */ /* 0x008fde0000001808 */
[----:B------:R-:W-:-:S02]  /*94b10*/  NOP ;  /* 0x0000000000007918 */ /* 0x000fc40000000000 */
[----:B------:R0:W-:Y:S04]  /*94b20*/  STL.64 [R1+0x510], R16 ;  /* 0x0005101001007387 */ /* 0x0001e80000100a00 */
[----:B------:R-:W-:Y:S04]  /*94b30*/  STL.64 [R1+0x518], R18 ;  /* 0x0005181201007387 */ /* 0x000fe80000100a00 */
[----:B0-----:R-:W2:Y:S01]  /*94b40*/  LDL.LU R17, [R1+0x3e50] ;  /* 0x003e500001117983 */ /* 0x001ea20000300800 */
[----:B----4-:R-:W-:-:S15]  /*94b50*/  HMMA.16816.F32 R4, R12, R24, R4 ;  /* 0x000000180c04723c */ /* 0x010fde0000001804 */
[----:B------:R-:W-:-:S08]  /*94b60*/  NOP ;  /* 0x0000000000007918 */ /* 0x000fd00000000000 */
[----:B------:R-:W-:Y:S04]  /*94b70*/  STL.64 [R1+0x500], R4 ;  /* 0x0005000401007387 */ /* 0x000fe80000100a00 */
[----:B------:R0:W-:Y:S02]  /*94b80*/  STL.64 [R1+0x508], R6 ;  /* 0x0005080601007387 */ /* 0x0001e40000100a00 */
[----:B0-----:R-:W-:Y:S02]  /*94b90*/  IMAD.MOV.U32 R7, RZ, RZ, R25 ;  /* 0x000000ffff077224 */ /* 0x001fe400078e0019 */
[----:B------:R-:W-:-:S03]  /*94ba0*/  IMAD.MOV.U32 R6, RZ, RZ, R24 ;  /* 0x000000ffff067224 */ /* 0x000fc600078e0018 */
[----:B------:R-:W-:Y:S04]  /*94bb0*/  STL [R1+0x3cec], R7 ;  /* 0x003cec0701007387 */ /* 0x000fe80000100800 */
[----:B------:R0:W-:Y:S04]  /*94bc0*/  STL [R1+0x3ce8], R6 ;  /* 0x003ce80601007387 */ /* 0x0001e80000100800 */
[----:B------:R-:W3:Y:S04]  /*94bd0*/  LDL.LU R4, [R1+0x4e0] ;  /* 0x0004e00001047983 */ /* 0x000ee80000300800 */
[----:B------:R-:W-:Y:S04]  /*94be0*/  STL.64 [R1+0x4f0], R8 ;  /* 0x0004f00801007387 */ /* 0x000fe80000100a00 */
[----:B------:R-:W-:Y:S04]  /*94bf0*/  STL.64 [R1+0x4f8], R10 ;  /* 0x0004f80a01007387 */ /* 0x000fe80000100a00 */
[----:B------:R-:W3:Y:S04]  /*94c00*/  LDL.LU R5, [R1+0x4e4] ;  /* 0x0004e40001057983 */ /* 0x000ee80000300800 */
[----:B0-----:R-:W3:Y:S04]  /*94c10*/  LDL.LU R6, [R1+0x4e8] ;  /* 0x0004e80001067983 */ /* 0x001ee80000300800 */
[----:B------:R-:W3:Y:S04]  /*94c20*/  LDL.LU R7, [R1+0x4ec] ;  /* 0x0004ec0001077983 */ /* 0x000ee80000300800 */
[----:B------:R-:W4:Y:S04]  /*94c30*/  LDL.LU.64 R24, [R1+0x80] ;  /* 0x0000800001187983 */ /* 0x000f280000300a00 */
[----:B----4-:R0:W-:Y:S04]  /*94c40*/  STL.64 [R1+0x3de0], R24 ;  /* 0x003de01801007387 */ /* 0x0101e80000100a00 */
[----:B0-----:R-:W4:Y:S04]  /*94c50*/  LDL.LU.64 R24, [R1+0x90] ;  /* 0x0000900001187983 */ /* 0x001f280000300a00 */
[----:B----4-:R0:W-:Y:S04]  /*94c60*/  STL.64 [R1+0x3df8], R24 ;  /* 0x003df81801007387 */ /* 0x0101e80000100a00 */
[----:B0-----:R-:W4:Y:S04]  /*94c70*/  LDL.LU.64 R24, [R1+0xa0] ;  /* 0x0000a00001187983 */ /* 0x001f280000300a00 */
[----:B----4-:R0:W-:Y:S04]  /*94c80*/  STL.64 [R1+0x3e10], R24 ;  /* 0x003e101801007387 */ /* 0x0101e80000100a00 */
[----:B0-----:R-:W4:Y:S04]  /*94c90*/  LDL.LU.64 R24, [R1+0xb0] ;  /* 0x0000b00001187983 */ /* 0x001f280000300a00 */
[----:B----4-:R0:W-:Y:S04]  /*94ca0*/  STL.64 [R1+0x3e28], R24 ;  /* 0x003e281801007387 */ /* 0x0101e80000100a00 */
[----:B0-----:R-:W4:Y:S04]  /*94cb0*/  LDL.LU.64 R24, [R1+0xc0] ;  /* 0x0000c00001187983 */ /* 0x001f280000300a00 */
[----:B----4-:R0:W-:Y:S04]  /*94cc0*/  STL.64 [R1+0x3e30], R24 ;  /* 0x003e301801007387 */ /* 0x0101e80000100a00 */
[----:B0-----:R-:W4:Y:S04]  /*94cd0*/  LDL.64 R24, [R1+0xd0] ;  /* 0x0000d00001187983 */ /* 0x001f280000100a00 */
[----:B----4-:R0:W-:Y:S04]  /*94ce0*/  STL.64 [R1+0x3e48], R24 ;  /* 0x003e481801007387 */ /* 0x0101e80000100a00 */
[----:B0-----:R-:W3:Y:S04]  /*94cf0*/  LDL.LU.64 R24, [R1+0xe0] ;  /* 0x0000e00001187983 */ /* 0x001ee80000300a00 */
[----:B------:R-:W4:Y:S04]  /*94d00*/  LDL.LU R8, [R1+0x470] ;  /* 0x0004700001087983 */ /* 0x000f280000300800 */
[----:B------:R-:W4:Y:S04]  /*94d10*/  LDL.LU R9, [R1+0x474] ;  /* 0x0004740001097983 */ /* 0x000f280000300800 */
[----:B------:R-:W2:Y:S04]  /*94d20*/  LDL.LU R10, [R1+0x478] ;  /* 0x00047800010a7983 */ /* 0x000ea80000300800 */
[----:B------:R-:W2:Y:S04]  /*94d30*/  LDL.LU R11, [R1+0x47c] ;  /* 0x00047c00010b7983 */ /* 0x000ea80000300800 */
[----:B--2---:R-:W-:Y:S04]  /*94d40*/  STL.64 [R1+0x3df0], R10 ;  /* 0x003df00a01007387 */ /* 0x004fe80000100a00 */
[----:B----4-:R0:W-:Y:S04]  /*94d50*/  STL.64 [R1+0x3de8], R8 ;  /* 0x003de80801007387 */ /* 0x0101e80000100a00 */
[----:B0-----:R-:W2:Y:S04]  /*94d60*/  LDL.LU R8, [R1+0x490] ;  /* 0x0004900001087983 */ /* 0x001ea80000300800 */
[----:B------:R-:W2:Y:S04]  /*94d70*/  LDL.LU R9, [R1+0x494] ;  /* 0x0004940001097983 */ /* 0x000ea80000300800 */
[----:B------:R-:W4:Y:S04]  /*94d80*/  LDL.LU R10, [R1+0x498] ;  /* 0x00049800010a7983 */ /* 0x000f280000300800 */
[----:B------:R-:W4:Y:S04]  /*94d90*/  LDL.LU R11, [R1+0x49c] ;  /* 0x00049c00010b7983 */ /* 0x000f280000300800 */
[----:B----4-:R-:W-:Y:S04]  /*94da0*/  STL.64 [R1+0x3e08], R10 ;  /* 0x003e080a01007387 */ /* 0x010fe80000100a00 */
[----:B--2---:R0:W-:Y:S04]  /*94db0*/  STL.64 [R1+0x3e00], R8 ;  /* 0x003e000801007387 */ /* 0x0041e80000100a00 */
[----:B0-----:R-:W2:Y:S04]  /*94dc0*/  LDL.LU R8, [R1+0x4a0] ;  /* 0x0004a00001087983 */ /* 0x001ea80000300800 */
[----:B------:R-:W2:Y:S04]  /*94dd0*/  LDL.LU R9, [R1+0x4a4] ;  /* 0x0004a40001097983 */ /* 0x000ea80000300800 */
[----:B------:R-:W4:Y:S04]  /*94de0*/  LDL.LU R10, [R1+0x4a8] ;  /* 0x0004a800010a7983 */ /* 0x000f280000300800 */
[----:B------:R-:W4:Y:S01]  /*94df0*/  LDL.LU R11, [R1+0x4ac] ;  /* 0x0004ac00010b7983 */ /* 0x000f220000300800 */
[----:B---3--:R-:W-:Y:S03]  /*94e00*/  HMMA.16816.F32 R4, R12, R24, R4 ;  /* 0x000000180c04723c */ /* 0x008fe60000001804 */
[----:B----4-:R-:W-:Y:S04]  /*94e10*/  STL.64 [R1+0x3e20], R10 ;  /* 0x003e200a01007387 */ /* 0x010fe80000100a00 */
        /* <DEDUP_REMOVED lines=8> */
[----:B0-----:R-:W2:Y:S04]  /*94ea0*/  LDL.LU R8, [R1+0x4d0] ;  /* 0x0004d00001087983 */ /* 0x001ea80000300800 */
[----:B------:R-:W2:Y:S04]  /*94eb0*/  LDL.LU R9, [R1+0x4d4] ;  /* 0x0004d40001097983 */ /* 0x000ea80000300800 */
[----:B------:R-:W2:Y:S04]  /*94ec0*/  LDL.LU R10, [R1+0x4d8] ;  /* 0x0004d800010a7983 */ /* 0x000ea80000300800 */
[----:B------:R-:W2:Y:S04]  /*94ed0*/  LDL.LU R11, [R1+0x4dc] ;  /* 0x0004dc00010b7983 */ /* 0x000ea80000300800 */
[----:B------:R-:W3:Y:S04]  /*94ee0*/  LDL.LU.64 R20, [R1+0x70] ;  /* 0x0000700001147983 */ /* 0x000ee80000300a00 */
[----:B------:R-:W-:Y:S04]  /*94ef0*/  STL [R1+0x3cf0], R16 ;  /* 0x003cf01001007387 */ /* 0x000fe80000100800 */
[----:B------:R-:W-:Y:S04]  /*94f00*/  STL.64 [R1+0x4e0], R4 ;  /* 0x0004e00401007387 */ /* 0x000fe80000100a00 */
[----:B------:R0:W-:Y:S02]  /*94f10*/  STL.64 [R1+0x4e8], R6 ;  /* 0x0004e80601007387 */ /* 0x0001e40000100a00 */
[----:B0-----:R-:W-:-:S02]  /*94f20*/  IMAD.MOV.U32 R7, RZ, RZ, R24 ;  /* 0x000000ffff077224 */ /* 0x001fc400078e0018 */
        /* <DEDUP_REMOVED lines=8> */
[----:B--2---:R-:W-:Y:S06]  /*94fb0*/  HMMA.16816.F32 R8, R12, R24, R8 ;  /* 0x000000180c08723c */ /* 0x004fec0000001808 */
[----:B------:R-:W-:-:S15]  /*94fc0*/  IMAD.MOV.U32 R16, RZ, RZ, R25 ;  /* 0x000000ffff107224 */ /* 0x000fde00078e0019 */
[----:B------:R-:W-:-:S02]  /*94fd0*/  NOP ;  /* 0x0000000000007918 */ /* 0x000fc40000000000 */
[----:B------:R-:W-:Y:S04]  /*94fe0*/  STL.64 [R1+0x4d0], R8 ;  /* 0x0004d00801007387 */ /* 0x000fe80000100a00 */
[----:B------:R0:W-:Y:S04]  /*94ff0*/  STL.64 [R1+0x4d8], R10 ;  /* 0x0004d80a01007387 */ /* 0x0001e80000100a00 */
[----:B0-----:R-:W2:Y:S04]  /*95000*/  LDL.LU.64 R10, [R1+0x3e40] ;  /* 0x003e4000010a7983 */ /* 0x001ea80000300a00 */
[----:B------:R-:W2:Y:S04]  /*95010*/  LDL.LU.64 R8, [R1+0x3e38] ;  /* 0x003e380001087983 */ /* 0x000ea80000300a00 */
[----:B------:R-:W4:Y:S02]  /*95020*/  LDL.LU.64 R24, [R1+0x3e30] ;  /* 0x003e300001187983 */ /* 0x000f240000300a00 */
[----:B----4-:R-:W-:-:S15]  /*95030*/  HMMA.16816.F32 R4, R12, R24, R4 ;  /* 0x000000180c04723c */ /* 0x010fde0000001804 */
[----:B------:R-:W-:-:S08]  /*95040*/  NOP ;  /* 0x0000000000007918 */ /* 0x000fd00000000000 */
[----:B------:R0:W-:Y:S04]  /*95050*/  STL.64 [R1+0x4c0], R4 ;  /* 0x0004c00401007387 */ /* 0x0001e80000100a00 */
[----:B------:R1:W-:Y:S01]  /*95060*/  STL.64 [R1+0x4c8], R6 ;  /* 0x0004c80601007387 */ /* 0x0003e20000100a00 */
[----:B0-----:R-:W-:Y:S02]  /*95070*/  IMAD.MOV.U32 R5, RZ, RZ, R24 ;  /* 0x000000ffff057224 */ /* 0x001fe400078e0018 */
        /* <DEDUP_REMOVED lines=31> */
[----:B0-----:R-:W3:Y:S04]  /*95270*/  LDL.LU.64 R10, [R1+0x3df0] ;  /* 0x003df000010a7983 */ /* 0x001ee80000300a00 */
[----:B------:R-:W3:Y:S04]  /*95280*/  LDL.LU.64 R8, [R1+0x3de8] ;  /* 0x003de80001087983 */ /* 0x000ee80000300a00 */
[----:B------:R-:W4:Y:S04]  /*95290*/  LDL.LU.64 R24, [R1+0x3de0] ;  /* 0x003de00001187983 */ /* 0x000f280000300a00 */
[----:B------:R-:W-:Y:S04]  /*952a0*/  STL [R1+0x3b28], R3 ;  /* 0x003b280301007387 */ /* 0x000fe80000100800 */
[----:B------:R-:W-:Y:S01]  /*952b0*/  STL [R1+0x3b1c], R2 ;  /* 0x003b1c0201007387 */ /* 0x000fe20000100800 */
[----:B----4-:R-:W-:Y:S06]  /*952c0*/  HMMA.16816.F32 R4, R12, R24, R4 ;  /* 0x000000180c04723c */ /* 0x010fec0000001804 */
[----:B------:R-:W-:-:S02]  /*952d0*/  IMAD.MOV.U32 R28, RZ, RZ, R25 ;  /* 0x000000ffff1c7224 */ /* 0x000fc400078e0019 */
[----:B------:R-:W-:-:S15]  /*952e0*/  IMAD.MOV.U32 R19, RZ, RZ, R24 ;  /* 0x000000ffff137224 */ /* 0x000fde00078e0018 */
[----:B------:R-:W-:Y:S04]  /*952f0*/  STL.64 [R1+0x480], R4 ;  /* 0x0004800401007387 */ /* 0x000fe80000100a00 */
[----:B------:R3:W-:Y:S02]  /*95300*/  STL.64 [R1+0x488], R6 ;  /* 0x0004880601007387 */ /* 0x0007e40000100a00 */
[----:B---3--:R-:W-:Y:S02]  /*95310*/  HMMA.16816.F32 R4, R12, R20, R8 ;  /* 0x000000140c04723c */ /* 0x008fe40000001808 */
[----:B------:R-:W-:Y:S04]  /*95320*/  STL [R1+0x3b30], R28 ;  /* 0x003b301c01007387 */ /* 0x000fe80000100800 */
[----:B------:R-:W-:-:S15]  /*95330*/  STL [R1+0x3b2c], R19 ;  /* 0x003b2c1301007387 */ /* 0x000fde0000100800 */
[----:B------:R-:W-:-:S02]  /*95340*/  NOP ;  /* 0x0000000000007918 */ /* 0x000fc40000000000 */
        /* <DEDUP_REMOVED lines=10> */
[----:B------:R-:W2:Y:S04]  /*953f0*/  LDL.LU R4, [R1+0x3f0] ;  /* 0x0003f00001047983 */ /* 0x000ea80000300800 */
[----:B------:R-:W2:Y:S04]  /*95400*/  LDL.LU R5, [R1+0x3f4] ;  /* 0x0003f40001057983 */ /* 0x000ea80000300800 */
[----:B------:R-:W3:Y:S04]  /*95410*/  LDL.LU R6, [R1+0x3f8] ;  /* 0x0003f80001067983 */ /* 0x000ee80000300800 */
[----:B------:R-:W3:Y:S04]  /*95420*/  LDL.LU R7, [R1+0x3fc] ;  /* 0x0003fc0001077983 */ /* 0x000ee80000300800 */
[----:B0-----:R-:W4:Y:S04]  /*95430*/  LDL.LU.64 R8, [R1+0x20] ;  /* 0x0000200001087983 */ /* 0x001f280000300a00 */
[----:B----4-:R0:W-:Y:S04]  /*95440*/  STL.64 [R1+0x3d80], R8 ;  /* 0x003d800801007387 */ /* 0x0101e80000100a00 */
[----:B0-----:R-:W4:Y:S04]  /*95450*/  LDL.LU.64 R8, [R1+0x30] ;  /* 0x0000300001087983 */ /* 0x001f280000300a00 */
[----:B----4-:R0:W-:Y:S04]  /*95460*/  STL.64 [R1+0x3d98], R8 ;  /* 0x003d980801007387 */ /* 0x0101e80000100a00 */
[----:B0-----:R-:W4:Y:S04]  /*95470*/  LDL.LU.64 R8, [R1+0x40] ;  /* 0x0000400001087983 */ /* 0x001f280000300a00 */
[----:B----4-:R-:W-:Y:S04]  /*95480*/  STL.64 [R1+0x3db0], R8 ;  /* 0x003db00801007387 */ /* 0x010fe80000100a00 */
[----:B---3--:R-:W-:Y:S04]  /*95490*/  STL.64 [R1+0x3d60], R6 ;  /* 0x003d600601007387 */ /* 0x008fe80000100a00 */
[----:B--2---:R0:W-:Y:S04]  /*954a0*/  STL.64 [R1+0x3d58], R4 ;  /* 0x003d580401007387 */ /* 0x0041e80000100a00 */
[----:B0-----:R-:W2:Y:S04]  /*954b0*/  LDL.LU R4, [R1+0x5f0] ;  /* 0x0005f00001047983 */ /* 0x001ea80000300800 */
[----:B------:R-:W2:Y:S04]  /*954c0*/  LDL.LU R5, [R1+0x5f4] ;  /* 0x0005f40001057983 */ /* 0x000ea80000300800 */
[----:B------:R-:W3:Y:S04]  /*954d0*/  LDL.LU R6, [R1+0x5f8] ;  /* 0x0005f80001067983 */ /* 0x000ee80000300800 */
[----:B------:R-:W3:Y:S04]  /*954e0*/  LDL.LU R7, [R1+0x5fc] ;  /* 0x0005fc0001077983 */ /* 0x000ee80000300800 */
[----:B------:R-:W4:Y:S04]  /*954f0*/  LDL.LU.64 R8, [R1+0x50] ;  /* 0x0000500001087983 */ /* 0x000f280000300a00 */
        /* <DEDUP_REMOVED lines=32> */
[----:B------:R-:W-:-:S02]  /*95700*/  IMAD.MOV.U32 R2, RZ, RZ, R20 ;  /* 0x000000ffff027224 */ /* 0x000fc400078e0014 */
[----:B------:R-:W-:Y:S01]  /*95710*/  IMAD.MOV.U32 R18, RZ, RZ, R21 ;  /* 0x000000ffff127224 */ /* 0x000fe200078e0015 */
[----:B------:R-:W3:Y:S04]  /*95720*/  LDL.LU.64 R24, [R1] ;  /* 0x0000000001187983 */ /* 0x000ee80000300a00 */
[----:B------:R-:W3:Y:S04]  /*95730*/  LDL.LU R20, [R1+0x3d0] ;  /* 0x0003d00001147983 */ /* 0x000ee80000300800 */
[----:B------:R-:W3:Y:S04]  /*95740*/  LDL.LU R21, [R1+0x3d4] ;  /* 0x0003d40001157983 */ /* 0x000ee80000300800 */
[----:B------:R-:W3:Y:S04]  /*95750*/  LDL.LU R22, [R1+0x3d8] ;  /* 0x0003d80001167983 */ /* 0x000ee80000300800 */
[----:B------:R-:W3:Y:S04]  /*95760*/  LDL.LU R23, [R1+0x3dc] ;  /* 0x0003dc0001177983 */ /* 0x000ee80000300800 */
[----:B------:R-:W-:Y:S04]  /*95770*/  STL [R1+0x3b38], R18 ;  /* 0x003b381201007387 */ /* 0x000fe80000100800 */
[----:B------:R-:W-:Y:S01]  /*95780*/  STL [R1+0x3b34], R2 ;  /* 0x003b340201007387 */ /* 0x000fe20000100800 */
[----:B----4-:R-:W-:-:S02]  /*95790*/  IMAD.MOV.U32 R0, RZ, RZ, R8 ;  /* 0x000000ffff007224 */ /* 0x010fc400078e0008 */
[----:B------:R-:W-:Y:S01]  /*957a0*/  IMAD.MOV.U32 R29, RZ, RZ, R9 ;  /* 0x000000ffff1d7224 */ /* 0x000fe200078e0009 */
[----:B--2---:R-:W-:-:S15]  /*957b0*/  HMMA.16816.F32 R4, R12, R8, R4 ;  /* 0x000000080c04723c */ /* 0x004fde0000001804 */
        /* <DEDUP_REMOVED lines=49> */
[----:B0-----:R-:W2:Y:S04]  /*95ad0*/  LDL.LU.64 R6, [R1+0x3d60] ;  /* 0x003d600001067983 */ /* 0x001ea80000300a00 */
[----:B------:R-:W2:Y:S01]  /*95ae0*/  LDL.LU.64 R4, [R1+0x3d58] ;  /* 0x003d580001047983 */ /* 0x000ea20000300a00 */
[----:B------:R-:W-:-:S02]  /*95af0*/  IMAD.MOV.U32 R0, RZ, RZ, R8 ;  /* 0x000000ffff007224 */ /* 0x000fc400078e0008 */
[----:B------:R-:W-:Y:S01]  /*95b00*/  IMAD.MOV.U32 R3, RZ, RZ, R9 ;  /* 0x000000ffff037224 */ /* 0x000fe200078e0009 */
[----:B------:R-:W4:Y:S04]  /*95b10*/  LDL.LU.64 R10, [R1+0x3d50] ;  /* 0x003d5000010a7983 */ /* 0x000f280000300a00 */
[----:B------:R-:W4:Y:S01]  /*95b20*/  LDL.LU.64 R8, [R1+0x3d48] ;  /* 0x003d480001087983 */ /* 0x000f220000300a00 */
[----:B---3--:R-:W-:Y:S02]  /*95b30*/  IMAD.MOV.U32 R2, RZ, RZ, R24 ;  /* 0x000000ffff027224 */ /* 0x008fe400078e0018 */
[----:B------:R-:W-:Y:S01]  /*95b40*/  IMAD.MOV.U32 R18, RZ, RZ, R25 ;  /* 0x000000ffff127224 */ /* 0x000fe200078e0019 */
[----:B--2---:R-:W-:-:S15]  /*95b50*/  HMMA.16816.F32 R4, R12, R24, R4 ;  /* 0x000000180c04723c */ /* 0x004fde0000001804 */
[----:B------:R-:W-:-:S08]  /*95b60*/  NOP ;  /* 0x0000000000007918 */ /* 0x000fd00000000000 */
[----:B------:R-:W-:Y:S04]  /*95b70*/  STL.64 [R1+0x400], R4 ;  /* 0x0004000401007387 */ /* 0x000fe80000100a00 */
[----:B------:R0:W-:Y:S04]  /*95b80*/  STL.64 [R1+0x408], R6 ;  /* 0x0004080601007387 */ /* 0x0001e80000100a00 */
[----:B0-----:R-:W2:Y:S04]  /*95b90*/  LDL.LU.64 R6, [R1+0x3d40] ;  /* 0x003d400001067983 */ /* 0x001ea80000300a00 */
[----:B------:R-:W3:Y:S04]  /*95ba0*/  LDL.LU.64 R4, [R1+0x3d38] ;  /* 0x003d380001047983 */ /* 0x000ee80000300a00 */
[----:B------:R-:W3:Y:S04]  /*95bb0*/  LDL.LU.64 R26, [R1+0x3d30] ;  /* 0x003d3000011a7983 */ /* 0x000ee80000300a00 */
[----:B------:R-:W4:Y:S04]  /*95bc0*/  LDL.LU.64 R24, [R1+0x3d28] ;  /* 0x003d280001187983 */ /* 0x000f280000300a00 */
[----:B------:R-:W-:Y:S04]  /*95bd0*/  STL.64 [R1+0x3b90], R18 ;  /* 0x003b901201007387 */ /* 0x000fe80000100a00 */
[----:B------:R-:W-:Y:S01]  /*95be0*/  STL [R1+0x3b88], R17 ;  /* 0x003b881101007387 */ /* 0x000fe20000100800 */
[----:B----4-:R-:W-:-:S15]  /*95bf0*/  HMMA.16816.F32 R20, R12, R24, R20 ;  /* 0x000000180c14723c */ /* 0x010fde0000001814 */
[----:B------:R-:W-:-:S08]  /*95c00*/  NOP ;  /* 0x0000000000007918 */ /* 0x000fd00000000000 */
[----:B------:R-:W-:Y:S04]  /*95c10*/  STL.64 [R1+0x3f0], R20 ;  /* 0x0003f01401007387 */ /* 0x000fe80000100a00 */
[----:B------:R0:W-:Y:S04]  /*95c20*/  STL.64 [R1+0x3f8], R22 ;  /* 0x0003f81601007387 */ /* 0x0001e80000100a00 */
[----:B0-----:R-:W4:Y:S04]  /*95c30*/  LDL.LU.64 R22, [R1+0x3d20] ;  /* 0x003d200001167983 */ /* 0x001f280000300a00 */
[----:B------:R-:W2:Y:S02]  /*95c40*/  LDL.LU.64 R20, [R1+0x3d18] ;  /* 0x003d180001147983 */ /* 0x000ea40000300a00 */
[----:B--2---:R-:W-:Y:S02]  /*95c50*/  HMMA.16816.F32 R12, R12, R20, R8 ;  /* 0x000000140c0c723c */ /* 0x004fe40000001808 */
[----:B------:R-:W2:Y:S04]  /*95c60*/  LDL.LU.64 R10, [R1+0x3d10] ;  /* 0x003d1000010a7983 */ /* 0x000ea80000300a00 */
[----:B------:R-:W3:-:S15]  /*95c70*/  LDL.LU.64 R8, [R1+0x3d08] ;  /* 0x003d080001087983 */ /* 0x000ede0000300a00 */
[----:B------:R-:W-:-:S02]  /*95c80*/  NOP ;  /* 0x0000000000007918 */ /* 0x000fc40000000000 */
[----:B------:R2:W-:Y:S04]  /*95c90*/  STL.64 [R1+0x3d0], R12 ;  /* 0x0003d00c01007387 */ /* 0x0005e80000100a00 */
[----:B------:R-:W-:Y:S01]  /*95ca0*/  STL.64 [R1+0x3d8], R14 ;  /* 0x0003d80e01007387 */ /* 0x000fe20000100a00 */
[----:B--2---:R-:W-:Y:S02]  /*95cb0*/  IMAD.MOV.U32 R12, RZ, RZ, R10 ;  /* 0x000000ffff0c7224 */ /* 0x004fe400078e000a */
[----:B------:R-:W-:Y:S01]  /*95cc0*/  IMAD.MOV.U32 R13, RZ, RZ, R11 ;  /* 0x000000ffff0d7224 */ /* 0x000fe200078e000b */
[----:B------:R-:W3:Y:S04]  /*95cd0*/  LDL.LU R10, [R1+0x3d00] ;  /* 0x003d0000010a7983 */ /* 0x000ee80000300800 */
[----:B------:R-:W3:Y:S04]  /*95ce0*/  LDL.LU R11, [R1+0x3cfc] ;  /* 0x003cfc00010b7983 */ /* 0x000ee80000300800 */
[----:B----4-:R-:W-:Y:S04]  /*95cf0*/  STL.64 [R1+0x39f8], R22 ;  /* 0x0039f81601007387 */ /* 0x010fe80000100a00 */
[----:B------:R0:W-:Y:S04]  /*95d00*/  STL.64 [R1+0x39f0], R20 ;  /* 0x0039f01401007387 */ /* 0x0001e80000100a00 */
[----:B0-----:R-:W3:Y:S04]  /*95d10*/  LDL.LU R20, [R1+0x3b0] ;  /* 0x0003b00001147983 */ /* 0x001ee80000300800 */
[----:B------:R-:W3:Y:S04]  /*95d20*/  LDL.LU R21, [R1+0x3b4] ;  /* 0x0003b40001157983 */ /* 0x000ee80000300800 */
[----:B------:R-:W3:Y:S04]  /*95d30*/  LDL.LU R22, [R1+0x3b8] ;  /* 0x0003b80001167983 */ /* 0x000ee80000300800 */
[----:B------:R-:W3:Y:S02]  /*95d40*/  LDL.LU R23, [R1+0x3bc] ;  /* 0x0003bc0001177983 */ /* 0x000ee40000300800 */
[----:B---3--:R-:W-:Y:S07]  /*95d50*/  HMMA.16816.F32 R20, R8, R12, R20 ;  /* 0x0000000c0814723c */ /* 0x008fee0000001814 */
[----:B------:R-:W-:-:S02]  /*95d60*/  IMAD.MOV.U32 R12, RZ, RZ, R6 ;  /* 0x000000ffff0c7224 */ /* 0x000fc400078e0006 */
[----:B------:R-:W-:Y:S01]  /*95d70*/  IMAD.MOV.U32 R13, RZ, RZ, R7 ;  /* 0x000000ffff0d7224 */ /* 0x000fe200078e0007 */
[----:B------:R-:W2:-:S13]  /*95d80*/  LDL.LU R6, [R1+0x3cf8] ;  /* 0x003cf80001067983 */ /* 0x000e9a0000300800 */
[----:B------:R0:W-:Y:S04]  /*95d90*/  STL.64 [R1+0x3c0], R20 ;  /* 0x0003c01401007387 */ /* 0x0001e80000100a00 */
[----:B------:R1:W-:Y:S04]  /*95da0*/  STL.64 [R1+0x3c8], R22 ;  /* 0x0003c81601007387 */ /* 0x0003e80000100a00 */
[----:B------:R-:W3:Y:S04]  /*95db0*/  LDL.LU R7, [R1+0x3cf4] ;  /* 0x003cf40001077983 */ /* 0x000ee80000300800 */
[----:B------:R4:W-:Y:S04]  /*95dc0*/  STL.64 [R1+0x3b58], R12 ;  /* 0x003b580c01007387 */ /* 0x0009e80000100a00 */
[----:B0-----:R-:W2:Y:S04]  /*95dd0*/  LDL.LU R20, [R1+0x290] ;  /* 0x0002900001147983 */ /* 0x001ea80000300800 */
[----:B------:R-:W2:Y:S04]  /*95de0*/  LDL.LU R21, [R1+0x294] ;  /* 0x0002940001157983 */ /* 0x000ea80000300800 */
[----:B-1----:R-:W3:Y:S04]  /*95df0*/  LDL.LU R22, [R1+0x298] ;  /* 0x0002980001167983 */ /* 0x002ee80000300800 */
[----:B------:R-:W3:Y:S01]  /*95e00*/  LDL.LU R23, [R1+0x29c] ;  /* 0x00029c0001177983 */ /* 0x000ee20000300800 */
[----:B----4-:R-:W-:-:S02]  /*95e10*/  IMAD.MOV.U32 R12, RZ, RZ, R27 ;  /* 0x000000ffff0c7224 */ /* 0x010fc400078e001b */
[----:B------:R-:W-:Y:S01]  /*95e20*/  IMAD.MOV.U32 R13, RZ, RZ, R26 ;  /* 0x000000ffff0d7224 */ /* 0x000fe200078e001a */
[----:B---3--:R-:W-:Y:S04]  /*95e30*/  STL.64 [R1+0x3b68], R22 ;  /* 0x003b681601007387 */ /* 0x008fe80000100a00 */
[----:B--2---:R0:W-:Y:S04]  /*95e40*/  STL.64 [R1+0x3b60], R20 ;  /* 0x003b601401007387 */ /* 0x0041e80000100a00 */
[----:B0-----:R-:W2:Y:S04]  /*95e50*/  LDL.LU R20, [R1+0x3a0] ;  /* 0x0003a00001147983 */ /* 0x001ea80000300800 */
[----:B------:R-:W2:Y:S04]  /*95e60*/  LDL.LU R21, [R1+0x3a4] ;  /* 0x0003a40001157983 */ /* 0x000ea80000300800 */
[----:B------:R-:W2:Y:S04]  /*95e70*/  LDL.LU R22, [R1+0x3a8] ;  /* 0x0003a80001167983 */ /* 0x000ea80000300800 */
[----:B------:R-:W2:Y:S02]  /*95e80*/  LDL.LU R23, [R1+0x3ac] ;  /* 0x0003ac0001177983 */ /* 0x000ea40000300800 */
[----:B--2---:R-:W-:-:S15]  /*95e90*/  HMMA.16816.F32 R12, R8, R12, R20 ;  /* 0x0000000c080c723c */ /* 0x004fde0000001814 */
[----:B------:R-:W-:-:S08]  /*95ea0*/  NOP ;  /* 0x0000000000007918 */ /* 0x000fd00000000000 */
[----:B------:R0:W-:Y:S04]  /*95eb0*/  STL.64 [R1+0x3b0], R12 ;  /* 0x0003b00c01007387 */ /* 0x0001e80000100a00 */
[----:B0-----:R-:W2:Y:S01]  /*95ec0*/  LDL.LU R12, [R1+0xd0] ;  /* 0x0000d000010c7983 */ /* 0x001ea20000300800 */
[----:B------:R-:W-:-:S03]  /*95ed0*/  IMAD.MOV.U32 R13, RZ, RZ, R16 ;  /* 0x000000ffff0d7224 */ /* 0x000fc600078e0010 */
[----:B------:R-:W3:Y:S04]  /*95ee0*/  LDL.LU R16, [R1+0x3cf0] ;  /* 0x003cf00001107983 */ /* 0x000ee80000300800 */
[----:B--2---:R0:W-:Y:S04]  /*95ef0*/  STL.64 [R1+0x3b70], R12 ;  /* 0x003b700c01007387 */ /* 0x0041e80000100a00 */
[----:B------:R-:W2:Y:S04]  /*95f00*/  LDL.LU R20, [R1+0x2b0] ;  /* 0x0002b00001147983 */ /* 0x000ea80000300800 */
[----:B------:R-:W2:Y:S04]  /*95f10*/  LDL.LU R21, [R1+0x2b4] ;  /* 0x0002b40001157983 */ /* 0x000ea80000300800 */
[----:B------:R-:W4:Y:S04]  /*95f20*/  LDL.LU R22, [R1+0x2b8] ;  /* 0x0002b80001167983 */ /* 0x000f280000300800 */
[----:B------:R-:W4:Y:S01]  /*95f30*/  LDL.LU R23, [R1+0x2bc] ;  /* 0x0002bc0001177983 */ /* 0x000f220000300800 */
[----:B0-----:R-:W-:-:S02]  /*95f40*/  IMAD.MOV.U32 R12, RZ, RZ, R7 ;  /* 0x000000ffff0c7224 */ /* 0x001fc400078e0007 */
[----:B------:R-:W-:Y:S01]  /*95f50*/  IMAD.MOV.U32 R13, RZ, RZ, R6 ;  /* 0x000000ffff0d7224 */ /* 0x000fe200078e0006 */
[----:B----4-:R-:W-:Y:S04]  /*95f60*/  STL.64 [R1+0x3b80], R22 ;  /* 0x003b801601007387 */ /* 0x010fe80000100a00 */
[----:B--2---:R-:W-:Y:S04]  /*95f70*/  STL.64 [R1+0x3b78], R20 ;  /* 0x003b781401007387 */ /* 0x004fe80000100a00 */
[----:B------:R-:W2:Y:S04]  /*95f80*/  LDL.LU R7, [R1+0x3cec] ;  /* 0x003cec0001077983 */ /* 0x000ea80000300800 */
[----:B------:R-:W4:Y:S04]  /*95f90*/  LDL.LU R6, [R1+0x3ce8] ;  /* 0x003ce80001067983 */ /* 0x000f280000300800 */
[----:B------:R0:W-:Y:S04]  /*95fa0*/  STL.64 [R1+0x3b98], R12 ;  /* 0x003b980c01007387 */ /* 0x0001e80000100a00 */
[----:B------:R-:W3:Y:S01]  /*95fb0*/  LDL.LU R17, [R1+0xf4] ;  /* 0x0000f40001117983 */ /* 0x000ee20000300800 */
[----:B------:R-:W-:-:S02]  /*95fc0*/  IMAD.MOV.U32 R26, RZ, RZ, R14 ;  /* 0x000000ffff1a7224 */ /* 0x000fc400078e000e */
[----:B------:R-:W-:Y:S01]  /*95fd0*/  IMAD.MOV.U32 R27, RZ, RZ, R15 ;  /* 0x000000ffff1b7224 */ /* 0x000fe200078e000f */
[----:B---3--:R4:W-:Y:S04]  /*95fe0*/  STL.64 [R1+0x3ba0], R16 ;  /* 0x003ba01001007387 */ /* 0x0089e80000100a00 */
[----:B0-----:R-:W3:Y:S04]  /*95ff0*/  LDL.LU R12, [R1+0x2d0] ;  /* 0x0002d000010c7983 */ /* 0x001ee80000300800 */
[----:B------:R-:W3:Y:S04]  /*96000*/  LDL.LU R13, [R1+0x2d4] ;  /* 0x0002d400010d7983 */ /* 0x000ee80000300800 */
[----:B------:R-:W3:Y:S04]  /*96010*/  LDL.LU R14, [R1+0x2d8] ;  /* 0x0002d800010e7983 */ /* 0x000ee80000300800 */
[----:B------:R-:W3:Y:S01]  /*96020*/  LDL.LU R15, [R1+0x2dc] ;  /* 0x0002dc00010f7983 */ /* 0x000ee20000300800 */
[----:B----4-:R-:W-:-:S02]  /*96030*/  IMAD.MOV.U32 R16, RZ, RZ, R6 ;  /* 0x000000ffff107224 */ /* 0x010fc400078e0006 */
[----:B--2---:R-:W-:Y:S01]  /*96040*/  IMAD.MOV.U32 R17, RZ, RZ, R7 ;  /* 0x000000ffff117224 */ /* 0x004fe200078e0007 */
[----:B---3--:R-:W-:Y:S04]  /*96050*/  STL.64 [R1+0x3bb0], R14 ;  /* 0x003bb00e01007387 */ /* 0x008fe80000100a00 */
[----:B------:R-:W-:Y:S04]  /*96060*/  STL.64 [R1+0x3ba8], R12 ;  /* 0x003ba80c01007387 */ /* 0x000fe80000100a00 */
[----:B------:R-:W2:Y:S04]  /*96070*/  LDL.LU R6, [R1+0x3ce4] ;  /* 0x003ce40001067983 */ /* 0x000ea80000300800 */
[----:B------:R-:W3:Y:S04]  /*96080*/  LDL.LU R7, [R1+0x3ce0] ;  /* 0x003ce00001077983 */ /* 0x000ee80000300800 */
[----:B------:R0:W-:Y:S04]  /*96090*/  STL.64 [R1+0x3bb8], R16 ;  /* 0x003bb81001007387 */ /* 0x0001e80000100a00 */
[----:B0-----:R-:W4:Y:S04]  /*960a0*/  LDL.LU R16, [R1+0x110] ;  /* 0x0001100001107983 */ /* 0x001f280000300800 */
[----:B------:R-:W4:Y:S04]  /*960b0*/  LDL.LU R17, [R1+0x114] ;  /* 0x0001140001117983 */ /* 0x000f280000300800 */
[----:B----4-:R3:W-:Y:S04]  /*960c0*/  STL.64 [R1+0x3bd0], R16 ;  /* 0x003bd01001007387 */ /* 0x0107e80000100a00 */
[----:B------:R-:W4:Y:S04]  /*960d0*/  LDL.LU R12, [R1+0x2e0] ;  /* 0x0002e000010c7983 */ /* 0x000f280000300800 */
[----:B------:R-:W4:Y:S04]  /*960e0*/  LDL.LU R13, [R1+0x2e4] ;  /* 0x0002e400010d7983 */ /* 0x000f280000300800 */
[----:B------:R-:W4:Y:S04]  /*960f0*/  LDL.LU R14, [R1+0x2e8] ;  /* 0x0002e800010e7983 */ /* 0x000f280000300800 */
[----:B------:R-:W4:Y:S01]  /*96100*/  LDL.LU R15, [R1+0x2ec] ;  /* 0x0002ec00010f7983 */ /* 0x000f220000300800 */
[----:B---3--:R-:W-:-:S02]  /*96110*/  IMAD.MOV.U32 R16, RZ, RZ, R7 ;  /* 0x000000ffff107224 */ /* 0x008fc400078e0007 */
[----:B--2---:R-:W-:Y:S01]  /*96120*/  IMAD.MOV.U32 R17, RZ, RZ, R6 ;  /* 0x000000ffff117224 */ /* 0x004fe200078e0006 */
[----:B------:R-:W2:Y:S04]  /*96130*/  LDL.LU R7, [R1+0x3cdc] ;  /* 0x003cdc0001077983 */ /* 0x000ea80000300800 */
[----:B------:R-:W3:Y:S04]  /*96140*/  LDL.LU R6, [R1+0x3cd8] ;  /* 0x003cd80001067983 */ /* 0x000ee80000300800 */
[----:B------:R-:W-:Y:S04]  /*96150*/  STL.64 [R1+0x3be8], R16 ;  /* 0x003be81001007387 */ /* 0x000fe80000100a00 */
[----:B----4-:R-:W-:Y:S04]  /*96160*/  STL.64 [R1+0x3bc8], R14 ;  /* 0x003bc80e01007387 */ /* 0x010fe80000100a00 */
[----:B------:R0:W-:Y:S04]  /*96170*/  STL.64 [R1+0x3bc0], R12 ;  /* 0x003bc00c01007387 */ /* 0x0001e80000100a00 */
[----:B0-----:R-:W4:Y:S04]  /*96180*/  LDL.LU R12, [R1+0x2f0] ;  /* 0x0002f000010c7983 */ /* 0x001f280000300800 */
[----:B------:R-:W4:Y:S04]  /*96190*/  LDL.LU R13, [R1+0x2f4] ;  /* 0x0002f400010d7983 */ /* 0x000f280000300800 */
[----:B------:R-:W2:Y:S04]  /*961a0*/  LDL.LU R14, [R1+0x2f8] ;  /* 0x0002f800010e7983 */ /* 0x000ea80000300800 */
[----:B------:R-:W2:Y:S04]  /*961b0*/  LDL.LU R15, [R1+0x2fc] ;  /* 0x0002fc00010f7983 */ /* 0x000ea80000300800 */
[----:B------:R-:W3:Y:S04]  /*961c0*/  LDL.LU R16, [R1+0x130] ;  /* 0x0001300001107983 */ /* 0x000ee80000300800 */
[----:B------:R-:W3:Y:S04]  /*961d0*/  LDL.LU R17, [R1+0x134] ;  /* 0x0001340001117983 */ /* 0x000ee80000300800 */
[----:B---3--:R-:W-:Y:S04]  /*961e0*/  STL.64 [R1+0x3c00], R16 ;  /* 0x003c001001007387 */ /* 0x008fe80000100a00 */
[----:B--2---:R-:W-:Y:S04]  /*961f0*/  STL.64 [R1+0x3be0], R14 ;  /* 0x003be00e01007387 */ /* 0x004fe80000100a00 */
[----:B----4-:R0:W-:Y:S04]  /*96200*/  STL.64 [R1+0x3bd8], R12 ;  /* 0x003bd80c01007387 */ /* 0x0101e80000100a00 */
        /* <DEDUP_REMOVED lines=19> */
[----:B--2---:R1:W-:Y:S01]  /*96340*/  STL.64 [R1+0x3c08], R12 ;  /* 0x003c080c01007387 */ /* 0x0043e20000100a00 */
[----:B0-----:R-:W-:-:S02]  /*96350*/  IMAD.MOV.U32 R16, RZ, RZ, R7 ;  /* 0x000000ffff107224 */ /* 0x001fc400078e0007 */
[----:B------:R-:W-:Y:S01]  /*96360*/  IMAD.MOV.U32 R17, RZ, RZ, R6 ;  /* 0x000000ffff117224 */ /* 0x000fe200078e0006 */
[----:B-1----:R-:W2:Y:S04]  /*96370*/  LDL.LU R12, [R1+0x320] ;  /* 0x00032000010c7983 */ /* 0x002ea80000300800 */
[----:B------:R-:W2:Y:S04]  /*96380*/  LDL.LU R13, [R1+0x324] ;  /* 0x00032400010d7983 */ /* 0x000ea80000300800 */
[----:B------:R-:W3:Y:S04]  /*96390*/  LDL.LU R14, [R1+0x328] ;  /* 0x00032800010e7983 */ /* 0x000ee80000300800 */
[----:B------:R-:W3:Y:S04]  /*963a0*/  LDL.LU R15, [R1+0x32c] ;  /* 0x00032c00010f7983 */ /* 0x000ee80000300800 */
[----:B------:R-:W4:Y:S04]  /*963b0*/  LDL.LU R7, [R1+0x3ccc] ;  /* 0x003ccc0001077983 */ /* 0x000f280000300800 */
[----:B------:R-:W4:Y:S04]  /*963c0*/  LDL.LU R6, [R1+0x3cc8] ;  /* 0x003cc80001067983 */ /* 0x000f280000300800 */
[----:B------:R0:W-:Y:S04]  /*963d0*/  STL.64 [R1+0x3c48], R16 ;  /* 0x003c481001007387 */ /* 0x0001e80000100a00 */
[----:B0-----:R-:W2:Y:S04]  /*963e0*/  LDL.LU R16, [R1+0x170] ;  /* 0x0001700001107983 */ /* 0x001ea80000300800 */
[----:B------:R-:W2:Y:S04]  /*963f0*/  LDL.LU R17, [R1+0x174] ;  /* 0x0001740001117983 */ /* 0x000ea80000300800 */
[----:B--2---:R-:W-:Y:S04]  /*96400*/  STL.64 [R1+0x3c60], R16 ;  /* 0x003c601001007387 */ /* 0x004fe80000100a00 */
[----:B---3--:R-:W-:Y:S04]  /*96410*/  STL.64 [R1+0x3c28], R14 ;  /* 0x003c280e01007387 */ /* 0x008fe80000100a00 */
[----:B------:R0:W-:Y:S04]  /*96420*/  STL.64 [R1+0x3c20], R12 ;  /* 0x003c200c01007387 */ /* 0x0001e80000100a00 */
        /* <DEDUP_REMOVED lines=18> */
[----:B0-----:R-:W4:Y:S04]  /*96550*/  LDL.LU R16, [R1+0x1a0] ;  /* 0x0001a00001107983 */ /* 0x001f280000300800 */
[----:B------:R-:W4:Y:S04]  /*96560*/  LDL.LU R17, [R1+0x1a4] ;  /* 0x0001a40001117983 */ /* 0x000f280000300800 */
[----:B----4-:R0:W-:Y:S02]  /*96570*/  STL.64 [R1+0x3ca8], R16 ;  /* 0x003ca81001007387 */ /* 0x0101e40000100a00 */
[----:B0-----:R-:W-:-:S02]  /*96580*/  IMAD.MOV.U32 R16, RZ, RZ, R7 ;  /* 0x000000ffff107224 */ /* 0x001fc400078e0007 */
[----:B------:R-:W4:Y:S01]  /*96590*/  LDL R7, [R1+0xda4] ;  /* 0x000da40001077983 */ /* 0x000f220000100800 */
[----:B------:R-:W-:-:S03]  /*965a0*/  IMAD.MOV.U32 R17, RZ, RZ, R6 ;  /* 0x000000ffff117224 */ /* 0x000fc600078e0006 */
[----:B----4-:R-:W-:Y:S04]  /*965b0*/  STL [R1+0x3ca0], R7 ;  /* 0x003ca00701007387 */ /* 0x010fe80000100800 */
[----:B------:R0:W-:Y:S04]  /*965c0*/  STL.64 [R1+0x3c98], R4 ;  /* 0x003c980401007387 */ /* 0x0001e80000100a00 */
[----:B0-----:R-:W4:Y:S04]  /*965d0*/  LDL.LU R4, [R1+0x380] ;  /* 0x0003800001047983 */ /* 0x001f280000300800 */
[----:B------:R-:W4:Y:S04]  /*965e0*/  LDL.LU R5, [R1+0x384] ;  /* 0x0003840001057983 */ /* 0x000f280000300800 */
[----:B------:R-:W2:Y:S04]  /*965f0*/  LDL.LU R6, [R1+0x388] ;  /* 0x0003880001067983 */ /* 0x000ea80000300800 */
[----:B------:R-:W2:Y:S04]  /*96600*/  LDL.LU R7, [R1+0x38c] ;  /* 0x00038c0001077983 */ /* 0x000ea80000300800 */
[----:B--2---:R-:W-:Y:S04]  /*96610*/  STL.64 [R1+0x3cb8], R6 ;  /* 0x003cb80601007387 */ /* 0x004fe80000100a00 */
[----:B----4-:R0:W-:Y:S04]  /*96620*/  STL.64 [R1+0x3cb0], R4 ;  /* 0x003cb00401007387 */ /* 0x0101e80000100a00 */
[----:B0-----:R-:W2:Y:S04]  /*96630*/  LDL.LU R4, [R1+0x390] ;  /* 0x0003900001047983 */ /* 0x001ea80000300800 */
[----:B------:R-:W2:Y:S04]  /*96640*/  LDL.LU R5, [R1+0x394] ;  /* 0x0003940001057983 */ /* 0x000ea80000300800 */
[----:B------:R-:W2:Y:S04]  /*96650*/  LDL.LU R6, [R1+0x398] ;  /* 0x0003980001067983 */ /* 0x000ea80000300800 */
[----:B------:R-:W2:Y:S04]  /*96660*/  LDL.LU R7, [R1+0x39c] ;  /* 0x00039c0001077983 */ /* 0x000ea80000300800 */
[----:B---3--:R-:W-:Y:S04]  /*96670*/  STL.64 [R1+0x3c58], R14 ;  /* 0x003c580e01007387 */ /* 0x008fe80000100a00 */
[----:B------:R0:W-:Y:S04]  /*96680*/  STL.64 [R1+0x3c50], R12 ;  /* 0x003c500c01007387 */ /* 0x0001e80000100a00 */
        /* <DEDUP_REMOVED lines=21> */
[----:B------:R-:W-:Y:S04]  /*967e0*/  STL [R1+0x3854], R27 ;  /* 0x0038541b01007387 */ /* 0x000fe80000100800 */
[----:B------:R-:W-:Y:S04]  /*967f0*/  STL [R1+0x3850], R26 ;  /* 0x0038501a01007387 */ /* 0x000fe80000100800 */
[----:B------:R-:W4:Y:S04]  /*96800*/  LDL.LU.64 R6, [R1+0x3cb8] ;  /* 0x003cb80001067983 */ /* 0x000f280000300a00 */
[----:B------:R-:W4:Y:S04]  /*96810*/  LDL.LU.64 R4, [R1+0x3cb0] ;  /* 0x003cb00001047983 */ /* 0x000f280000300a00 */
[----:B------:R0:W-:Y:S04]  /*96820*/  STL.64 [R1+0x3a0], R16 ;  /* 0x0003a01001007387 */ /* 0x0001e80000100a00 */
[----:B------:R4:W-:Y:S04]  /*96830*/  STL.64 [R1+0x3a8], R18 ;  /* 0x0003a81201007387 */ /* 0x0009e80000100a00 */
[----:B0-----:R-:W4:Y:S02]  /*96840*/  LDL.LU.64 R16, [R1+0x3ca8] ;  /* 0x003ca80001107983 */ /* 0x001f240000300a00 */
[----:B----4-:R-:W-:Y:S02]  /*96850*/  HMMA.16816.F32 R16, R8, R16, R4 ;  /* 0x000000100810723c */ /* 0x010fe40000001804 */
[----:B------:R-:W4:Y:S04]  /*96860*/  LDL.LU R7, [R1+0x3ca0] ;  /* 0x003ca00001077983 */ /* 0x000f280000300800 */
[----:B------:R-:W2:-:S15]  /*96870*/  LDL.LU.64 R4, [R1+0x3c98] ;  /* 0x003c980001047983 */ /* 0x000e9e0000300a00 */
[----:B------:R-:W-:-:S02]  /*96880*/  NOP ;  /* 0x0000000000007918 */ /* 0x000fc40000000000 */
[----:B------:R0:W-:Y:S04]  /*96890*/  STL.64 [R1+0x390], R16 ;  /* 0x0003901001007387 */ /* 0x0001e80000100a00 */
[----:B0-----:R-:W3:Y:S01]  /*968a0*/  LDL.LU.64 R16, [R1+0x3c90] ;  /* 0x003c900001107983 */ /* 0x001ee20000300a00 */
[----:B------:R-:W-:Y:S02]  /*968b0*/  IMAD.MOV.U32 R27, RZ, RZ, R18 ;  /* 0x000000ffff1b7224 */ /* 0x000fe400078e0012 */
[----:B------:R-:W-:-:S05]  /*968c0*/  IMAD.MOV.U32 R26, RZ, RZ, R19 ;  /* 0x000000ffff1a7224 */ /* 0x000fca00078e0013 */
[----:B------:R-:W-:Y:S04]  /*968d0*/  STL.64 [R1+0x3a08], R26 ;  /* 0x003a081a01007387 */ /* 0x000fe80000100a00 */
[----:B------:R2:W-:Y:S02]  /*968e0*/  STL.64 [R1+0x3a00], R24 ;  /* 0x003a001801007387 */ /* 0x0005e40000100a00 */
[----:B--2---:R-:W-:Y:S02]  /*968f0*/  IMAD.MOV.U32 R24, RZ, RZ, R5 ;  /* 0x000000ffff187224 */ /* 0x004fe400078e0005 */
[----:B------:R-:W-:Y:S02]  /*96900*/  IMAD.MOV.U32 R25, RZ, RZ, R4 ;  /* 0x000000ffff197224 */ /* 0x000fe400078e0004 */
[----:B----4-:R-:W0:Y:S01]  /*96910*/  LDSM.16.MT88.4 R4, [R7+UR5+0x21c00] ;  /* 0x021c00050704783b */ /* 0x010e220008004200 */
[C---:B---3--:R-:W-:Y:S03]  /*96920*/  HMMA.16816.F32 R16, R8.reuse, R16, R12 ;  /* 0x000000100810723c */ /* 0x048fe6000000180c */
[----:B0-----:R-:W-:Y:S04]  /*96930*/  STL.64 [R1+0x3a18], R6 ;  /* 0x003a180601007387 */ /* 0x001fe80000100a00 */
[----:B------:R0:W-:Y:S04]  /*96940*/  STL.64 [R1+0x3a10], R4 ;  /* 0x003a100401007387 */ /* 0x0001e80000100a00 */
[----:B0-----:R-:W2:Y:S04]  /*96950*/  LDL.LU R4, [R1+0x2a0] ;  /* 0x0002a00001047983 */ /* 0x001ea80000300800 */
[----:B------:R-:W2:Y:S04]  /*96960*/  LDL.LU R5, [R1+0x2a4] ;  /* 0x0002a40001057983 */ /* 0x000ea80000300800 */
        /* <DEDUP_REMOVED lines=71> */
[----:B------:R-:W3:-:S15]  /*96de0*/  LDL.LU.64 R12, [R1+0x3b98] ;  /* 0x003b9800010c7983 */ /* 0x000ede0000300a00 */
[----:B------:R-:W-:-:S06]  /*96df0*/  NOP ;  /* 0x0000000000007918 */ /* 0x000fcc0000000000 */
[----:B------:R-:W-:Y:S04]  /*96e00*/  STL [R1+0x2e4], R17 ;  /* 0x0002e41101007387 */ /* 0x000fe80000100800 */
[----:B------:R0:W-:Y:S04]  /*96e10*/  STL.64 [R1+0x2e8], R18 ;  /* 0x0002e81201007387 */ /* 0x0001e80000100a00 */
[----:B0-----:R-:W4:Y:S04]  /*96e20*/  LDL.LU.64 R18, [R1+0x3b90] ;  /* 0x003b900001127983 */ /* 0x001f280000300a00 */
[----:B------:R-:W2:Y:S04]  /*96e30*/  LDL.LU R17, [R1+0x3b88] ;  /* 0x003b880001117983 */ /* 0x000ea80000300800 */
[----:B------:R-:W-:Y:S01]  /*96e40*/  STL [R1+0x3730], R16 ;  /* 0x0037301001007387 */ /* 0x000fe20000100800 */
[----:B---3--:R-:W-:Y:S03]  /*96e50*/  HMMA.16816.F32 R12, R8, R12, R20 ;  /* 0x0000000c080c723c */ /* 0x008fe60000001814 */
[----:B--2---:R-:W-:Y:S04]  /*96e60*/  STL [R1+0x3a68], R17 ;  /* 0x003a681101007387 */ /* 0x004fe80000100800 */
[----:B------:R-:W2:Y:S04]  /*96e70*/  LDL.LU.64 R22, [R1+0x3b80] ;  /* 0x003b800001167983 */ /* 0x000ea80000300a00 */
[----:B------:R-:W2:-:S12]  /*96e80*/  LDL.LU.64 R20, [R1+0x3b78] ;  /* 0x003b780001147983 */ /* 0x000e980000300a00 */
        /* <DEDUP_REMOVED lines=8> */
[----:B------:R-:W-:Y:S04]  /*96f10*/  STL.64 [R1+0x2c8], R14 ;  /* 0x0002c80e01007387 */ /* 0x000fe80000100a00 */
[----:B0-----:R-:W2:Y:S01]  /*96f20*/  LDL.LU.64 R12, [R1+0x3b58] ;  /* 0x003b5800010c7983 */ /* 0x001ea20000300a00 */
[----:B------:R-:W-:-:S15]  /*96f30*/  HMMA.16816.F32 R24, R8, R24, R4 ;  /* 0x000000180818723c */ /* 0x000fde0000001804 */
[----:B------:R-:W-:-:S08]  /*96f40*/  NOP ;  /* 0x0000000000007918 */ /* 0x000fd00000000000 */
[----:B------:R0:W-:Y:S04]  /*96f50*/  STL.64 [R1+0x2b0], R24 ;  /* 0x0002b01801007387 */ /* 0x0001e80000100a00 */
[----:B------:R-:W-:Y:S01]  /*96f60*/  STL.64 [R1+0x2b8], R26 ;  /* 0x0002b81a01007387 */ /* 0x000fe20000100a00 */
[----:B0-----:R-:W-:Y:S02]  /*96f70*/  IMAD.MOV.U32 R24, RZ, RZ, R2 ;  /* 0x000000ffff187224 */ /* 0x001fe400078e0002 */
[----:B----4-:R-:W-:Y:S01]  /*96f80*/  IMAD.MOV.U32 R25, RZ, RZ, R18 ;  /* 0x000000ffff197224 */ /* 0x010fe200078e0012 */
[----:B------:R-:W3:Y:S01]  /*96f90*/  LDL.LU R2, [R1+0x3b54] ;  /* 0x003b540001027983 */ /* 0x000ee20000300800 */
[----:B--2---:R-:W-:-:S15]  /*96fa0*/  HMMA.16816.F32 R4, R8, R12, R20 ;  /* 0x0000000c0804723c */ /* 0x004fde0000001814 */
[----:B------:R-:W-:-:S08]  /*96fb0*/  NOP ;  /* 0x0000000000007918 */ /* 0x000fd00000000000 */
[----:B------:R0:W-:Y:S04]  /*96fc0*/  STL.64 [R1+0x2a0], R4 ;  /* 0x0002a00401007387 */ /* 0x0001e80000100a00 */
[----:B------:R1:W-:Y:S04]  /*96fd0*/  STL.64 [R1+0x2a8], R6 ;  /* 0x0002a80601007387 */ /* 0x0003e80000100a00 */
[----:B------:R-:W2:Y:S04]  /*96fe0*/  LDL.LU R18, [R1+0x3b50] ;  /* 0x003b500001127983 */ /* 0x000ea80000300800 */
[----:B------:R4:W-:Y:S04]  /*96ff0*/  STL.64 [R1+0x3a20], R24 ;  /* 0x003a201801007387 */ /* 0x0009e80000100a00 */
[----:B0-----:R-:W3:Y:S04]  /*97000*/  LDL.LU R4, [R1+0x1e0] ;  /* 0x0001e00001047983 */ /* 0x001ee80000300800 */
[----:B------:R-:W3:Y:S04]  /*97010*/  LDL.LU R5, [R1+0x1e4] ;  /* 0x0001e40001057983 */ /* 0x000ee80000300800 */
[----:B-1----:R-:W2:Y:S04]  /*97020*/  LDL.LU R6, [R1+0x1e8] ;  /* 0x0001e80001067983 */ /* 0x002ea80000300800 */
[----:B------:R-:W2:Y:S01]  /*97030*/  LDL.LU R7, [R1+0x1ec] ;  /* 0x0001ec0001077983 */ /* 0x000ea20000300800 */
[----:B----4-:R-:W-:-:S02]  /*97040*/  IMAD.MOV.U32 R24, RZ, RZ, R0 ;  /* 0x000000ffff187224 */ /* 0x010fc400078e0000 */
        /* <DEDUP_REMOVED lines=17> */
[----:B0-----:R-:W4:Y:S04]  /*97160*/  LDL.LU R4, [R1+0x200] ;  /* 0x0002000001047983 */ /* 0x001f280000300800 */
[----:B------:R-:W4:Y:S04]  /*97170*/  LDL.LU R5, [R1+0x204] ;  /* 0x0002040001057983 */ /* 0x000f280000300800 */
[----:B------:R-:W4:Y:S04]  /*97180*/  LDL.LU R6, [R1+0x208] ;  /* 0x0002080001067983 */ /* 0x000f280000300800 */
[----:B------:R-:W4:Y:S01]  /*97190*/  LDL.LU R7, [R1+0x20c] ;  /* 0x00020c0001077983 */ /* 0x000f220000300800 */
[----:B------:R-:W-:-:S02]  /*971a0*/  IMAD.MOV.U32 R16, RZ, RZ, R0 ;  /* 0x000000ffff107224 */ /* 0x000fc400078e0000 */
[----:B------:R-:W-:Y:S01]  /*971b0*/  IMAD.MOV.U32 R17, RZ, RZ, R18 ;  /* 0x000000ffff117224 */ /* 0x000fe200078e0012 */
[----:B------:R-:W4:Y:S04]  /*971c0*/  LDL.LU R0, [R1+0x3b3c] ;  /* 0x003b3c0001007983 */ /* 0x000f280000300800 */
[----:B------:R-:W4:Y:S01]  /*971d0*/  LDL.LU R18, [R1+0x3b38] ;  /* 0x003b380001127983 */ /* 0x000f220000300800 */
[----:B-1----:R-:W-:-:S03]  /*971e0*/  IMAD.MOV.U32 R24, RZ, RZ, R2 ;  /* 0x000000ffff187224 */ /* 0x002fc600078e0002 */
[----:B------:R3:W-:Y:S01]  /*971f0*/  STL.64 [R1+0x3a78], R16 ;  /* 0x003a781001007387 */ /* 0x0007e20000100a00 */
[----:B------:R-:W-:Y:S02]  /*97200*/  IMAD.MOV.U32 R25, RZ, RZ, R28 ;  /* 0x000000ffff197224 */ /* 0x000fe400078e001c */
[----:B---3--:R-:W-:Y:S02]  /*97210*/  IMAD.MOV.U32 R17, RZ, RZ, R3 ;  /* 0x000000ffff117224 */ /* 0x008fe400078e0003 */
[----:B--2---:R-:W-:Y:S01]  /*97220*/  IMAD.MOV.U32 R16, RZ, RZ, R19 ;  /* 0x000000ffff107224 */ /* 0x004fe200078e0013 */
[----:B----4-:R-:W-:Y:S04]  /*97230*/  STL.64 [R1+0x3a60], R6 ;  /* 0x003a600601007387 */ /* 0x010fe80000100a00 */
[----:B------:R-:W-:Y:S04]  /*97240*/  STL.64 [R1+0x3a58], R4 ;  /* 0x003a580401007387 */ /* 0x000fe80000100a00 */
[----:B------:R-:W2:Y:S04]  /*97250*/  LDL.LU R2, [R1+0x3b34] ;  /* 0x003b340001027983 */ /* 0x000ea80000300800 */
[----:B------:R-:W3:Y:S04]  /*97260*/  LDL.LU R28, [R1+0x3b30] ;  /* 0x003b3000011c7983 */ /* 0x000ee80000300800 */
[----:B------:R-:W4:Y:S04]  /*97270*/  LDL.LU R19, [R1+0x3b2c] ;  /* 0x003b2c0001137983 */ /* 0x000f280000300800 */
[----:B------:R-:W3:Y:S04]  /*97280*/  LDL.LU R3, [R1+0x3b28] ;  /* 0x003b280001037983 */ /* 0x000ee80000300800 */
[----:B------:R-:W-:Y:S04]  /*97290*/  STL.64 [R1+0x3a90], R16 ;  /* 0x003a901001007387 */ /* 0x000fe80000100a00 */
[----:B------:R0:W-:Y:S04]  /*972a0*/  STL.64 [R1+0x3a70], R24 ;  /* 0x003a701801007387 */ /* 0x0001e80000100a00 */
[----:B0-----:R-:W4:Y:S04]  /*972b0*/  LDL.LU R24, [R1+0x220] ;  /* 0x0002200001187983 */ /* 0x001f280000300800 */
[----:B------:R-:W4:Y:S04]  /*972c0*/  LDL.LU R25, [R1+0x224] ;  /* 0x0002240001197983 */ /* 0x000f280000300800 */
        /* <DEDUP_REMOVED lines=8> */
[----:B--2---:R-:W-:Y:S01]  /*97350*/  IMAD.MOV.U32 R16, RZ, RZ, R2 ;  /* 0x000000ffff107224 */ /* 0x004fe200078e0002 */
[----:B---3--:R-:W-:Y:S04]  /*97360*/  STL.64 [R1+0x3a88], R26 ;  /* 0x003a881a01007387 */ /* 0x008fe80000100a00 */
[----:B----4-:R0:W-:Y:S04]  /*97370*/  STL.64 [R1+0x3a80], R24 ;  /* 0x003a801801007387 */ /* 0x0101e80000100a00 */
[----:B0-----:R-:W2:Y:S04]  /*97380*/  LDL.LU R24, [R1+0x230] ;  /* 0x0002300001187983 */ /* 0x001ea80000300800 */
[----:B------:R-:W2:Y:S04]  /*97390*/  LDL.LU R25, [R1+0x234] ;  /* 0x0002340001197983 */ /* 0x000ea80000300800 */
[----:B------:R-:W3:Y:S04]  /*973a0*/  LDL.LU R26, [R1+0x238] ;  /* 0x00023800011a7983 */ /* 0x000ee80000300800 */
[----:B------:R-:W3:Y:S04]  /*973b0*/  LDL.LU R27, [R1+0x23c] ;  /* 0x00023c00011b7983 */ /* 0x000ee80000300800 */
[----:B------:R-:W4:Y:S04]  /*973c0*/  LDL.LU R2, [R1+0x3b1c] ;  /* 0x003b1c0001027983 */ /* 0x000f280000300800 */
[----:B------:R-:W2:Y:S04]  /*973d0*/  LDL.LU R18, [R1+0x3b18] ;  /* 0x003b180001127983 */ /* 0x000ea80000300800 */
[----:B------:R0:W-:Y:S02]  /*973e0*/  STL.64 [R1+0x3ac0], R16 ;  /* 0x003ac01001007387 */ /* 0x0001e40000100a00 */
[----:B0-----:R-:W-:-:S02]  /*973f0*/  IMAD.MOV.U32 R16, RZ, RZ, R19 ;  /* 0x000000ffff107224 */ /* 0x001fc400078e0013 */
[----:B------:R-:W2:Y:S01]  /*97400*/  LDL.LU R19, [R1+0x3b14] ;  /* 0x003b140001137983 */ /* 0x000ea20000300800 */
[----:B------:R-:W-:-:S03]  /*97410*/  IMAD.MOV.U32 R17, RZ, RZ, R28 ;  /* 0x000000ffff117224 */ /* 0x000fc600078e001c */
[----:B------:R-:W3:Y:S01]  /*97420*/  LDL.LU R28, [R1+0x3b10] ;  /* 0x003b1000011c7983 */ /* 0x000ee20000300800 */
[----:B------:R-:W-:Y:S02]  /*97430*/  IMAD.MOV.U32 R20, RZ, RZ, R29 ;  /* 0x000000ffff147224 */ /* 0x000fe400078e001d */
[----:B------:R-:W-:Y:S01]  /*97440*/  IMAD.MOV.U32 R21, RZ, RZ, R0 ;  /* 0x000000ffff157224 */ /* 0x000fe200078e0000 */
[----:B------:R-:W3:Y:S04]  /*97450*/  LDL.LU R29, [R1+0x3b0c] ;  /* 0x003b0c00011d7983 */ /* 0x000ee80000300800 */
[----:B------:R-:W3:Y:S04]  /*97460*/  LDL.LU R0, [R1+0x3b08] ;  /* 0x003b080001007983 */ /* 0x000ee80000300800 */
[----:B------:R0:W-:Y:S02]  /*97470*/  STL.64 [R1+0x3ad8], R16 ;  /* 0x003ad81001007387 */ /* 0x0001e40000100a00 */
[----:B0-----:R-:W-:-:S02]  /*97480*/  IMAD.MOV.U32 R17, RZ, RZ, R3 ;  /* 0x000000ffff117224 */ /* 0x001fc400078e0003 */
[----:B----4-:R-:W-:Y:S02]  /*97490*/  IMAD.MOV.U32 R16, RZ, RZ, R2 ;  /* 0x000000ffff107224 */ /* 0x010fe400078e0002 */
[----:B------:R-:W4:Y:S04]  /*974a0*/  LDL.LU R2, [R1+0x3b04] ;  /* 0x003b040001027983 */ /* 0x000f280000300800 */
[----:B------:R-:W4:Y:S04]  /*974b0*/  LDL.LU R3, [R1+0x3b00] ;  /* 0x003b000001037983 */ /* 0x000f280000300800 */
[----:B--2---:R-:W-:Y:S04]  /*974c0*/  STL.64 [R1+0x3af8], R18 ;  /* 0x003af81201007387 */ /* 0x004fe80000100a00 */
[----:B------:R0:W-:Y:S04]  /*974d0*/  STL.64 [R1+0x3af0], R16 ;  /* 0x003af01001007387 */ /* 0x0001e80000100a00 */
        /* <DEDUP_REMOVED lines=29> */
[----:B------:R-:W3:Y:S04]  /*976b0*/  LDL.LU R4, [R1+0x210] ;  /* 0x0002100001047983 */ /* 0x000ee80000300800 */
[----:B------:R-:W4:Y:S04]  /*976c0*/  LDL R15, [R1+0xd28] ;  /* 0x000d2800010f7983 */ /* 0x000f280000100800 */
[----:B------:R-:W2:Y:S04]  /*976d0*/  LDL.LU.64 R18, [R1+0x3af8] ;  /* 0x003af80001127983 */ /* 0x000ea80000300a00 */
[----:B------:R-:W3:Y:S01]  /*976e0*/  LDL.LU.64 R16, [R1+0x3af0] ;  /* 0x003af00001107983 */ /* 0x000ee20000300a00 */
[----:B------:R-:W-:-:S02]  /*976f0*/  IMAD.MOV.U32 R5, RZ, RZ, R3 ;  /* 0x000000ffff057224 */ /* 0x000fc400078e0003 */
[----:B------:R-:W-:Y:S02]  /*97700*/  IMAD.MOV.U32 R7, RZ, RZ, R0 ;  /* 0x000000ffff077224 */ /* 0x000fe400078e0000 */
[----:B------:R-:W-:Y:S02]  /*97710*/  IMAD.MOV.U32 R3, RZ, RZ, R22 ;  /* 0x000000ffff037224 */ /* 0x000fe400078e0016 */
[----:B------:R-:W-:Y:S02]  /*97720*/  IMAD.MOV.U32 R0, RZ, RZ, R23 ;  /* 0x000000ffff007224 */ /* 0x000fe400078e0017 */
[----:B------:R-:W-:Y:S02]  /*97730*/  IMAD.MOV.U32 R6, RZ, RZ, R2 ;  /* 0x000000ffff067224 */ /* 0x000fe400078e0002 */
[----:B------:R-:W-:Y:S01]  /*97740*/  IMAD.MOV.U32 R2, RZ, RZ, R21 ;  /* 0x000000ffff027224 */ /* 0x000fe200078e0015 */
[----:B------:R0:W-:Y:S04]  /*97750*/  STL [R1+0x290], R20 ;  /* 0x0002901401007387 */ /* 0x0001e80000100800 */
[----:B0-----:R-:W3:Y:S04]  /*97760*/  LDL.LU R20, [R1+0x5e0] ;  /* 0x0005e00001147983 */ /* 0x001ee80000300800 */
[----:B------:R-:W3:Y:S04]  /*97770*/  LDL.LU R21, [R1+0x5e4] ;  /* 0x0005e40001157983 */ /* 0x000ee80000300800 */
[----:B------:R-:W-:Y:S04]  /*97780*/  STL [R1+0x372c], R0 ;  /* 0x00372c0001007387 */ /* 0x000fe80000100800 */
[----:B------:R-:W-:Y:S04]  /*97790*/  STL [R1+0x3728], R3 ;  /* 0x0037280301007387 */ /* 0x000fe80000100800 */
[----:B------:R-:W-:Y:S04]  /*977a0*/  STL [R1+0x3724], R2 ;  /* 0x0037240201007387 */ /* 0x000fe80000100800 */
[----:B----4-:R-:W0:Y:S01]  /*977b0*/  LDSM.16.MT88.4 R12, [R15+UR5+0x21c00] ;  /* 0x021c00050f0c783b */ /* 0x010e220008004200 */
[----:B--2---:R-:W-:-:S02]  /*977c0*/  IMAD.MOV.U32 R22, RZ, RZ, R19 ;  /* 0x000000ffff167224 */ /* 0x004fc400078e0013 */
[----:B------:R-:W-:Y:S02]  /*977d0*/  IMAD.MOV.U32 R23, RZ, RZ, R18 ;  /* 0x000000ffff177224 */ /* 0x000fe400078e0012 */
[----:B---3--:R-:W-:Y:S01]  /*977e0*/  HMMA.16816.F32 R16, R8, R16, R24 ;  /* 0x000000100810723c */ /* 0x008fe20000001818 */
[----:B------:R-:W2:Y:S04]  /*977f0*/  LDL.LU.64 R26, [R1+0x3ae8] ;  /* 0x003ae800011a7983 */ /* 0x000ea80000300a00 */
[----:B------:R-:W2:-:S15]  /*97800*/  LDL.LU.64 R24, [R1+0x3ae0] ;  /* 0x003ae00001187983 */ /* 0x000e9e0000300a00 */
[----:B------:R-:W-:-:S03]  /*97810*/  NOP ;  /* 0x0000000000007918 */ /* 0x000fc60000000000 */
[----:B------:R1:W-:Y:S04]  /*97820*/  STL.64 [R1+0x280], R16 ;  /* 0x0002801001007387 */ /* 0x0003e80000100a00 */
[----:B------:R2:W-:Y:S04]  /*97830*/  STL.64 [R1+0x288], R18 ;  /* 0x0002881201007387 */ /* 0x0005e80000100a00 */
[----:B-1----:R-:W2:Y:S02]  /*97840*/  LDL.LU.64 R16, [R1+0x3ad8] ;  /* 0x003ad80001107983 */ /* 0x002ea40000300a00 */
[----:B--2---:R-:W-:Y:S02]  /*97850*/  HMMA.16816.F32 R16, R8, R16, R24 ;  /* 0x000000100810723c */ /* 0x004fe40000001818 */
[----:B------:R-:W2:Y:S04]  /*97860*/  LDL.LU.64 R26, [R1+0x3ad0] ;  /* 0x003ad000011a7983 */ /* 0x000ea80000300a00 */
[----:B------:R-:W2:-:S15]  /*97870*/  LDL.LU.64 R24, [R1+0x3ac8] ;  /* 0x003ac80001187983 */ /* 0x000e9e0000300a00 */
[----:B------:R-:W-:-:S02]  /*97880*/  NOP ;  /* 0x0000000000007918 */ /* 0x000fc40000000000 */
[----:B------:R1:W-:Y:S01]  /*97890*/  STL [R1+0x270], R16 ;  /* 0x0002701001007387 */ /* 0x0003e20000100800 */
[----:B------:R-:W-:-:S03]  /*978a0*/  IMAD.MOV.U32 R0, RZ, RZ, R17 ;  /* 0x000000ffff007224 */ /* 0x000fc600078e0011 */
[----:B-1----:R-:W2:Y:S01]  /*978b0*/  LDL.LU.64 R16, [R1+0x3ac0] ;  /* 0x003ac00001107983 */ /* 0x002ea20000300a00 */
[----:B------:R-:W-:Y:S02]  /*978c0*/  IMAD.MOV.U32 R3, RZ, RZ, R18 ;  /* 0x000000ffff037224 */ /* 0x000fe400078e0012 */
[----:B------:R-:W-:-:S05]  /*978d0*/  IMAD.MOV.U32 R2, RZ, RZ, R19 ;  /* 0x000000ffff027224 */ /* 0x000fca00078e0013 */
[----:B------:R-:W-:Y:S04]  /*978e0*/  STL [R1+0x373c], R2 ;  /* 0x00373c0201007387 */ /* 0x000fe80000100800 */
[----:B------:R-:W-:Y:S04]  /*978f0*/  STL [R1+0x3738], R3 ;  /* 0x0037380301007387 */ /* 0x000fe80000100800 */
[----:B------:R-:W-:Y:S01]  /*97900*/  STL [R1+0x3734], R0 ;  /* 0x0037340001007387 */ /* 0x000fe20000100800 */
[----:B--2---:R-:W-:Y:S03]  /*97910*/  HMMA.16816.F32 R16, R8, R16, R24 ;  /* 0x000000100810723c */ /* 0x004fe60000001818 */
[----:B------:R-:W2:Y:S04]  /*97920*/  LDL.LU.64 R26, [R1+0x3ab8] ;  /* 0x003ab800011a7983 */ /* 0x000ea80000300a00 */
[----:B------:R-:W2:-:S15]  /*97930*/  LDL.LU.64 R24, [R1+0x3ab0] ;  /* 0x003ab00001187983 */ /* 0x000e9e0000300a00 */
[----:B------:R-:W-:-:S01]  /*97940*/  NOP ;  /* 0x0000000000007918 */ /* 0x000fc20000000000 */
[----:B------:R1:W-:Y:S04]  /*97950*/  STL.64 [R1+0x260], R16 ;  /* 0x0002601001007387 */ /* 0x0003e80000100a00 */
[----:B------:R2:W-:Y:S04]  /*97960*/  STL.64 [R1+0x268], R18 ;  /* 0x0002681201007387 */ /* 0x0005e80000100a00 */
[----:B-1----:R-:W2:Y:S02]  /*97970*/  LDL.LU.64 R16, [R1+0x3aa8] ;  /* 0x003aa80001107983 */ /* 0x002ea40000300a00 */
[----:B--2---:R-:W-:Y:S02]  /*97980*/  HMMA.16816.F32 R16, R8, R16, R24 ;  /* 0x000000100810723c */ /* 0x004fe40000001818 */
[----:B------:R-:W2:Y:S04]  /*97990*/  LDL.LU.64 R26, [R1+0x3aa0] ;  /* 0x003aa000011a7983 */ /* 0x000ea80000300a00 */
[----:B------:R-:W2:-:S15]  /*979a0*/  LDL.LU.64 R24, [R1+0x3a98] ;  /* 0x003a980001187983 */ /* 0x000e9e0000300a00 */
[----:B------:R-:W-:-:S02]  /*979b0*/  NOP ;  /* 0x0000000000007918 */ /* 0x000fc40000000000 */
        /* <DEDUP_REMOVED lines=11> */
[----:B------:R-:W2:-:S15]  /*97a70*/  LDL.LU.64 R24, [R1+0x3a70] ;  /* 0x003a700001187983 */ /* 0x000e9e0000300a00 */
[----:B------:R-:W-:-:S06]  /*97a80*/  NOP ;  /* 0x0000000000007918 */ /* 0x000fcc0000000000 */
[----:B------:R1:W-:Y:S04]  /*97a90*/  STL.64 [R1+0x230], R16 ;  /* 0x0002301001007387 */ /* 0x0003e80000100a00 */
[----:B------:R3:W-:Y:S04]  /*97aa0*/  STL.64 [R1+0x238], R18 ;  /* 0x0002381201007387 */ /* 0x0007e80000100a00 */
[----:B-1----:R-:W4:Y:S04]  /*97ab0*/  LDL.LU R17, [R1+0x3a68] ;  /* 0x003a680001117983 */ /* 0x002f280000300800 */
[----:B---3--:R-:W3:Y:S01]  /*97ac0*/  LDL.LU.64 R18, [R1+0x1b8] ;  /* 0x0001b80001127983 */ /* 0x008ee20000300a00 */
[C---:B--2---:R-:W-:Y:S03]  /*97ad0*/  HMMA.16816.F32 R24, R8.reuse, R24, R4 ;  /* 0x000000180818723c */ /* 0x044fe60000001804 */
[----:B---3--:R1:W-:Y:S04]  /*97ae0*/  STL.64 [R1+0x39e0], R18 ;  /* 0x0039e01201007387 */ /* 0x0083e80000100a00 */
[----:B------:R-:W4:Y:S04]  /*97af0*/  LDL.LU R16, [R1+0x5d0] ;  /* 0x0005d00001107983 */ /* 0x000f280000300800 */
[----:B-1----:R-:W4:Y:S04]  /*97b00*/  LDL.LU R18, [R1+0x5d8] ;  /* 0x0005d80001127983 */ /* 0x002f280000300800 */
[----:B------:R-:W4:Y:S04]  /*97b10*/  LDL.LU R19, [R1+0x5dc] ;  /* 0x0005dc0001137983 */ /* 0x000f280000300800 */
[----:B------:R-:W2:Y:S04]  /*97b20*/  LDL.LU.64 R6, [R1+0x3a60] ;  /* 0x003a600001067983 */ /* 0x000ea80000300a00 */
[----:B------:R-:W2:Y:S04]  /*97b30*/  LDL.LU.64 R4, [R1+0x3a58] ;  /* 0x003a580001047983 */ /* 0x000ea80000300a00 */
        /* <DEDUP_REMOVED lines=18> */
[----:B------:R-:W4:Y:S04]  /*97c60*/  LDL.LU.64 R6, [R1+0x3a18] ;  /* 0x003a180001067983 */ /* 0x000f280000300a00 */
[----:B------:R-:W4:-:S15]  /*97c70*/  LDL.LU.64 R4, [R1+0x3a10] ;  /* 0x003a100001047983 */ /* 0x000f1e0000300a00 */
[----:B------:R-:W-:-:S02]  /*97c80*/  NOP ;  /* 0x0000000000007918 */ /* 0x000fc40000000000 */
[----:B------:R-:W-:Y:S04]  /*97c90*/  STL.64 [R1+0x1f0], R24 ;  /* 0x0001f01801007387 */ /* 0x000fe80000100a00 */
[----:B------:R1:W-:Y:S04]  /*97ca0*/  STL.64 [R1+0x1f8], R26 ;  /* 0x0001f81a01007387 */ /* 0x0003e80000100a00 */
[----:B-1----:R-:W2:Y:S04]  /*97cb0*/  LDL.LU.64 R26, [R1+0x3a08] ;  /* 0x003a0800011a7983 */ /* 0x002ea80000300a00 */
[----:B------:R-:W3:Y:S04]  /*97cc0*/  LDL.LU.64 R24, [R1+0x3a00] ;  /* 0x003a000001187983 */ /* 0x000ee80000300a00 */
[----:B0-----:R-:W-:Y:S04]  /*97cd0*/  STL.64 [R1+0x3838], R14 ;  /* 0x0038380e01007387 */ /* 0x001fe80000100a00 */
[----:B------:R0:W-:Y:S04]  /*97ce0*/  STL.64 [R1+0x3830], R12 ;  /* 0x0038300c01007387 */ /* 0x0001e80000100a00 */
[----:B0-----:R-:W4:Y:S04]  /*97cf0*/  LDL.LU R12, [R1+0x3e0] ;  /* 0x0003e000010c7983 */ /* 0x001f280000300800 */
[----:B------:R-:W4:Y:S04]  /*97d00*/  LDL.LU R13, [R1+0x3e4] ;  /* 0x0003e400010d7983 */ /* 0x000f280000300800 */
[----:B------:R-:W4:Y:S04]  /*97d10*/  LDL.LU R14, [R1+0x3e8] ;  /* 0x0003e800010e7983 */ /* 0x000f280000300800 */
[----:B------:R-:W4:Y:S01]  /*97d20*/  LDL.LU R15, [R1+0x3ec] ;  /* 0x0003ec00010f7983 */ /* 0x000f220000300800 */
[----:B---3--:R-:W-:-:S15]  /*97d30*/  HMMA.16816.F32 R20, R8, R24, R20 ;  /* 0x000000180814723c */ /* 0x008fde0000001814 */
[----:B------:R-:W-:-:S08]  /*97d40*/  NOP ;  /* 0x0000000000007918 */ /* 0x000fd00000000000 */
[----:B------:R-:W-:Y:S04]  /*97d50*/  STL.64 [R1+0x1e0], R20 ;  /* 0x0001e01401007387 */ /* 0x000fe80000100a00 */
[----:B------:R0:W-:Y:S04]  /*97d60*/  STL.64 [R1+0x1e8], R22 ;  /* 0x0001e81601007387 */ /* 0x0001e80000100a00 */
[----:B0-----:R-:W3:Y:S04]  /*97d70*/  LDL.LU.64 R22, [R1+0x39f8] ;  /* 0x0039f80001167983 */ /* 0x001ee80000300a00 */
[----:B------:R-:W4:Y:S04]  /*97d80*/  LDL.LU.64 R20, [R1+0x39f0] ;  /* 0x0039f00001147983 */ /* 0x000f280000300a00 */
[----:B--2---:R0:W-:Y:S04]  /*97d90*/  STL.64 [R1+0x39e8], R26 ;  /* 0x0039e81a01007387 */ /* 0x0041e80000100a00 */
[----:B0-----:R-:W2:Y:S01]  /*97da0*/  LDL.LU.64 R26, [R1+0x1d8] ;  /* 0x0001d800011a7983 */ /* 0x001ea20000300a00 */
[----:B----4-:R-:W-:Y:S03]  /*97db0*/  HMMA.16816.F32 R8, R8, R20, R12 ;  /* 0x000000140808723c */ /* 0x010fe6000000180c */
[----:B---3--:R0:W-:Y:S04]  /*97dc0*/  STL.64 [R1+0x3840], R22 ;  /* 0x0038401601007387 */ /* 0x0081e80000100a00 */
[----:B------:R-:W3:Y:S04]  /*97dd0*/  LDL.LU R20, [R1+0x5b0] ;  /* 0x0005b00001147983 */ /* 0x000ee80000300800 */
[----:B------:R-:W3:Y:S04]  /*97de0*/  LDL.LU R21, [R1+0x5b4] ;  /* 0x0005b40001157983 */ /* 0x000ee80000300800 */
[----:B0-----:R-:W3:Y:S04]  /*97df0*/  LDL.LU R22, [R1+0x5b8] ;  /* 0x0005b80001167983 */ /* 0x001ee80000300800 */
[----:B------:R-:W3:Y:S01]  /*97e00*/  LDL.LU R23, [R1+0x5bc] ;  /* 0x0005bc0001177983 */ /* 0x000ee20000300800 */
[----:B--2---:R-:W-:Y:S06]  /*97e10*/  HMMA.16816.F32 R16, R4, R26, R16 ;  /* 0x0000001a0410723c */ /* 0x004fec0000001810 */
[----:B------:R-:W-:-:S02]  /*97e20*/  IMAD.MOV.U32 R13, RZ, RZ, R26 ;  /* 0x000000ffff0d7224 */ /* 0x000fc400078e001a */
[----:B------:R-:W-:Y:S01]  /*97e30*/  IMAD.MOV.U32 R12, RZ, RZ, R27 ;  /* 0x000000ffff0c7224 */ /* 0x000fe200078e001b */
[----:B------:R-:W-:Y:S04]  /*97e40*/  STL.64 [R1+0x34f0], R10 ;  /* 0x0034f00a01007387 */ /* 0x000fe80000100a00 */
[----:B------:R0:W-:Y:S04]  /*97e50*/  STL.64 [R1+0x34e8], R8 ;  /* 0x0034e80801007387 */ /* 0x0001e80000100a00 */
[----:B0-----:R-:W2:Y:S04]  /*97e60*/  LDL.LU R8, [R1+0x5c0] ;  /* 0x0005c00001087983 */ /* 0x001ea80000300800 */
[----:B------:R-:W2:Y:S04]  /*97e70*/  LDL.LU R9, [R1+0x5c4] ;  /* 0x0005c40001097983 */ /* 0x000ea80000300800 */
[----:B------:R-:W4:Y:S04]  /*97e80*/  LDL.LU.64 R26, [R1+0x39e8] ;  /* 0x0039e800011a7983 */ /* 0x000f280000300a00 */
[----:B------:R-:W-:Y:S01]  /*97e90*/  STL.64 [R1+0x9c0], R16 ;  /* 0x0009c01001007387 */ /* 0x000fe20000100a00 */
[----:B------:R-:W-:-:S02]  /*97ea0*/  IMAD.MOV.U32 R24, RZ, RZ, R16 ;  /* 0x000000ffff187224 */ /* 0x000fc400078e0010 */
[----:B------:R-:W-:Y:S01]  /*97eb0*/  IMAD.MOV.U32 R25, RZ, RZ, R17 ;  /* 0x000000ffff197224 */ /* 0x000fe200078e0011 */
[----:B------:R0:W-:Y:S04]  /*97ec0*/  STL.64 [R1+0x9c8], R18 ;  /* 0x0009c81201007387 */ /* 0x0001e80000100a00 */
[----:B0-----:R-:W3:Y:S04]  /*97ed0*/  LDL.LU.64 R18, [R1+0x39e0] ;  /* 0x0039e00001127983 */ /* 0x001ee80000300a00 */
[----:B------:R-:W-:Y:S04]  /*97ee0*/  STL [R1+0x3884], R12 ;  /* 0x0038840c01007387 */ /* 0x000fe80000100800 */
[----:B------:R-:W-:Y:S04]  /*97ef0*/  STL [R1+0x3880], R13 ;  /* 0x0038800d01007387 */ /* 0x000fe80000100800 */
[----:B------:R-:W-:Y:S04]  /*97f00*/  STL [R1+0x34c4], R24 ;  /* 0x0034c41801007387 */ /* 0x000fe80000100800 */
[----:B------:R-:W-:Y:S04]  /*97f10*/  STL [R1+0x34c0], R25 ;  /* 0x0034c01901007387 */ /* 0x000fe80000100800 */
[----:B----4-:R0:W-:Y:S04]  /*97f20*/  STL.64 [R1+0x3928], R26 ;  /* 0x0039281a01007387 */ /* 0x0101e80000100a00 */
[----:B0-----:R-:W2:Y:S01]  /*97f30*/  LDL.LU.64 R26, [R1+0x1c8] ;  /* 0x0001c800011a7983 */ /* 0x001ea20000300a00 */
[----:B------:R-:W-:-:S02]  /*97f40*/  IMAD.MOV.U32 R10, RZ, RZ, R29 ;  /* 0x000000ffff0a7224 */ /* 0x000fc400078e001d */
[----:B------:R-:W-:-:S07]  /*97f50*/  IMAD.MOV.U32 R11, RZ, RZ, R28 ;  /* 0x000000ffff0b7224 */ /* 0x000fce00078e001c */
[----:B--2---:R-:W-:Y:S06]  /*97f60*/  HMMA.16816.F32 R8, R4, R26, R8 ;  /* 0x0000001a0408723c */ /* 0x004fec0000001808 */
[----:B------:R-:W-:Y:S02]  /*97f70*/  IMAD.MOV.U32 R15, RZ, RZ, R26 ;  /* 0x000000ffff0f7224 */ /* 0x000fe400078e001a */
[----:B------:R-:W-:-:S15]  /*97f80*/  IMAD.MOV.U32 R14, RZ, RZ, R27 ;  /* 0x000000ffff0e7224 */ /* 0x000fde00078e001b */
[----:B------:R-:W-:Y:S01]  /*97f90*/  STL.64 [R1+0x9b0], R8 ;  /* 0x0009b00801007387 */ /* 0x000fe20000100a00 */
[----:B------:R-:W-:-:S03]  /*97fa0*/  IMAD.MOV.U32 R29, RZ, RZ, R9 ;  /* 0x000000ffff1d7224 */ /* 0x000fc600078e0009 */
[----:B------:R3:W-:Y:S01]  /*97fb0*/  STL.64 [R1+0x9b8], R10 ;  /* 0x0009b80a01007387 */ /* 0x0007e20000100a00 */
[----:B------:R-:W-:Y:S02]  /*97fc0*/  IMAD.MOV.U32 R28, RZ, RZ, R8 ;  /* 0x000000ffff1c7224 */ /* 0x000fe400078e0008 */
[----:B---3--:R-:W-:Y:S01]  /*97fd0*/  HMMA.16816.F32 R8, R4, R18, R20 ;  /* 0x000000120408723c */ /* 0x008fe20000001814 */
[----:B------:R-:W-:Y:S04]  /*97fe0*/  STL.64 [R1+0x39d0], R14 ;  /* 0x0039d00e01007387 */ /* 0x000fe80000100a00 */
[----:B------:R-:W-:Y:S04]  /*97ff0*/  STL [R1+0x34cc], R28 ;  /* 0x0034cc1c01007387 */ /* 0x000fe80000100800 */
[----:B------:R-:W-:Y:S01]  /*98000*/  STL [R1+0x34c8], R29 ;  /* 0x0034c81d01007387 */ /* 0x000fe20000100800 */
[----:B------:R-:W-:-:S02]  /*98010*/  IMAD.MOV.U32 R21, RZ, RZ, R18 ;  /* 0x000000ffff157224 */ /* 0x000fc400078e0012 */
[----:B------:R-:W-:-:S11]  /*98020*/  IMAD.MOV.U32 R20, RZ, RZ, R19 ;  /* 0x000000ffff147224 */ /* 0x000fd600078e0013 */
[----:B------:R-:W-:Y:S04]  /*98030*/  STL.64 [R1+0x9a0], R8 ;  /* 0x0009a00801007387 */ /* 0x000fe80000100a00 */
[----:B------:R-:W-:Y:S04]  /*98040*/  STL.64 [R1+0x9a8], R10 ;  /* 0x0009a80a01007387 */ /* 0x000fe80000100a00 */
[----:B------:R0:W-:Y:S01]  /*98050*/  STL.64 [R1+0x39d8], R20 ;  /* 0x0039d81401007387 */ /* 0x0001e20000100a00 */
[----:B------:R-:W-:Y:S02]  /*98060*/  IMAD.MOV.U32 R17, RZ, RZ, R9 ;  /* 0x000000ffff117224 */ /* 0x000fe400078e0009 */
[----:B------:R-:W-:-:S02]  /*98070*/  IMAD.MOV.U32 R18, RZ, RZ, R10 ;  /* 0x000000ffff127224 */ /* 0x000fc400078e000a */
[----:B------:R-:W-:Y:S01]  /*98080*/  IMAD.MOV.U32 R19, RZ, RZ, R11 ;  /* 0x000000ffff137224 */ /* 0x000fe200078e000b */
[----:B0-----:R-:W2:Y:S04]  /*98090*/  LDL.LU R20, [R1+0x5a0] ;  /* 0x0005a00001147983 */ /* 0x001ea80000300800 */
[----:B------:R-:W2:Y:S04]  /*980a0*/  LDL.LU R21, [R1+0x5a4] ;  /* 0x0005a40001157983 */ /* 0x000ea80000300800 */
[----:B------:R-:W2:Y:S04]  /*980b0*/  LDL.LU R22, [R1+0x5a8] ;  /* 0x0005a80001167983 */ /* 0x000ea80000300800 */
[----:B------:R-:W2:Y:S04]  /*980c0*/  LDL.LU R23, [R1+0x5ac] ;  /* 0x0005ac0001177983 */ /* 0x000ea80000300800 */
[----:B------:R-:W2:Y:S04]  /*980d0*/  LDL.LU.64 R26, [R1+0x1a8] ;  /* 0x0001a800011a7983 */ /* 0x000ea80000300a00 */
[----:B------:R-:W-:Y:S04]  /*980e0*/  STL [R1+0x34d8], R17 ;  /* 0x0034d81101007387 */ /* 0x000fe80000100800 */
[----:B------:R0:W-:Y:S04]  /*980f0*/  STL [R1+0x34d4], R18 ;  /* 0x0034d41201007387 */ /* 0x0001e80000100800 */
[----:B------:R1:W-:Y:S04]  /*98100*/  STL [R1+0x34d0], R19 ;  /* 0x0034d01301007387 */ /* 0x0003e80000100800 */
[----:B0-----:R-:W3:Y:S04]  /*98110*/  LDL.LU R18, [R1+0xd8] ;  /* 0x0000d80001127983 */ /* 0x001ee80000300800 */
[----:B-1----:R-:W3:Y:S04]  /*98120*/  LDL.LU R19, [R1+0xdc] ;  /* 0x0000dc0001137983 */ /* 0x002ee80000300800 */
[----:B---3--:R0:W-:Y:S04]  /*98130*/  STL.64 [R1+0x39a0], R18 ;  /* 0x0039a01201007387 */ /* 0x0081e80000100a00 */
[----:B0-----:R-:W3:Y:S04]  /*98140*/  LDL.LU.64 R18, [R1+0x178] ;  /* 0x0001780001127983 */ /* 0x001ee80000300a00 */
[----:B---3--:R-:W-:Y:S04]  /*98150*/  STL.64 [R1+0x39b0], R18 ;  /* 0x0039b01201007387 */ /* 0x008fe80000100a00 */
[----:B------:R-:W3:Y:S04]  /*98160*/  LDL.LU.64 R10, [R1+0x148] ;  /* 0x00014800010a7983 */ /* 0x000ee80000300a00 */
[----:B---3--:R0:W-:Y:S04]  /*98170*/  STL.64 [R1+0x3978], R10 ;  /* 0x0039780a01007387 */ /* 0x0081e80000100a00 */
[----:B0-----:R-:W3:Y:S04]  /*98180*/  LDL.LU.64 R10, [R1+0x158] ;  /* 0x00015800010a7983 */ /* 0x001ee80000300a00 */
[----:B---3--:R0:W-:Y:S04]  /*98190*/  STL.64 [R1+0x3988], R10 ;  /* 0x0039880a01007387 */ /* 0x0081e80000100a00 */
[----:B0-----:R-:W3:Y:S04]  /*981a0*/  LDL.LU.64 R10, [R1+0x168] ;  /* 0x00016800010a7983 */ /* 0x001ee80000300a00 */
[----:B---3--:R0:W-:Y:S04]  /*981b0*/  STL.64 [R1+0x39a8], R10 ;  /* 0x0039a80a01007387 */ /* 0x0081e80000100a00 */
[----:B------:R-:W3:Y:S04]  /*981c0*/  LDL.LU R8, [R1+0x570] ;  /* 0x0005700001087983 */ /* 0x000ee80000300800 */
[----:B------:R-:W3:Y:S04]  /*981d0*/  LDL.LU R9, [R1+0x574] ;  /* 0x0005740001097983 */ /* 0x000ee80000300800 */
[----:B0-----:R-:W4:Y:S04]  /*981e0*/  LDL.LU R10, [R1+0x578] ;  /* 0x00057800010a7983 */ /* 0x001f280000300800 */
[----:B------:R-:W4:Y:S04]  /*981f0*/  LDL.LU R11, [R1+0x57c] ;  /* 0x00057c00010b7983 */ /* 0x000f280000300800 */
[----:B------:R-:W3:Y:S04]  /*98200*/  LDL.LU R12, [R1+0x590] ;  /* 0x00059000010c7983 */ /* 0x000ee80000300800 */
[----:B------:R-:W3:Y:S04]  /*98210*/  LDL.LU R13, [R1+0x594] ;  /* 0x00059400010d7983 */ /* 0x000ee80000300800 */
[----:B------:R-:W3:Y:S04]  /*98220*/  LDL.LU R14, [R1+0x598] ;  /* 0x00059800010e7983 */ /* 0x000ee80000300800 */
[----:B------:R-:W3:Y:S01]  /*98230*/  LDL.LU R15, [R1+0x59c] ;  /* 0x00059c00010f7983 */ /* 0x000ee20000300800 */
[----:B--2---:R-:W-:Y:S03]  /*98240*/  HMMA.16816.F32 R20, R4, R26, R20 ;  /* 0x0000001a0414723c */ /* 0x004fe60000001814 */
[----:B----4-:R-:W-:Y:S04]  /*98250*/  STL.64 [R1+0x39c0], R10 ;  /* 0x0039c00a01007387 */ /* 0x010fe80000100a00 */
[----:B---3--:R-:W-:Y:S04]  /*98260*/  STL.64 [R1+0x39b8], R8 ;  /* 0x0039b80801007387 */ /* 0x008fe80000100a00 */
[----:B------:R-:W2:Y:S04]  /*98270*/  LDL R18, [R1+0x188] ;  /* 0x0001880001127983 */ /* 0x000ea80000100800 */
[----:B------:R-:W2:Y:S04]  /*98280*/  LDL R19, [R1+0x18c] ;  /* 0x00018c0001137983 */ /* 0x000ea80000100800 */
[----:B--2---:R0:W-:Y:S04]  /*98290*/  STL.64 [R1+0x39c8], R18 ;  /* 0x0039c81201007387 */ /* 0x0041e80000100a00 */
[----:B0-----:R-:W2:Y:S04]  /*982a0*/  LDL.LU.64 R18, [R1+0x198] ;  /* 0x0001980001127983 */ /* 0x001ea80000300a00 */
[----:B------:R-:W3:Y:S04]  /*982b0*/  LDL.LU R8, [R1+0x580] ;  /* 0x0005800001087983 */ /* 0x000ee80000300800 */
[----:B------:R-:W3:Y:S04]  /*982c0*/  LDL.LU R9, [R1+0x584] ;  /* 0x0005840001097983 */ /* 0x000ee80000300800 */
[----:B------:R-:W3:Y:S04]  /*982d0*/  LDL.LU R10, [R1+0x588] ;  /* 0x00058800010a7983 */ /* 0x000ee80000300800 */
[----:B------:R-:W3:Y:S04]  /*982e0*/  LDL.LU R11, [R1+0x58c] ;  /* 0x00058c00010b7983 */ /* 0x000ee80000300800 */
[----:B------:R0:W-:Y:S04]  /*982f0*/  STL.64 [R1+0x990], R20 ;  /* 0x0009901401007387 */ /* 0x0001e80000100a00 */
[----:B------:R1:W-:Y:S04]  /*98300*/  STL.64 [R1+0x998], R22 ;  /* 0x0009981601007387 */ /* 0x0003e80000100a00 */
[----:B0-----:R-:W4:Y:S01]  /*98310*/  LDL.LU.64 R20, [R1+0x39d8] ;  /* 0x0039d80001147983 */ /* 0x001f220000300a00 */
[----:B-1----:R-:W-:-:S02]  /*98320*/  IMAD.MOV.U32 R23, RZ, RZ, R26 ;  /* 0x000000ffff177224 */ /* 0x002fc400078e001a */
[----:B------:R-:W-:Y:S02]  /*98330*/  IMAD.MOV.U32 R22, RZ, RZ, R27 ;  /* 0x000000ffff167224 */ /* 0x000fe400078e001b */
[----:B------:R-:W2:Y:S04]  /*98340*/  LDL.LU.64 R26, [R1+0x138] ;  /* 0x00013800011a7983 */ /* 0x000ea80000300a00 */
[----:B--2---:R0:W-:Y:S04]  /*98350*/  STL.64 [R1+0x3980], R26 ;  /* 0x0039801a01007387 */ /* 0x0041e80000100a00 */
[----:B------:R-:W2:Y:S04]  /*98360*/  LDL.LU R24, [R1+0x550] ;  /* 0x0005500001187983 */ /* 0x000ea80000300800 */
[----:B------:R-:W2:Y:S04]  /*98370*/  LDL.LU R25, [R1+0x554] ;  /* 0x0005540001197983 */ /* 0x000ea80000300800 */
[----:B0-----:R-:W3:Y:S04]  /*98380*/  LDL.LU R26, [R1+0x558] ;  /* 0x00055800011a7983 */ /* 0x001ee80000300800 */
        /* <DEDUP_REMOVED lines=8> */
[----:B------:R-:W-:Y:S04]  /*98410*/  STL.64 [R1+0x3890], R22 ;  /* 0x0038901601007387 */ /* 0x000fe80000100a00 */
[----:B----4-:R0:W-:Y:S04]  /*98420*/  STL.64 [R1+0x3888], R20 ;  /* 0x0038881401007387 */ /* 0x0101e80000100a00 */
[----:B0-----:R-:W3:Y:S04]  /*98430*/  LDL.LU R20, [R1+0x530] ;  /* 0x0005300001147983 */ /* 0x001ee80000300800 */
[----:B------:R-:W3:Y:S04]  /*98440*/  LDL.LU R21, [R1+0x534] ;  /* 0x0005340001157983 */ /* 0x000ee80000300800 */
[----:B------:R-:W3:Y:S04]  /*98450*/  LDL.LU R22, [R1+0x538] ;  /* 0x0005380001167983 */ /* 0x000ee80000300800 */
[----:B------:R-:W3:Y:S04]  /*98460*/  LDL.LU R23, [R1+0x53c] ;  /* 0x00053c0001177983 */ /* 0x000ee80000300800 */
[----:B------:R0:W-:Y:S04]  /*98470*/  STL.64 [R1+0x970], R12 ;  /* 0x0009700c01007387 */ /* 0x0001e80000100a00 */
[----:B------:R1:W-:Y:S01]  /*98480*/  STL.64 [R1+0x978], R14 ;  /* 0x0009780e01007387 */ /* 0x0003e20000100a00 */
[----:B0-----:R-:W-:-:S03]  /*98490*/  IMAD.MOV.U32 R12, RZ, RZ, R18 ;  /* 0x000000ffff0c7224 */ /* 0x001fc600078e0012 */
[----:B-1----:R-:W4:Y:S01]  /*984a0*/  LDL.LU.64 R14, [R1+0x39d0] ;  /* 0x0039d000010e7983 */ /* 0x002f220000300a00 */
[----:B------:R-:W-:-:S03]  /*984b0*/  IMAD.MOV.U32 R13, RZ, RZ, R19 ;  /* 0x000000ffff0d7224 */ /* 0x000fc600078e0013 */
[----:B------:R-:W2:Y:S02]  /*984c0*/  LDL.LU.64 R18, [R1+0x39c8] ;  /* 0x0039c80001127983 */ /* 0x000ea40000300a00 */
[C---:B--2---:R-:W-:Y:S02]  /*984d0*/  HMMA.16816.F32 R16, R4.reuse, R18, R8 ;  /* 0x000000120410723c */ /* 0x044fe40000001808 */
[----:B----4-:R-:W-:Y:S04]  /*984e0*/  STL.64 [R1+0x38a0], R14 ;  /* 0x0038a00e01007387 */ /* 0x010fe80000100a00 */
[----:B------:R0:W-:Y:S04]  /*984f0*/  STL.64 [R1+0x3898], R12 ;  /* 0x0038980c01007387 */ /* 0x0001e80000100a00 */
[----:B0-----:R-:W2:Y:S04]  /*98500*/  LDL.LU R12, [R1+0x540] ;  /* 0x00054000010c7983 */ /* 0x001ea80000300800 */
[----:B------:R-:W2:Y:S04]  /*98510*/  LDL.LU R13, [R1+0x544] ;  /* 0x00054400010d7983 */ /* 0x000ea80000300800 */
[----:B------:R-:W2:Y:S04]  /*98520*/  LDL.LU R14, [R1+0x548] ;  /* 0x00054800010e7983 */ /* 0x000ea80000300800 */
[----:B------:R-:W2:Y:S04]  /*98530*/  LDL.LU R15, [R1+0x54c] ;  /* 0x00054c00010f7983 */ /* 0x000ea80000300800 */
[----:B------:R-:W4:Y:S04]  /*98540*/  LDL.LU.64 R10, [R1+0x39c0] ;  /* 0x0039c000010a7983 */ /* 0x000f280000300a00 */
[----:B------:R-:W4:Y:S04]  /*98550*/  LDL.LU.64 R8, [R1+0x39b8] ;  /* 0x0039b80001087983 */ /* 0x000f280000300a00 */
[----:B------:R-:W-:Y:S04]  /*98560*/  STL.64 [R1+0x960], R16 ;  /* 0x0009601001007387 */ /* 0x000fe80000100a00 */
[----:B------:R0:W-:Y:S04]  /*98570*/  STL.64 [R1+0x968], R18 ;  /* 0x0009681201007387 */ /* 0x0001e80000100a00 */
[----:B0-----:R-:W4:Y:S02]  /*98580*/  LDL.LU.64 R18, [R1+0x39b0] ;  /* 0x0039b00001127983 */ /* 0x001f240000300a00 */
[----:B----4-:R-:W-:-:S15]  /*98590*/  HMMA.16816.F32 R8, R4, R18, R8 ;  /* 0x000000120408723c */ /* 0x010fde0000001808 */
[----:B------:R-:W-:-:S08]  /*985a0*/  NOP ;  /* 0x0000000000007918 */ /* 0x000fd00000000000 */
[----:B------:R-:W-:Y:S04]  /*985b0*/  STL.64 [R1+0x940], R8 ;  /* 0x0009400801007387 */ /* 0x000fe80000100a00 */
[----:B------:R0:W-:Y:S04]  /*985c0*/  STL.64 [R1+0x948], R10 ;  /* 0x0009480a01007387 */ /* 0x0001e80000100a00 */
[----:B0-----:R-:W4:Y:S01]  /*985d0*/  LDL.LU.64 R10, [R1+0x39a8] ;  /* 0x0039a800010a7983 */ /* 0x001f220000300a00 */
[----:B------:R-:W-:Y:S02]  /*985e0*/  IMAD.MOV.U32 R17, RZ, RZ, R19 ;  /* 0x000000ffff117224 */ /* 0x000fe400078e0013 */
[----:B------:R-:W-:-:S02]  /*985f0*/  IMAD.MOV.U32 R28, RZ, RZ, R18 ;  /* 0x000000ffff1c7224 */ /* 0x000fc400078e0012 */
[----:B------:R-:W3:Y:S04]  /*98600*/  LDL.LU.64 R18, [R1+0x39a0] ;  /* 0x0039a00001127983 */ /* 0x000ee80000300a00 */
        /* <DEDUP_REMOVED lines=12> */
[----:B----4-:R-:W-:Y:S06]  /*986d0*/  HMMA.16816.F32 R24, R4, R10, R24 ;  /* 0x0000000a0418723c */ /* 0x010fec0000001818 */
[----:B------:R-:W-:-:S02]  /*986e0*/  IMAD.MOV.U32 R3, RZ, RZ, R10 ;  /* 0x000000ffff037224 */ /* 0x000fc400078e000a */
[----:B------:R-:W-:-:S15]  /*986f0*/  IMAD.MOV.U32 R0, RZ, RZ, R11 ;  /* 0x000000ffff007224 */ /* 0x000fde00078e000b */
[----:B------:R-:W-:Y:S04]  /*98700*/  STL.64 [R1+0x910], R24 ;  /* 0x0009101801007387 */ /* 0x000fe80000100a00 */
[----:B------:R0:W-:Y:S04]  /*98710*/  STL.64 [R1+0x918], R26 ;  /* 0x0009181a01007387 */ /* 0x0001e80000100a00 */
[----:B0-----:R-:W3:Y:S04]  /*98720*/  LDL.LU.64 R26, [R1+0x3980] ;  /* 0x00398000011a7983 */ /* 0x001ee80000300a00 */
        /* <DEDUP_REMOVED lines=8> */
[----:B------:R-:W2:Y:S01]  /*987b0*/  LDL.LU.64 R10, [R1+0x118] ;  /* 0x00011800010a7983 */ /* 0x000ea20000300a00 */
[----:B---3--:R-:W-:Y:S06]  /*987c0*/  HMMA.16816.F32 R12, R4, R26, R20 ;  /* 0x0000001a040c723c */ /* 0x008fec0000001814 */
[----:B------:R-:W-:-:S02]  /*987d0*/  IMAD.MOV.U32 R16, RZ, RZ, R26 ;  /* 0x000000ffff107224 */ /* 0x000fc400078e001a */
[----:B------:R-:W-:Y:S01]  /*987e0*/  IMAD.MOV.U32 R17, RZ, RZ, R27 ;  /* 0x000000ffff117224 */ /* 0x000fe200078e001b */
[----:B--2---:R0:W-:Y:S04]  /*987f0*/  STL.64 [R1+0x3960], R10 ;  /* 0x0039600a01007387 */ /* 0x0041e80000100a00 */
[----:B0-----:R-:W2:Y:S04]  /*98800*/  LDL.LU.64 R10, [R1+0x128] ;  /* 0x00012800010a7983 */ /* 0x001ea80000300a00 */
[----:B------:R-:W-:Y:S04]  /*98810*/  STL [R1+0x375c], R2 ;  /* 0x00375c0201007387 */ /* 0x000fe80000100800 */
[----:B------:R-:W-:Y:S04]  /*98820*/  STL [R1+0x3758], R28 ;  /* 0x0037581c01007387 */ /* 0x000fe80000100800 */
[----:B------:R-:W-:Y:S04]  /*98830*/  STL.64 [R1+0x8e0], R12 ;  /* 0x0008e00c01007387 */ /* 0x000fe80000100a00 */
[----:B------:R-:W-:Y:S04]  /*98840*/  STL.64 [R1+0x8e8], R14 ;  /* 0x0008e80e01007387 */ /* 0x000fe80000100a00 */
[----:B------:R-:W3:Y:S04]  /*98850*/  LDL.LU.64 R26, [R1+0xf8] ;  /* 0x0000f800011a7983 */ /* 0x000ee80000300a00 */
[----:B---3--:R0:W-:Y:S04]  /*98860*/  STL.64 [R1+0x3940], R26 ;  /* 0x0039401a01007387 */ /* 0x0081e80000100a00 */
[----:B0-----:R-:W3:Y:S04]  /*98870*/  LDL.LU.64 R26, [R1+0x108] ;  /* 0x00010800011a7983 */ /* 0x001ee80000300a00 */
[----:B---3--:R0:W-:Y:S04]  /*98880*/  STL.64 [R1+0x3958], R26 ;  /* 0x0039581a01007387 */ /* 0x0081e80000100a00 */
[----:B------:R-:W3:Y:S04]  /*98890*/  LDL.LU R24, [R1+0x510] ;  /* 0x0005100001187983 */ /* 0x000ee80000300800 */
[----:B------:R-:W3:Y:S04]  /*988a0*/  LDL.LU R25, [R1+0x514] ;  /* 0x0005140001197983 */ /* 0x000ee80000300800 */
[----:B0-----:R-:W4:Y:S04]  /*988b0*/  LDL.LU R26, [R1+0x518] ;  /* 0x00051800011a7983 */ /* 0x001f280000300800 */
[----:B------:R-:W4:Y:S04]  /*988c0*/  LDL.LU R27, [R1+0x51c] ;  /* 0x00051c00011b7983 */ /* 0x000f280000300800 */
        /* <DEDUP_REMOVED lines=16> */
[----:B--2---:R-:W-:Y:S06]  /*989d0*/  HMMA.16816.F32 R24, R4, R10, R24 ;  /* 0x0000000a0418723c */ /* 0x004fec0000001818 */
[----:B------:R-:W-:-:S02]  /*989e0*/  IMAD.MOV.U32 R3, RZ, RZ, R10 ;  /* 0x000000ffff037224 */ /* 0x000fc400078e000a */
[----:B------:R-:W-:Y:S01]  /*989f0*/  IMAD.MOV.U32 R29, RZ, RZ, R11 ;  /* 0x000000ffff1d7224 */ /* 0x000fe200078e000b */
[----:B----4-:R-:W-:Y:S04]  /*98a00*/  STL.64 [R1+0x3950], R14 ;  /* 0x0039500e01007387 */ /* 0x010fe80000100a00 */
        /* <DEDUP_REMOVED lines=20> */
[----:B0-----:R-:W2:Y:S04]  /*98b50*/  LDL.LU.64 R26, [R1+0x3958] ;  /* 0x00395800011a7983 */ /* 0x001ea80000300a00 */
[----:B------:R-:W4:Y:S04]  /*98b60*/  LDL.LU.64 R10, [R1+0xa8] ;  /* 0x0000a800010a7983 */ /* 0x000f280000300a00 */
[----:B----4-:R0:W-:Y:S04]  /*98b70*/  STL.64 [R1+0x3900], R10 ;  /* 0x0039000a01007387 */ /* 0x0101e80000100a00 */
[----:B0-----:R-:W4:Y:S01]  /*98b80*/  LDL.LU.64 R10, [R1+0xb8] ;  /* 0x0000b800010a7983 */ /* 0x001f220000300a00 */
[----:B--2---:R-:W-:Y:S03]  /*98b90*/  HMMA.16816.F32 R12, R4, R26, R12 ;  /* 0x0000001a040c723c */ /* 0x004fe6000000180c */
[----:B----4-:R0:W-:Y:S04]  /*98ba0*/  STL.64 [R1+0x3918], R10 ;  /* 0x0039180a01007387 */ /* 0x0101e80000100a00 */
        /* <DEDUP_REMOVED lines=19> */
[----:B------:R-:W-:Y:S04]  /*98ce0*/  STL.64 [R1+0x880], R12 ;  /* 0x0008800c01007387 */ /* 0x000fe80000100a00 */
[----:B------:R0:W-:Y:S04]  /*98cf0*/  STL.64 [R1+0x888], R14 ;  /* 0x0008880e01007387 */ /* 0x0001e80000100a00 */
[----:B0-----:R-:W3:Y:S04]  /*98d00*/  LDL.LU.64 R14, [R1+0x3938] ;  /* 0x00393800010e7983 */ /* 0x001ee80000300a00 */
[----:B------:R-:W3:Y:S01]  /*98d10*/  LDL.LU.64 R12, [R1+0x3930] ;  /* 0x00393000010c7983 */ /* 0x000ee20000300a00 */
[----:B------:R-:W-:-:S02]  /*98d20*/  IMAD.MOV.U32 R17, RZ, RZ, R27 ;  /* 0x000000ffff117224 */ /* 0x000fc400078e001b */
[----:B------:R-:W-:Y:S02]  /*98d30*/  IMAD.MOV.U32 R3, RZ, RZ, R26 ;  /* 0x000000ffff037224 */ /* 0x000fe400078e001a */
[----:B------:R-:W4:Y:S04]  /*98d40*/  LDL.LU.64 R26, [R1+0x3928] ;  /* 0x00392800011a7983 */ /* 0x000f280000300a00 */
[----:B------:R-:W-:Y:S04]  /*98d50*/  STL [R1+0x3784], R17 ;  /* 0x0037841101007387 */ /* 0x000fe80000100800 */
[----:B------:R-:W-:Y:S01]  /*98d60*/  STL [R1+0x3780], R3 ;  /* 0x0037800301007387 */ /* 0x000fe20000100800 */
[----:B---3--:R-:W-:-:S15]  /*98d70*/  HMMA.16816.F32 R12, R4, R22, R12 ;  /* 0x00000016040c723c */ /* 0x008fde000000180c */
[----:B------:R-:W-:-:S08]  /*98d80*/  NOP ;  /* 0x0000000000007918 */ /* 0x000fd00000000000 */
[----:B------:R0:W-:Y:S04]  /*98d90*/  STL.64 [R1+0x870], R12 ;  /* 0x0008700c01007387 */ /* 0x0001e80000100a00 */
[----:B------:R1:W-:Y:S04]  /*98da0*/  STL.64 [R1+0x878], R14 ;  /* 0x0008780e01007387 */ /* 0x0003e80000100a00 */
[----:B0-----:R-:W3:Y:S04]  /*98db0*/  LDL.LU R12, [R1+0x480] ;  /* 0x00048000010c7983 */ /* 0x001ee80000300800 */
[----:B------:R-:W3:Y:S04]  /*98dc0*/  LDL.LU R13, [R1+0x484] ;  /* 0x00048400010d7983 */ /* 0x000ee80000300800 */
[----:B-1----:R-:W4:Y:S04]  /*98dd0*/  LDL.LU R14, [R1+0x488] ;  /* 0x00048800010e7983 */ /* 0x002f280000300800 */
[----:B------:R-:W4:Y:S01]  /*98de0*/  LDL.LU R15, [R1+0x48c] ;  /* 0x00048c00010f7983 */ /* 0x000f220000300800 */
[----:B--2---:R-:W-:Y:S01]  /*98df0*/  HMMA.16816.F32 R8, R4, R18, R8 ;  /* 0x000000120408723c */ /* 0x004fe20000001808 */
        /* <DEDUP_REMOVED lines=14> */
[----:B------:R0:W-:Y:S04]  /*98ee0*/  STL.64 [R1+0x3638], R18 ;  /* 0x0036381201007387 */ /* 0x0001e80000100a00 */
[----:B------:R-:W4:Y:S04]  /*98ef0*/  LDL.LU R16, [R1+0x4c0] ;  /* 0x0004c00001107983 */ /* 0x000f280000300800 */
[----:B------:R-:W4:Y:S04]  /*98f00*/  LDL.LU R17, [R1+0x4c4] ;  /* 0x0004c40001117983 */ /* 0x000f280000300800 */
[----:B0-----:R-:W4:Y:S04]  /*98f10*/  LDL.LU R18, [R1+0x4c8] ;  /* 0x0004c80001127983 */ /* 0x001f280000300800 */
[----:B------:R-:W4:Y:S02]  /*98f20*/  LDL.LU R19, [R1+0x4cc] ;  /* 0x0004cc0001137983 */ /* 0x000f240000300800 */
        /* <DEDUP_REMOVED lines=24> */
[----:B------:R-:W-:-:S15]  /*990b0*/  IMAD.MOV.U32 R0, RZ, RZ, R11 ;  /* 0x000000ffff007224 */ /* 0x000fde00078e000b */
[----:B------:R-:W-:-:S02]  /*990c0*/  NOP ;  /* 0x0000000000007918 */ /* 0x000fc40000000000 */
[----:B------:R0:W-:Y:S04]  /*990d0*/  STL.64 [R1+0x810], R16 ;  /* 0x0008101001007387 */ /* 0x0001e80000100a00 */
[----:B------:R-:W-:Y:S01]  /*990e0*/  STL.64 [R1+0x818], R18 ;  /* 0x0008181201007387 */ /* 0x000fe20000100a00 */
[----:B0-----:R-:W-:-:S03]  /*990f0*/  IMAD.MOV.U32 R16, RZ, RZ, R10 ;  /* 0x000000ffff107224 */ /* 0x001fc600078e000a */
[----:B------:R-:W2:Y:S04]  /*99100*/  LDL.LU.64 R10, [R1+0x38] ;  /* 0x00003800010a7983 */ /* 0x000ea80000300a00 */
[----:B--2---:R0:W-:Y:S04]  /*99110*/  STL.64 [R1+0x38b8], R10 ;  /* 0x0038b80a01007387 */ /* 0x0041e80000100a00 */
[----:B0-----:R-:W2:Y:S04]  /*99120*/  LDL.LU.64 R10, [R1+0x98] ;  /* 0x00009800010a7983 */ /* 0x001ea80000300a00 */
[----:B------:R-:W-:Y:S04]  /*99130*/  STL [R1+0x37a4], R0 ;  /* 0x0037a40001007387 */ /* 0x000fe80000100800 */
[----:B------:R0:W-:Y:S04]  /*99140*/  STL [R1+0x37a0], R16 ;  /* 0x0037a01001007387 */ /* 0x0001e80000100800 */
[----:B0-----:R-:W2:Y:S04]  /*99150*/  LDL.LU R16, [R1+0x490] ;  /* 0x0004900001107983 */ /* 0x001ea80000300800 */
[----:B------:R-:W2:Y:S04]  /*99160*/  LDL.LU R17, [R1+0x494] ;  /* 0x0004940001117983 */ /* 0x000ea80000300800 */
[----:B------:R-:W2:Y:S04]  /*99170*/  LDL.LU R18, [R1+0x498] ;  /* 0x0004980001127983 */ /* 0x000ea80000300800 */
[----:B------:R-:W2:Y:S02]  /*99180*/  LDL.LU R19, [R1+0x49c] ;  /* 0x00049c0001137983 */ /* 0x000ea40000300800 */
[----:B--2---:R-:W-:Y:S06]  /*99190*/  HMMA.16816.F32 R16, R4, R10, R16 ;  /* 0x0000000a0410723c */ /* 0x004fec0000001810 */
[----:B------:R-:W-:-:S02]  /*991a0*/  IMAD.MOV.U32 R3, RZ, RZ, R10 ;  /* 0x000000ffff037224 */ /* 0x000fc400078e000a */
[----:B------:R-:W-:-:S15]  /*991b0*/  IMAD.MOV.U32 R2, RZ, RZ, R11 ;  /* 0x000000ffff027224 */ /* 0x000fde00078e000b */
[----:B------:R-:W-:Y:S04]  /*991c0*/  STL.64 [R1+0x7e0], R16 ;  /* 0x0007e01001007387 */ /* 0x000fe80000100a00 */
[----:B------:R-:W-:Y:S04]  /*991d0*/  STL.64 [R1+0x7e8], R18 ;  /* 0x0007e81201007387 */ /* 0x000fe80000100a00 */
[----:B------:R-:W2:Y:S04]  /*991e0*/  LDL.LU.64 R10, [R1+0x48] ;  /* 0x00004800010a7983 */ /* 0x000ea80000300a00 */
[----:B--2---:R0:W-:Y:S04]  /*991f0*/  STL.64 [R1+0x38d0], R10 ;  /* 0x0038d00a01007387 */ /* 0x0041e80000100a00 */
[----:B0-----:R-:W2:Y:S04]  /*99200*/  LDL.LU.64 R10, [R1+0x58] ;  /* 0x00005800010a7983 */ /* 0x001ea80000300a00 */
[----:B--2---:R3:W-:Y:S02]  /*99210*/  STL.64 [R1+0x38e8], R10 ;  /* 0x0038e80a01007387 */ /* 0x0047e40000100a00 */
[----:B---3--:R-:W-:Y:S02]  /*99220*/  HMMA.16816.F32 R8, R4, R22, R12 ;  /* 0x000000160408723c */ /* 0x008fe4000000180c */
[----:B------:R-:W-:Y:S04]  /*99230*/  STL [R1+0x37ac], R2 ;  /* 0x0037ac0201007387 */ /* 0x000fe80000100800 */
[----:B------:R-:W-:-:S15]  /*99240*/  STL [R1+0x37a8], R3 ;  /* 0x0037a80301007387 */ /* 0x000fde0000100800 */
[----:B------:R-:W-:-:S02]  /*99250*/  NOP ;  /* 0x0000000000007918 */ /* 0x000fc40000000000 */
[----:B------:R0:W-:Y:S04]  /*99260*/  STL.64 [R1+0x7d0], R8 ;  /* 0x0007d00801007387 */ /* 0x0001e80000100a00 */
[----:B------:R1:W-:Y:S04]  /*99270*/  STL.64 [R1+0x7d8], R10 ;  /* 0x0007d80a01007387 */ /* 0x0003e80000100a00 */
[----:B0-----:R-:W2:Y:S04]  /*99280*/  LDL.LU R8, [R1+0x460] ;  /* 0x0004600001087983 */ /* 0x001ea80000300800 */
[----:B------:R-:W2:Y:S04]  /*99290*/  LDL.LU R9, [R1+0x464] ;  /* 0x0004640001097983 */ /* 0x000ea80000300800 */
[----:B-1----:R-:W3:Y:S04]  /*992a0*/  LDL.LU R10, [R1+0x468] ;  /* 0x00046800010a7983 */ /* 0x002ee80000300800 */
[----:B------:R-:W3:Y:S04]  /*992b0*/  LDL.LU R11, [R1+0x46c] ;  /* 0x00046c00010b7983 */ /* 0x000ee80000300800 */
[----:B---3--:R0:W-:Y:S04]  /*992c0*/  STL.64 [R1+0x38f8], R10 ;  /* 0x0038f80a01007387 */ /* 0x0081e80000100a00 */
[----:B--2---:R-:W-:Y:S04]  /*992d0*/  STL.64 [R1+0x38f0], R8 ;  /* 0x0038f00801007387 */ /* 0x004fe80000100a00 */
        /* <DEDUP_REMOVED lines=26> */
[----:B------:R0:W-:Y:S04]  /*99480*/  STL [R1+0x37b4], R17 ;  /* 0x0037b41101007387 */ /* 0x0001e80000100800 */
[----:B------:R-:W3:Y:S04]  /*99490*/  LDL.LU R16, [R1+0x470] ;  /* 0x0004700001107983 */ /* 0x000ee80000300800 */
[----:B0-----:R-:W3:Y:S04]  /*994a0*/  LDL.LU R17, [R1+0x474] ;  /* 0x0004740001117983 */ /* 0x001ee80000300800 */
[----:B------:R-:W3:Y:S04]  /*994b0*/  LDL.LU R18, [R1+0x478] ;  /* 0x0004780001127983 */ /* 0x000ee80000300800 */
[----:B------:R-:W3:Y:S04]  /*994c0*/  LDL.LU R19, [R1+0x47c] ;  /* 0x00047c0001137983 */ /* 0x000ee80000300800 */
[----:B------:R-:W-:Y:S01]  /*994d0*/  STL [R1+0x37b0], R25 ;  /* 0x0037b01901007387 */ /* 0x000fe20000100800 */
        /* <DEDUP_REMOVED lines=10> */
[----:B0-----:R-:W2:Y:S02]  /*99580*/  LDL.LU.64 R18, [R1+0x68] ;  /* 0x0000680001127983 */ /* 0x001ea40000300a00 */
[----:B--2---:R-:W-:-:S15]  /*99590*/  HMMA.16816.F32 R8, R4, R18, R8 ;  /* 0x000000120408723c */ /* 0x004fde0000001808 */
[----:B------:R-:W-:-:S08]  /*995a0*/  NOP ;  /* 0x0000000000007918 */ /* 0x000fd00000000000 */
[----:B------:R-:W-:Y:S04]  /*995b0*/  STL.64 [R1+0x7b0], R8 ;  /* 0x0007b00801007387 */ /* 0x000fe80000100a00 */
[----:B------:R0:W-:Y:S04]  /*995c0*/  STL.64 [R1+0x7b8], R10 ;  /* 0x0007b80a01007387 */ /* 0x0001e80000100a00 */
[----:B0-----:R-:W2:Y:S01]  /*995d0*/  LDL.LU.64 R10, [R1+0x38e8] ;  /* 0x0038e800010a7983 */ /* 0x001ea20000300a00 */
[----:B------:R-:W-:-:S05]  /*995e0*/  IMAD.MOV.U32 R28, RZ, RZ, R18 ;  /* 0x000000ffff1c7224 */ /* 0x000fca00078e0012 */
[----:B------:R-:W-:Y:S01]  /*995f0*/  STL [R1+0x37c0], R28 ;  /* 0x0037c01c01007387 */ /* 0x000fe20000100800 */
[----:B--2---:R-:W-:Y:S06]  /*99600*/  HMMA.16816.F32 R12, R4, R10, R12 ;  /* 0x0000000a040c723c */ /* 0x004fec000000180c */
[----:B------:R-:W-:Y:S02]  /*99610*/  IMAD.MOV.U32 R16, RZ, RZ, R10 ;  /* 0x000000ffff107224 */ /* 0x000fe400078e000a */
        /* <DEDUP_REMOVED lines=19> */
[----:B0-----:R-:W4:Y:S04]  /*99750*/  LDL.LU.64 R14, [R1+0x38b0] ;  /* 0x0038b000010e7983 */ /* 0x001f280000300a00 */
[----:B------:R-:W4:Y:S04]  /*99760*/  LDL.LU.64 R12, [R1+0x38a8] ;  /* 0x0038a800010c7983 */ /* 0x000f280000300a00 */
[----:B------:R0:W-:Y:S04]  /*99770*/  STL.64 [R1+0x3868], R26 ;  /* 0x0038681a01007387 */ /* 0x0001e80000100a00 */
[----:B------:R-:W-:Y:S04]  /*99780*/  STL [R1+0x3860], R25 ;  /* 0x0038601901007387 */ /* 0x000fe80000100800 */
[----:B0-----:R-:W2:Y:S04]  /*99790*/  LDL.LU.64 R26, [R1+0x18] ;  /* 0x00001800011a7983 */ /* 0x001ea80000300a00 */
[----:B------:R-:W3:Y:S04]  /*997a0*/  LDL.LU R8, [R1+0x400] ;  /* 0x0004000001087983 */ /* 0x000ee80000300800 */
[----:B------:R-:W3:Y:S04]  /*997b0*/  LDL.LU R9, [R1+0x404] ;  /* 0x0004040001097983 */ /* 0x000ee80000300800 */
[----:B------:R-:W2:Y:S04]  /*997c0*/  LDL.LU R10, [R1+0x408] ;  /* 0x00040800010a7983 */ /* 0x000ea80000300800 */
[----:B------:R-:W2:Y:S01]  /*997d0*/  LDL.LU R11, [R1+0x40c] ;  /* 0x00040c00010b7983 */ /* 0x000ea20000300800 */
[----:B----4-:R-:W-:Y:S03]  /*997e0*/  HMMA.16816.F32 R12, R4, R22, R12 ;  /* 0x00000016040c723c */ /* 0x010fe6000000180c */
[----:B--2---:R-:W-:Y:S04]  /*997f0*/  STL.64 [R1+0x3878], R10 ;  /* 0x0038780a01007387 */ /* 0x004fe80000100a00 */
[----:B---3--:R0:W-:Y:S04]  /*99800*/  STL.64 [R1+0x3870], R8 ;  /* 0x0038700801007387 */ /* 0x0081e80000100a00 */
[----:B0-----:R-:W2:Y:S04]  /*99810*/  LDL.LU R8, [R1+0x410] ;  /* 0x0004100001087983 */ /* 0x001ea80000300800 */
[----:B------:R-:W2:Y:S04]  /*99820*/  LDL.LU R9, [R1+0x414] ;  /* 0x0004140001097983 */ /* 0x000ea80000300800 */
[----:B------:R-:W2:Y:S04]  /*99830*/  LDL.LU R10, [R1+0x418] ;  /* 0x00041800010a7983 */ /* 0x000ea80000300800 */
[----:B------:R-:W2:Y:S04]  /*99840*/  LDL.LU R11, [R1+0x41c] ;  /* 0x00041c00010b7983 */ /* 0x000ea80000300800 */
[----:B------:R-:W-:Y:S04]  /*99850*/  STL.64 [R1+0x750], R12 ;  /* 0x0007500c01007387 */ /* 0x000fe80000100a00 */
[----:B------:R0:W-:Y:S04]  /*99860*/  STL.64 [R1+0x758], R14 ;  /* 0x0007580e01007387 */ /* 0x0001e80000100a00 */
[----:B0-----:R-:W3:Y:S04]  /*99870*/  LDL.LU.64 R14, [R1+0x38a0] ;  /* 0x0038a000010e7983 */ /* 0x001ee80000300a00 */
[----:B------:R-:W4:Y:S01]  /*99880*/  LDL.LU.64 R12, [R1+0x3898] ;  /* 0x00389800010c7983 */ /* 0x000f220000300a00 */
[----:B------:R-:W-:-:S02]  /*99890*/  IMAD.MOV.U32 R18, RZ, RZ, R19 ;  /* 0x000000ffff127224 */ /* 0x000fc400078e0013 */
[----:B------:R-:W-:Y:S02]  /*998a0*/  IMAD.MOV.U32 R19, RZ, RZ, R22 ;  /* 0x000000ffff137224 */ /* 0x000fe400078e0016 */
[----:B------:R-:W-:Y:S02]  /*998b0*/  IMAD.MOV.U32 R17, RZ, RZ, R23 ;  /* 0x000000ffff117224 */ /* 0x000fe400078e0017 */
[----:B------:R-:W3:Y:S04]  /*998c0*/  LDL.LU.64 R22, [R1+0x3890] ;  /* 0x0038900001167983 */ /* 0x000ee80000300a00 */
[----:B------:R-:W3:Y:S04]  /*998d0*/  LDL.LU.64 R20, [R1+0x3888] ;  /* 0x0038880001147983 */ /* 0x000ee80000300a00 */
[----:B------:R4:W-:Y:S04]  /*998e0*/  STL.64 [R1+0x37d0], R18 ;  /* 0x0037d01201007387 */ /* 0x0009e80000100a00 */
[----:B------:R-:W-:Y:S01]  /*998f0*/  STL.64 [R1+0x37c8], R16 ;  /* 0x0037c81001007387 */ /* 0x000fe20000100a00 */
[----:B----4-:R-:W-:-:S02]  /*99900*/  IMAD.MOV.U32 R18, RZ, RZ, R12 ;  /* 0x000000ffff127224 */ /* 0x010fc400078e000c */
[----:B------:R-:W-:Y:S01]  /*99910*/  IMAD.MOV.U32 R19, RZ, RZ, R13 ;  /* 0x000000ffff137224 */ /* 0x000fe200078e000d */
[----:B------:R-:W4:Y:S04]  /*99920*/  LDL.LU R12, [R1+0x3884] ;  /* 0x00388400010c7983 */ /* 0x000f280000300800 */
[----:B------:R-:W4:Y:S04]  /*99930*/  LDL.LU R13, [R1+0x3880] ;  /* 0x00388000010d7983 */ /* 0x000f280000300800 */
[----:B------:R3:W-:Y:S01]  /*99940*/  STL.64 [R1+0x37d8], R18 ;  /* 0x0037d81201007387 */ /* 0x0007e20000100a00 */
[----:B--2---:R-:W-:Y:S01]  /*99950*/  HMMA.16816.F32 R8, R4, R26, R8 ;  /* 0x0000001a0408723c */ /* 0x004fe20000001808 */
[----:B---3--:R-:W-:-:S02]  /*99960*/  IMAD.MOV.U32 R18, RZ, RZ, R23 ;  /* 0x000000ffff127224 */ /* 0x008fc400078e0017 */
[----:B------:R-:W-:-:S05]  /*99970*/  IMAD.MOV.U32 R19, RZ, RZ, R22 ;  /* 0x000000ffff137224 */ /* 0x000fca00078e0016 */
[----:B------:R0:W-:Y:S02]  /*99980*/  STL.64 [R1+0x37e8], R18 ;  /* 0x0037e81201007387 */ /* 0x0001e40000100a00 */
[----:B0-----:R-:W-:Y:S02]  /*99990*/  IMAD.MOV.U32 R18, RZ, RZ, R21 ;  /* 0x000000ffff127224 */ /* 0x001fe400078e0015 */
[----:B------:R-:W-:-:S05]  /*999a0*/  IMAD.MOV.U32 R19, RZ, RZ, R20 ;  /* 0x000000ffff137224 */ /* 0x000fca00078e0014 */
[----:B------:R0:W-:Y:S02]  /*999b0*/  STL.64 [R1+0x3800], R18 ;  /* 0x0038001201007387 */ /* 0x0001e40000100a00 */
[----:B0-----:R-:W-:Y:S02]  /*999c0*/  IMAD.MOV.U32 R18, RZ, RZ, R15 ;  /* 0x000000ffff127224 */ /* 0x001fe400078e000f */
[----:B------:R-:W-:-:S05]  /*999d0*/  IMAD.MOV.U32 R19, RZ, RZ, R14 ;  /* 0x000000ffff137224 */ /* 0x000fca00078e000e */
[----:B------:R4:W-:Y:S02]  /*999e0*/  STL.64 [R1+0x3818], R18 ;  /* 0x0038181201007387 */ /* 0x0009e40000100a00 */
[----:B----4-:R-:W-:Y:S02]  /*999f0*/  IMAD.MOV.U32 R19, RZ, RZ, R12 ;  /* 0x000000ffff137224 */ /* 0x010fe400078e000c */
[----:B------:R-:W-:-:S05]  /*99a00*/  IMAD.MOV.U32 R18, RZ, RZ, R13 ;  /* 0x000000ffff127224 */ /* 0x000fca00078e000d */
[----:B------:R0:W-:Y:S04]  /*99a10*/  STL.64 [R1+0x3858], R18 ;  /* 0x0038581201007387 */ /* 0x0001e80000100a00 */
[----:B0-----:R-:W2:Y:S04]  /*99a20*/  LDL.LU.64 R18, [R1+0x8] ;  /* 0x0000080001127983 */ /* 0x001ea80000300a00 */
[----:B------:R-:W3:Y:S04]  /*99a30*/  LDL.LU R20, [R1+0x3f0] ;  /* 0x0003f00001147983 */ /* 0x000ee80000300800 */
[----:B------:R-:W3:Y:S04]  /*99a40*/  LDL.LU R21, [R1+0x3f4] ;  /* 0x0003f40001157983 */ /* 0x000ee80000300800 */
[----:B------:R-:W3:Y:S04]  /*99a50*/  LDL.LU R22, [R1+0x3f8] ;  /* 0x0003f80001167983 */ /* 0x000ee80000300800 */
[----:B------:R-:W3:Y:S04]  /*99a60*/  LDL.LU R23, [R1+0x3fc] ;  /* 0x0003fc0001177983 */ /* 0x000ee80000300800 */
[----:B------:R-:W4:Y:S04]  /*99a70*/  LDL.LU R12, [R1+0x3d0] ;  /* 0x0003d000010c7983 */ /* 0x000f280000300800 */
[----:B------:R-:W4:Y:S04]  /*99a80*/  LDL.LU R13, [R1+0x3d4] ;  /* 0x0003d400010d7983 */ /* 0x000f280000300800 */
[----:B------:R-:W4:Y:S04]  /*99a90*/  LDL.LU R14, [R1+0x3d8] ;  /* 0x0003d800010e7983 */ /* 0x000f280000300800 */
[----:B------:R-:W4:Y:S04]  /*99aa0*/  LDL.LU R15, [R1+0x3dc] ;  /* 0x0003dc00010f7983 */ /* 0x000f280000300800 */
[----:B------:R-:W-:Y:S04]  /*99ab0*/  STL.64 [R1+0x720], R8 ;  /* 0x0007200801007387 */ /* 0x000fe80000100a00 */
[----:B------:R0:W-:Y:S04]  /*99ac0*/  STL.64 [R1+0x728], R10 ;  /* 0x0007280a01007387 */ /* 0x0001e80000100a00 */
[----:B0-----:R-:W2:Y:S04]  /*99ad0*/  LDL.LU.64 R10, [R1+0x3878] ;  /* 0x00387800010a7983 */ /* 0x001ea80000300a00 */
[----:B------:R-:W2:Y:S01]  /*99ae0*/  LDL.LU.64 R8, [R1+0x3870] ;  /* 0x0038700001087983 */ /* 0x000ea20000300a00 */
[----:B------:R-:W-:-:S02]  /*99af0*/  IMAD.MOV.U32 R28, RZ, RZ, R26 ;  /* 0x000000ffff1c7224 */ /* 0x000fc400078e001a */
[----:B------:R-:W-:Y:S02]  /*99b00*/  IMAD.MOV.U32 R24, RZ, RZ, R27 ;  /* 0x000000ffff187224 */ /* 0x000fe400078e001b */
[----:B------:R-:W3:Y:S04]  /*99b10*/  LDL.LU.64 R26, [R1+0x3868] ;  /* 0x00386800011a7983 */ /* 0x000ee80000300a00 */
[----:B------:R-:W4:Y:S01]  /*99b20*/  LDL.LU R25, [R1+0x3860] ;  /* 0x0038600001197983 */ /* 0x000f220000300800 */
[----:B--2---:R-:W-:-:S15]  /*99b30*/  HMMA.16816.F32 R8, R4, R18, R8 ;  /* 0x000000120408723c */ /* 0x004fde0000001808 */
[----:B------:R-:W-:-:S08]  /*99b40*/  NOP ;  /* 0x0000000000007918 */ /* 0x000fd00000000000 */
[----:B------:R0:W-:Y:S04]  /*99b50*/  STL.64 [R1+0x710], R8 ;  /* 0x0007100801007387 */ /* 0x0001e80000100a00 */
[----:B------:R-:W-:Y:S01]  /*99b60*/  STL.64 [R1+0x718], R10 ;  /* 0x0007180a01007387 */ /* 0x000fe20000100a00 */
[----:B0-----:R-:W-:Y:S02]  /*99b70*/  IMAD.MOV.U32 R9, RZ, RZ, R18 ;  /* 0x000000ffff097224 */ /* 0x001fe400078e0012 */
[----:B------:R-:W-:Y:S02]  /*99b80*/  IMAD.MOV.U32 R8, RZ, RZ, R19 ;  /* 0x000000ffff087224 */ /* 0x000fe400078e0013 */
[----:B------:R-:W2:Y:S04]  /*99b90*/  LDL.LU.64 R18, [R1+0x3858] ;  /* 0x0038580001127983 */ /* 0x000ea80000300a00 */
[----:B------:R0:W-:Y:S04]  /*99ba0*/  STL.64 [R1+0x37e0], R8 ;  /* 0x0037e00801007387 */ /* 0x0001e80000100a00 */
[----:B0-----:R-:W4:Y:S04]  /*99bb0*/  LDL.LU R8, [R1+0x390] ;  /* 0x0003900001087983 */ /* 0x001f280000300800 */
[----:B------:R-:W4:Y:S01]  /*99bc0*/  LDL.LU R9, [R1+0x394] ;  /* 0x0003940001097983 */ /* 0x000f220000300800 */
[----:B---3--:R-:W-:-:S02]  /*99bd0*/  IMAD.MOV.U32 R10, RZ, RZ, R27 ;  /* 0x000000ffff0a7224 */ /* 0x008fc400078e001b */
[----:B------:R-:W-:Y:S01]  /*99be0*/  IMAD.MOV.U32 R11, RZ, RZ, R26 ;  /* 0x000000ffff0b7224 */ /* 0x000fe200078e001a */
[----:B------:R-:W3:Y:S04]  /*99bf0*/  LDL.LU R27, [R1+0x3854] ;  /* 0x00385400011b7983 */ /* 0x000ee80000300800 */
[----:B------:R-:W2:Y:S04]  /*99c00*/  LDL.LU R26, [R1+0x3850] ;  /* 0x00385000011a7983 */ /* 0x000ea80000300800 */
[----:B------:R-:W-:Y:S04]  /*99c10*/  STL.64 [R1+0x37f8], R10 ;  /* 0x0037f80a01007387 */ /* 0x000fe80000100a00 */
[----:B----4-:R0:W-:Y:S04]  /*99c20*/  STL.64 [R1+0x37f0], R8 ;  /* 0x0037f00801007387 */ /* 0x0101e80000100a00 */
[----:B0-----:R-:W4:Y:S04]  /*99c30*/  LDL.LU R8, [R1+0x3a0] ;  /* 0x0003a00001087983 */ /* 0x001f280000300800 */
[----:B------:R-:W4:Y:S04]  /*99c40*/  LDL.LU R9, [R1+0x3a4] ;  /* 0x0003a40001097983 */ /* 0x000f280000300800 */
[----:B------:R-:W3:Y:S04]  /*99c50*/  LDL.LU R10, [R1+0x3a8] ;  /* 0x0003a800010a7983 */ /* 0x000ee80000300800 */
[----:B------:R-:W3:Y:S04]  /*99c60*/  LDL.LU R11, [R1+0x3ac] ;  /* 0x0003ac00010b7983 */ /* 0x000ee80000300800 */
[----:B---3--:R2:W-:Y:S04]  /*99c70*/  STL.64 [R1+0x3810], R10 ;  /* 0x0038100a01007387 */ /* 0x0085e80000100a00 */
[----:B----4-:R0:W-:Y:S01]  /*99c80*/  STL.64 [R1+0x3808], R8 ;  /* 0x0038080801007387 */ /* 0x0101e20000100a00 */
[----:B--2---:R-:W-:-:S03]  /*99c90*/  IMAD.MOV.U32 R10, RZ, RZ, R26 ;  /* 0x000000ffff0a7224 */ /* 0x004fc600078e001a */
        /* <DEDUP_REMOVED lines=15> */
[----:B------:R-:W-:Y:S01]  /*99d90*/  STL.64 [R1+0x3640], R26 ;  /* 0x0036401a01007387 */ /* 0x000fe20000100a00 */
[----:B---3--:R-:W-:Y:S03]  /*99da0*/  HMMA.16816.F32 R4, R4, R22, R12 ;  /* 0x000000160404723c */ /* 0x008fe6000000180c */
[----:B------:R-:W2:Y:S04]  /*99db0*/  LDL.LU.64 R14, [R1+0x3838] ;  /* 0x00383800010e7983 */ /* 0x000ea80000300a00 */
[----:B------:R-:W2:-:S15]  /*99dc0*/  LDL.LU.64 R12, [R1+0x3830] ;  /* 0x00383000010c7983 */ /* 0x000e9e0000300a00 */
[----:B------:R-:W-:-:S01]  /*99dd0*/  NOP ;  /* 0x0000000000007918 */ /* 0x000fc20000000000 */
        /* <DEDUP_REMOVED lines=10> */
[----:B------:R-:W-:Y:S04]  /*99e80*/  STL.64 [R1+0x980], R16 ;  /* 0x0009801001007387 */ /* 0x000fe80000100a00 */
[----:B------:R0:W-:Y:S04]  /*99e90*/  STL.64 [R1+0x988], R18 ;  /* 0x0009881201007387 */ /* 0x0001e80000100a00 */
[----:B0-----:R-:W2:Y:S01]  /*99ea0*/  LDL.LU.64 R18, [R1+0x3818] ;  /* 0x0038180001127983 */ /* 0x001ea20000300a00 */
[----:B------:R-:W-:Y:S02]  /*99eb0*/  IMAD.MOV.U32 R21, RZ, RZ, R17 ;  /* 0x000000ffff157224 */ /* 0x000fe400078e0011 */
[----:B------:R-:W-:-:S05]  /*99ec0*/  IMAD.MOV.U32 R20, RZ, RZ, R16 ;  /* 0x000000ffff147224 */ /* 0x000fca00078e0010 */
[----:B------:R-:W-:Y:S04]  /*99ed0*/  STL [R1+0x34e0], R20 ;  /* 0x0034e01401007387 */ /* 0x000fe80000100800 */
[----:B------:R-:W-:Y:S04]  /*99ee0*/  STL [R1+0x34dc], R21 ;  /* 0x0034dc1501007387 */ /* 0x000fe80000100800 */
[----:B------:R0:W-:Y:S04]  /*99ef0*/  STL.64 [R1+0x3608], R22 ;  /* 0x0036081601007387 */ /* 0x0001e80000100a00 */
[----:B0-----:R-:W4:Y:S04]  /*99f00*/  LDL.LU R22, [R1+0x188] ;  /* 0x0001880001167983 */ /* 0x001f280000300800 */
        /* <DEDUP_REMOVED lines=16> */
[----:B------:R-:W2:-:S15]  /*9a010*/  LDL.LU.64 R8, [R1+0x37e0] ;  /* 0x0037e00001087983 */ /* 0x000e9e0000300a00 */
[----:B------:R-:W-:-:S06]  /*9a020*/  NOP ;  /* 0x0000000000007918 */ /* 0x000fcc0000000000 */
[----:B------:R-:W-:Y:S04]  /*9a030*/  STL.64 [R1+0x8f0], R16 ;  /* 0x0008f01001007387 */ /* 0x000fe80000100a00 */
[----:B------:R0:W-:Y:S04]  /*9a040*/  STL.64 [R1+0x8f8], R18 ;  /* 0x0008f81201007387 */ /* 0x0001e80000100a00 */
[----:B0-----:R-:W3:Y:S02]  /*9a050*/  LDL.LU.64 R18, [R1+0x37d8] ;  /* 0x0037d80001127983 */ /* 0x001ee40000300a00 */
[----:B---3--:R-:W-:-:S15]  /*9a060*/  HMMA.16816.F32 R16, R12, R18, R4 ;  /* 0x000000120c10723c */ /* 0x008fde0000001804 */
[----:B------:R-:W-:-:S08]  /*9a070*/  NOP ;  /* 0x0000000000007918 */ /* 0x000fd00000000000 */
[----:B------:R-:W-:Y:S01]  /*9a080*/  STL.64 [R1+0x8c0], R16 ;  /* 0x0008c01001007387 */ /* 0x000fe20000100a00 */
[----:B------:R-:W-:Y:S02]  /*9a090*/  IMAD.MOV.U32 R7, RZ, RZ, R19 ;  /* 0x000000ffff077224 */ /* 0x000fe400078e0013 */
[----:B------:R-:W-:Y:S02]  /*9a0a0*/  IMAD.MOV.U32 R6, RZ, RZ, R18 ;  /* 0x000000ffff067224 */ /* 0x000fe400078e0012 */
[----:B------:R-:W-:Y:S02]  /*9a0b0*/  IMAD.MOV.U32 R5, RZ, RZ, R17 ;  /* 0x000000ffff057224 */ /* 0x000fe400078e0011 */
[----:B------:R-:W-:Y:S01]  /*9a0c0*/  IMAD.MOV.U32 R4, RZ, RZ, R16 ;  /* 0x000000ffff047224 */ /* 0x000fe200078e0010 */
[----:B------:R0:W-:Y:S04]  /*9a0d0*/  STL.64 [R1+0x8c8], R18 ;  /* 0x0008c81201007387 */ /* 0x0001e80000100a00 */
[----:B0-----:R-:W3:Y:S04]  /*9a0e0*/  LDL.LU.64 R18, [R1+0x37d0] ;  /* 0x0037d00001127983 */ /* 0x001ee80000300a00 */
[----:B------:R-:W3:Y:S04]  /*9a0f0*/  LDL.LU.64 R16, [R1+0x37c8] ;  /* 0x0037c80001107983 */ /* 0x000ee80000300a00 */
[----:B------:R-:W-:Y:S04]  /*9a100*/  STL.64 [R1+0x3500], R6 ;  /* 0x0035000601007387 */ /* 0x000fe80000100a00 */
[----:B------:R0:W-:Y:S04]  /*9a110*/  STL.64 [R1+0x34f8], R4 ;  /* 0x0034f80401007387 */ /* 0x0001e80000100a00 */
[----:B0-----:R-:W4:Y:S04]  /*9a120*/  LDL.LU R4, [R1+0x370] ;  /* 0x0003700001047983 */ /* 0x001f280000300800 */
[----:B------:R-:W4:Y:S04]  /*9a130*/  LDL.LU R5, [R1+0x374] ;  /* 0x0003740001057983 */ /* 0x000f280000300800 */
[----:B------:R-:W4:Y:S04]  /*9a140*/  LDL.LU R6, [R1+0x378] ;  /* 0x0003780001067983 */ /* 0x000f280000300800 */
[----:B------:R-:W4:Y:S02]  /*9a150*/  LDL.LU R7, [R1+0x37c] ;  /* 0x00037c0001077983 */ /* 0x000f240000300800 */
[----:B----4-:R-:W-:Y:S07]  /*9a160*/  HMMA.16816.F32 R20, R12, R22, R4 ;  /* 0x000000160c14723c */ /* 0x010fee0000001804 */
[----:B--2---:R-:W-:-:S02]  /*9a170*/  IMAD.MOV.U32 R6, RZ, RZ, R9 ;  /* 0x000000ffff067224 */ /* 0x004fc400078e0009 */
[----:B------:R-:W-:-:S14]  /*9a180*/  IMAD.MOV.U32 R7, RZ, RZ, R8 ;  /* 0x000000ffff077224 */ /* 0x000fdc00078e0008 */
[----:B------:R-:W-:Y:S04]  /*9a190*/  STL.64 [R1+0x8b0], R20 ;  /* 0x0008b01401007387 */ /* 0x000fe80000100a00 */
[----:B------:R-:W-:Y:S04]  /*9a1a0*/  STL.64 [R1+0x8b8], R22 ;  /* 0x0008b81601007387 */ /* 0x000fe80000100a00 */
[----:B------:R0:W-:Y:S04]  /*9a1b0*/  STL.64 [R1+0x3518], R6 ;  /* 0x0035180601007387 */ /* 0x0001e80000100a00 */
[----:B------:R-:W2:Y:S04]  /*9a1c0*/  LDL.LU R8, [R1+0x1e0] ;  /* 0x0001e00001087983 */ /* 0x000ea80000300800 */
[----:B------:R-:W2:Y:S04]  /*9a1d0*/  LDL.LU R9, [R1+0x1e4] ;  /* 0x0001e40001097983 */ /* 0x000ea80000300800 */
[----:B------:R-:W4:Y:S04]  /*9a1e0*/  LDL.LU R10, [R1+0x1e8] ;  /* 0x0001e800010a7983 */ /* 0x000f280000300800 */
[----:B------:R-:W4:Y:S01]  /*9a1f0*/  LDL.LU R11, [R1+0x1ec] ;  /* 0x0001ec00010b7983 */ /* 0x000f220000300800 */
        /* <DEDUP_REMOVED lines=86> */
[----:B------:R0:W-:Y:S01]  /*9a760*/  STL.64 [R1+0x35f0], R6 ;  /* 0x0035f00601007387 */ /* 0x0001e20000100a00 */
[----:B------:R-:W-:-:S02]  /*9a770*/  IMAD.MOV.U32 R22, RZ, RZ, R28 ;  /* 0x000000ffff167224 */ /* 0x000fc400078e001c */
[----:B------:R-:W-:Y:S02]  /*9a780*/  IMAD.MOV.U32 R23, RZ, RZ, R29 ;  /* 0x000000ffff177224 */ /* 0x000fe400078e001d */
[----:B0-----:R-:W-:Y:S02]  /*9a790*/  IMAD.MOV.U32 R6, RZ, RZ, R16 ;  /* 0x000000ffff067224 */ /* 0x001fe400078e0010 */
        /* <DEDUP_REMOVED lines=9> */
[----:B------:R-:W4:Y:S04]  /*9a830*/  LDL.LU R11, [R1+0x26c] ;  /* 0x00026c00010b7983 */ /* 0x000f280000300800 */
[----:B------:R-:W2:Y:S04]  /*9a840*/  LDL.LU R28, [R1+0x3770] ;  /* 0x00377000011c7983 */ /* 0x000ea80000300800 */
[----:B------:R-:W4:Y:S04]  /*9a850*/  LDL.LU R29, [R1+0x376c] ;  /* 0x00376c00011d7983 */ /* 0x000f280000300800 */
[----:B------:R3:W-:Y:S04]  /*9a860*/  STL.64 [R1+0x3618], R22 ;  /* 0x0036181601007387 */ /* 0x0007e80000100a00 */
[----:B------:R-:W2:Y:S04]  /*9a870*/  LDL.LU R4, [R1+0x2a0] ;  /* 0x0002a00001047983 */ /* 0x000ea80000300800 */
[----:B------:R-:W2:Y:S04]  /*9a880*/  LDL.LU R5, [R1+0x2a4] ;  /* 0x0002a40001057983 */ /* 0x000ea80000300800 */
[----:B------:R-:W4:Y:S04]  /*9a890*/  LDL.LU R6, [R1+0x2a8] ;  /* 0x0002a80001067983 */ /* 0x000f280000300800 */
[----:B------:R-:W4:Y:S01]  /*9a8a0*/  LDL.LU R7, [R1+0x2ac] ;  /* 0x0002ac0001077983 */ /* 0x000f220000300800 */
[----:B---3--:R-:W-:-:S02]  /*9a8b0*/  IMAD.MOV.U32 R22, RZ, RZ, R19 ;  /* 0x000000ffff167224 */ /* 0x008fc400078e0013 */
[----:B------:R-:W-:Y:S01]  /*9a8c0*/  IMAD.MOV.U32 R23, RZ, RZ, R18 ;  /* 0x000000ffff177224 */ /* 0x000fe200078e0012 */
[----:B----4-:R-:W-:Y:S04]  /*9a8d0*/  STL.64 [R1+0x3628], R6 ;  /* 0x0036280601007387 */ /* 0x010fe80000100a00 */
[----:B--2---:R-:W-:Y:S04]  /*9a8e0*/  STL.64 [R1+0x3620], R4 ;  /* 0x0036200401007387 */ /* 0x004fe80000100a00 */
[----:B------:R0:W-:Y:S04]  /*9a8f0*/  STL.64 [R1+0x3630], R22 ;  /* 0x0036301601007387 */ /* 0x0001e80000100a00 */
[----:B------:R-:W2:Y:S04]  /*9a900*/  LDL.LU R20, [R1+0x2c0] ;  /* 0x0002c00001147983 */ /* 0x000ea80000300800 */
[----:B------:R-:W2:Y:S04]  /*9a910*/  LDL.LU R21, [R1+0x2c4] ;  /* 0x0002c40001157983 */ /* 0x000ea80000300800 */
[----:B0-----:R-:W3:Y:S04]  /*9a920*/  LDL.LU R22, [R1+0x2c8] ;  /* 0x0002c80001167983 */ /* 0x001ee80000300800 */
[----:B------:R-:W3:Y:S01]  /*9a930*/  LDL.LU R23, [R1+0x2cc] ;  /* 0x0002cc0001177983 */ /* 0x000ee20000300800 */
[----:B------:R-:W-:-:S02]  /*9a940*/  IMAD.MOV.U32 R18, RZ, RZ, R25 ;  /* 0x000000ffff127224 */ /* 0x000fc400078e0019 */
[----:B------:R-:W-:Y:S01]  /*9a950*/  IMAD.MOV.U32 R19, RZ, RZ, R24 ;  /* 0x000000ffff137224 */ /* 0x000fe200078e0018 */
[----:B---3--:R0:W-:Y:S04]  /*9a960*/  STL.64 [R1+0x3650], R22 ;  /* 0x0036501601007387 */ /* 0x0081e80000100a00 */
[----:B--2---:R-:W-:Y:S04]  /*9a970*/  STL.64 [R1+0x3648], R20 ;  /* 0x0036481401007387 */ /* 0x004fe80000100a00 */
[----:B------:R-:W-:Y:S04]  /*9a980*/  STL.64 [R1+0x3658], R18 ;  /* 0x0036581201007387 */ /* 0x000fe80000100a00 */
[----:B------:R-:W2:Y:S04]  /*9a990*/  LDL.LU R24, [R1+0x2d0] ;  /* 0x0002d00001187983 */ /* 0x000ea80000300800 */
[----:B------:R-:W2:Y:S04]  /*9a9a0*/  LDL.LU R25, [R1+0x2d4] ;  /* 0x0002d40001197983 */ /* 0x000ea80000300800 */
[----:B------:R-:W3:Y:S04]  /*9a9b0*/  LDL.LU R26, [R1+0x2d8] ;  /* 0x0002d800011a7983 */ /* 0x000ee80000300800 */
[----:B------:R-:W3:Y:S01]  /*9a9c0*/  LDL.LU R27, [R1+0x2dc] ;  /* 0x0002dc00011b7983 */ /* 0x000ee20000300800 */
[----:B0-----:R-:W-:-:S02]  /*9a9d0*/  IMAD.MOV.U32 R22, RZ, RZ, R3 ;  /* 0x000000ffff167224 */ /* 0x001fc400078e0003 */
[----:B------:R-:W-:Y:S01]  /*9a9e0*/  IMAD.MOV.U32 R23, RZ, RZ, R17 ;  /* 0x000000ffff177224 */ /* 0x000fe200078e0011 */
[----:B---3--:R0:W-:Y:S04]  /*9a9f0*/  STL.64 [R1+0x3668], R26 ;  /* 0x0036681a01007387 */ /* 0x0081e80000100a00 */
[----:B--2---:R-:W-:Y:S04]  /*9aa00*/  STL.64 [R1+0x3660], R24 ;  /* 0x0036601801007387 */ /* 0x004fe80000100a00 */
[----:B------:R-:W2:Y:S04]  /*9aa10*/  LDL.LU R3, [R1+0x3768] ;  /* 0x0037680001037983 */ /* 0x000ea80000300800 */
[----:B------:R-:W3:Y:S04]  /*9aa20*/  LDL.LU R17, [R1+0x3764] ;  /* 0x0037640001117983 */ /* 0x000ee80000300800 */
[----:B------:R1:W-:Y:S01]  /*9aa30*/  STL.64 [R1+0x3670], R22 ;  /* 0x0036701601007387 */ /* 0x0003e20000100a00 */
[----:B0-----:R-:W-:-:S02]  /*9aa40*/  IMAD.MOV.U32 R26, RZ, RZ, R16 ;  /* 0x000000ffff1a7224 */ /* 0x001fc400078e0010 */
[----:B------:R-:W-:Y:S01]  /*9aa50*/  IMAD.MOV.U32 R27, RZ, RZ, R2 ;  /* 0x000000ffff1b7224 */ /* 0x000fe200078e0002 */
[----:B------:R-:W4:Y:S04]  /*9aa60*/  LDL.LU R16, [R1+0x3760] ;  /* 0x0037600001107983 */ /* 0x000f280000300800 */
[----:B------:R-:W3:Y:S04]  /*9aa70*/  LDL.LU R2, [R1+0x375c] ;  /* 0x00375c0001027983 */ /* 0x000ee80000300800 */
[----:B------:R0:W-:Y:S04]  /*9aa80*/  STL.64 [R1+0x3678], R26 ;  /* 0x0036781a01007387 */ /* 0x0001e80000100a00 */
[----:B------:R-:W2:Y:S04]  /*9aa90*/  LDL.LU R20, [R1+0x2f0] ;  /* 0x0002f00001147983 */ /* 0x000ea80000300800 */
[----:B------:R-:W2:Y:S04]  /*9aaa0*/  LDL.LU R21, [R1+0x2f4] ;  /* 0x0002f40001157983 */ /* 0x000ea80000300800 */
[----:B-1----:R-:W4:Y:S04]  /*9aab0*/  LDL.LU R22, [R1+0x2f8] ;  /* 0x0002f80001167983 */ /* 0x002f280000300800 */
[----:B------:R-:W4:Y:S01]  /*9aac0*/  LDL.LU R23, [R1+0x2fc] ;  /* 0x0002fc0001177983 */ /* 0x000f220000300800 */
[----:B0-----:R-:W-:-:S02]  /*9aad0*/  IMAD.MOV.U32 R26, RZ, RZ, R28 ;  /* 0x000000ffff1a7224 */ /* 0x001fc400078e001c */
[----:B------:R-:W-:Y:S01]  /*9aae0*/  IMAD.MOV.U32 R27, RZ, RZ, R0 ;  /* 0x000000ffff1b7224 */ /* 0x000fe200078e0000 */
[----:B----4-:R-:W-:Y:S04]  /*9aaf0*/  STL.64 [R1+0x3688], R22 ;  /* 0x0036881601007387 */ /* 0x010fe80000100a00 */
[----:B--2---:R0:W-:Y:S04]  /*9ab00*/  STL.64 [R1+0x3680], R20 ;  /* 0x0036801401007387 */ /* 0x0041e80000100a00 */
        /* <DEDUP_REMOVED lines=47> */
[----:B------:R-:W4:Y:S01]  /*9ae00*/  LDL.LU R16, [R1+0x3730] ;  /* 0x0037300001107983 */ /* 0x000f220000300800 */
[----:B------:R-:W0:Y:S03]  /*9ae10*/  LDC R29, c[0x0][0x230] ;  /* 0x00008c00ff1d7b82 */ /* 0x000e260000000800 */
[----:B------:R-:W-:Y:S04]  /*9ae20*/  STL.64 [R1+0x3708], R26 ;  /* 0x0037081a01007387 */ /* 0x000fe80000100a00 */
[----:B---3--:R-:W-:Y:S04]  /*9ae30*/  STL.64 [R1+0x36e8], R22 ;  /* 0x0036e81601007387 */ /* 0x008fe80000100a00 */
[----:B--2---:R1:W-:Y:S04]  /*9ae40*/  STL.64 [R1+0x36e0], R20 ;  /* 0x0036e01401007387 */ /* 0x0043e80000100a00 */
[----:B-1----:R-:W2:Y:S04]  /*9ae50*/  LDL.LU R20, [R1+0x340] ;  /* 0x0003400001147983 */ /* 0x002ea80000300800 */
[----:B------:R-:W2:Y:S04]  /*9ae60*/  LDL.LU R21, [R1+0x344] ;  /* 0x0003440001157983 */ /* 0x000ea80000300800 */
[----:B------:R-:W3:Y:S04]  /*9ae70*/  LDL.LU R22, [R1+0x348] ;  /* 0x0003480001167983 */ /* 0x000ee80000300800 */
[----:B------:R-:W3:Y:S04]  /*9ae80*/  LDL.LU R23, [R1+0x34c] ;  /* 0x00034c0001177983 */ /* 0x000ee80000300800 */
[----:B---3--:R-:W-:Y:S04]  /*9ae90*/  STL.64 [R1+0x3700], R22 ;  /* 0x0037001601007387 */ /* 0x008fe80000100a00 */
[----:B--2---:R1:W-:Y:S04]  /*9aea0*/  STL.64 [R1+0x36f8], R20 ;  /* 0x0036f81401007387 */ /* 0x0043e80000100a00 */
[----:B-1----:R-:W2:Y:S04]  /*9aeb0*/  LDL.LU R20, [R1+0x350] ;  /* 0x0003500001147983 */ /* 0x002ea80000300800 */
[----:B------:R-:W2:Y:S04]  /*9aec0*/  LDL.LU R21, [R1+0x354] ;  /* 0x0003540001157983 */ /* 0x000ea80000300800 */
[----:B------:R-:W3:Y:S04]  /*9aed0*/  LDL.LU R22, [R1+0x358] ;  /* 0x0003580001167983 */ /* 0x000ee80000300800 */
[----:B------:R-:W3:Y:S01]  /*9aee0*/  LDL.LU R23, [R1+0x35c] ;  /* 0x00035c0001177983 */ /* 0x000ee20000300800 */
[----:B----4-:R-:W-:-:S03]  /*9aef0*/  IMAD.MOV.U32 R27, RZ, RZ, R17 ;  /* 0x000000ffff1b7224 */ /* 0x010fc600078e0011 */
[----:B---3--:R-:W-:Y:S04]  /*9af00*/  STL.64 [R1+0x3718], R22 ;  /* 0x0037181601007387 */ /* 0x008fe80000100a00 */
[----:B--2---:R1:W-:Y:S04]  /*9af10*/  STL.64 [R1+0x3710], R20 ;  /* 0x0037101401007387 */ /* 0x0043e80000100a00 */
[----:B-1----:R-:W2:Y:S04]  /*9af20*/  LDL.LU R20, [R1+0x360] ;  /* 0x0003600001147983 */ /* 0x002ea80000300800 */
[----:B------:R-:W2:Y:S04]  /*9af30*/  LDL.LU R21, [R1+0x364] ;  /* 0x0003640001157983 */ /* 0x000ea80000300800 */
[----:B------:R-:W2:Y:S04]  /*9af40*/  LDL.LU R22, [R1+0x368] ;  /* 0x0003680001167983 */ /* 0x000ea80000300800 */
[----:B------:R-:W2:Y:S04]  /*9af50*/  LDL.LU R23, [R1+0x36c] ;  /* 0x00036c0001177983 */ /* 0x000ea80000300800 */
        /* <DEDUP_REMOVED lines=9> */
[----:B-1----:R-:W2:Y:S01]  /*9aff0*/  LDL.LU R8, [R1+0x270] ;  /* 0x0002700001087983 */ /* 0x002ea20000300800 */
[----:B------:R-:W-:-:S02]  /*9b000*/  IMAD.MOV.U32 R10, RZ, RZ, R3 ;  /* 0x000000ffff0a7224 */ /* 0x000fc400078e0003 */
[----:B------:R-:W-:Y:S02]  /*9b010*/  IMAD.MOV.U32 R11, RZ, RZ, R2 ;  /* 0x000000ffff0b7224 */ /* 0x000fe400078e0002 */
[----:B------:R-:W-:Y:S02]  /*9b020*/  IMAD.MOV.U32 R9, RZ, RZ, R0 ;  /* 0x000000ffff097224 */ /* 0x000fe400078e0000 */
[----:B------:R-:W4:Y:S04]  /*9b030*/  LDL.LU R0, [R1+0x372c] ;  /* 0x00372c0001007983 */ /* 0x000f280000300800 */
[----:B------:R-:W4:Y:S04]  /*9b040*/  LDL.LU R3, [R1+0x3728] ;  /* 0x0037280001037983 */ /* 0x000f280000300800 */
[----:B------:R-:W3:Y:S04]  /*9b050*/  LDL.LU R2, [R1+0x3724] ;  /* 0x0037240001027983 */ /* 0x000ee80000300800 */
[----:B------:R-:W-:Y:S01]  /*9b060*/  STL.64 [R1+0x35e8], R10 ;  /* 0x0035e80a01007387 */ /* 0x000fe20000100a00 */
[----:B------:R-:W-:-:S03]  /*9b070*/  IMAD.MOV.U32 R26, RZ, RZ, R28 ;  /* 0x000000ffff1a7224 */ /* 0x000fc600078e001c */
[----:B--2---:R1:W-:Y:S04]  /*9b080*/  STL.64 [R1+0x35e0], R8 ;  /* 0x0035e00801007387 */ /* 0x0043e80000100a00 */
[----:B-1----:R-:W2:Y:S04]  /*9b090*/  LDL.LU R8, [R1+0x280] ;  /* 0x0002800001087983 */ /* 0x002ea80000300800 */
[----:B------:R-:W2:Y:S04]  /*9b0a0*/  LDL.LU R9, [R1+0x284] ;  /* 0x0002840001097983 */ /* 0x000ea80000300800 */
[----:B------:R-:W4:Y:S04]  /*9b0b0*/  LDL.LU R10, [R1+0x288] ;  /* 0x00028800010a7983 */ /* 0x000f280000300800 */
[----:B------:R-:W4:Y:S01]  /*9b0c0*/  LDL.LU R11, [R1+0x28c] ;  /* 0x00028c00010b7983 */ /* 0x000f220000300800 */
[----:B------:R-:W-:Y:S03]  /*9b0d0*/  HMMA.16816.F32 R24, R12, R26, R20 ;  /* 0x0000001a0c18723c */ /* 0x000fe60000001814 */
[----:B----4-:R-:W-:Y:S04]  /*9b0e0*/  STL.64 [R1+0x3600], R10 ;  /* 0x0036000a01007387 */ /* 0x010fe80000100a00 */
[----:B--2---:R1:W-:Y:S04]  /*9b0f0*/  STL.64 [R1+0x35f8], R8 ;  /* 0x0035f80801007387 */ /* 0x0043e80000100a00 */
[----:B-1----:R-:W2:Y:S01]  /*9b100*/  LDL.LU R8, [R1+0x290] ;  /* 0x0002900001087983 */ /* 0x002ea20000300800 */
[----:B---3--:R-:W-:-:S03]  /*9b110*/  IMAD.MOV.U32 R9, RZ, RZ, R2 ;  /* 0x000000ffff097224 */ /* 0x008fc600078e0002 */
[----:B------:R-:W3:Y:S04]  /*9b120*/  LDL.LU R2, [R1+0x3720] ;  /* 0x0037200001027983 */ /* 0x000ee80000300800 */
[----:B------:R-:W4:Y:S04]  /*9b130*/  LDL.LU.64 R22, [R1+0x3718] ;  /* 0x0037180001167983 */ /* 0x000f280000300a00 */
[----:B------:R-:W4:Y:S04]  /*9b140*/  LDL.LU.64 R20, [R1+0x3710] ;  /* 0x0037100001147983 */ /* 0x000f280000300a00 */
[----:B------:R-:W-:Y:S04]  /*9b150*/  STL.64 [R1+0x860], R24 ;  /* 0x0008601801007387 */ /* 0x000fe80000100a00 */
[----:B------:R1:W-:Y:S04]  /*9b160*/  STL.64 [R1+0x868], R26 ;  /* 0x0008681a01007387 */ /* 0x0003e80000100a00 */
[----:B-1----:R-:W4:Y:S02]  /*9b170*/  LDL.LU.64 R26, [R1+0x3708] ;  /* 0x00370800011a7983 */ /* 0x002f240000300a00 */
[----:B----4-:R-:W-:Y:S02]  /*9b180*/  HMMA.16816.F32 R24, R12, R26, R20 ;  /* 0x0000001a0c18723c */ /* 0x010fe40000001814 */
[----:B------:R-:W4:Y:S04]  /*9b190*/  LDL.LU.64 R22, [R1+0x3700] ;  /* 0x0037000001167983 */ /* 0x000f280000300a00 */
[----:B------:R-:W4:-:S15]  /*9b1a0*/  LDL.LU.64 R20, [R1+0x36f8] ;  /* 0x0036f80001147983 */ /* 0x000f1e0000300a00 */
[----:B------:R-:W-:-:S02]  /*9b1b0*/  NOP ;  /* 0x0000000000007918 */ /* 0x000fc40000000000 */
        /* <DEDUP_REMOVED lines=39> */
[----:B------:R-:W4:-:S15]  /*9b430*/  LDL.LU.64 R22, [R1+0x3670] ;  /* 0x0036700001167983 */ /* 0x000f1e0000300a00 */
[----:B------:R-:W-:-:S06]  /*9b440*/  NOP ;  /* 0x0000000000007918 */ /* 0x000fcc0000000000 */
[----:B------:R-:W-:Y:S04]  /*9b450*/  STL.64 [R1+0x730], R24 ;  /* 0x0007301801007387 */ /* 0x000fe80000100a00 */
[----:B------:R1:W-:Y:S04]  /*9b460*/  STL.64 [R1+0x738], R26 ;  /* 0x0007381a01007387 */ /* 0x0003e80000100a00 */
[----:B-1----:R-:W2:Y:S04]  /*9b470*/  LDL.LU.64 R26, [R1+0x3668] ;  /* 0x00366800011a7983 */ /* 0x002ea80000300a00 */
[----:B------:R-:W2:Y:S01]  /*9b480*/  LDL.LU.64 R24, [R1+0x3660] ;  /* 0x0036600001187983 */ /* 0x000ea20000300a00 */
[----:B----4-:R-:W-:Y:S03]  /*9b490*/  HMMA.16816.F32 R20, R12, R22, R16 ;  /* 0x000000160c14723c */ /* 0x010fe60000001810 */
[----:B------:R-:W2:-:S15]  /*9b4a0*/  LDL.LU.64 R18, [R1+0x3658] ;  /* 0x0036580001127983 */ /* 0x000e9e0000300a00 */
[----:B------:R-:W-:-:S05]  /*9b4b0*/  NOP ;  /* 0x0000000000007918 */ /* 0x000fca0000000000 */
[----:B------:R-:W-:Y:S04]  /*9b4c0*/  STL.64 [R1+0x6f0], R20 ;  /* 0x0006f01401007387 */ /* 0x000fe80000100a00 */
[----:B------:R1:W-:Y:S04]  /*9b4d0*/  STL.64 [R1+0x6f8], R22 ;  /* 0x0006f81601007387 */ /* 0x0003e80000100a00 */
[----:B-1----:R-:W4:Y:S04]  /*9b4e0*/  LDL.LU.64 R22, [R1+0x3650] ;  /* 0x0036500001167983 */ /* 0x002f280000300a00 */
[----:B------:R-:W4:Y:S01]  /*9b4f0*/  LDL.LU.64 R20, [R1+0x3648] ;  /* 0x0036480001147983 */ /* 0x000f220000300a00 */
[----:B--2---:R-:W-:Y:S03]  /*9b500*/  HMMA.16816.F32 R16, R12, R18, R24 ;  /* 0x000000120c10723c */ /* 0x004fe60000001818 */
[----:B------:R-:W2:-:S15]  /*9b510*/  LDL.LU.64 R26, [R1+0x3640] ;  /* 0x00364000011a7983 */ /* 0x000e9e0000300a00 */
[----:B------:R-:W-:-:S05]  /*9b520*/  NOP ;  /* 0x0000000000007918 */ /* 0x000fca0000000000 */
[----:B------:R-:W-:Y:S04]  /*9b530*/  STL.64 [R1+0x6d0], R16 ;  /* 0x0006d01001007387 */ /* 0x000fe80000100a00 */
[----:B------:R1:W-:Y:S04]  /*9b540*/  STL.64 [R1+0x6d8], R18 ;  /* 0x0006d81201007387 */ /* 0x0003e80000100a00 */
[----:B-1----:R-:W4:Y:S04]  /*9b550*/  LDL.LU.64 R18, [R1+0x3638] ;  /* 0x0036380001127983 */ /* 0x002f280000300a00 */
[----:B------:R-:W3:Y:S01]  /*9b560*/  LDL.LU R25, [R1+0x31c0] ;  /* 0x0031c00001197983 */ /* 0x000ee20000300800 */
[----:B----4-:R-:W-:Y:S03]  /*9b570*/  HMMA.16816.F32 R16, R12, R18, R20 ;  /* 0x000000120c10723c */ /* 0x010fe60000001814 */
[----:B------:R-:W4:-:S15]  /*9b580*/  LDL.LU.64 R22, [R1+0x3630] ;  /* 0x0036300001167983 */ /* 0x000f1e0000300a00 */
[----:B------:R-:W-:-:S05]  /*9b590*/  NOP ;  /* 0x0000000000007918 */ /* 0x000fca0000000000 */
[----:B------:R1:W-:Y:S04]  /*9b5a0*/  STL.64 [R1+0x6c0], R16 ;  /* 0x0006c01001007387 */ /* 0x0003e80000100a00 */
[----:B------:R-:W-:Y:S04]  /*9b5b0*/  STL.64 [R1+0x6c8], R18 ;  /* 0x0006c81201007387 */ /* 0x000fe80000100a00 */
[----:B-1----:R-:W2:Y:S01]  /*9b5c0*/  LDL.LU R16, [R1+0x31cc] ;  /* 0x0031cc0001107983 */ /* 0x002ea20000300800 */
[----:B----4-:R-:W-:Y:S03]  /*9b5d0*/  HMMA.16816.F32 R20, R12, R22, R4 ;  /* 0x000000160c14723c */ /* 0x010fe60000001804 */
[----:B------:R-:W4:Y:S04]  /*9b5e0*/  LDL.LU.64 R6, [R1+0x3628] ;  /* 0x0036280001067983 */ /* 0x000f280000300a00 */
[----:B------:R-:W4:-:S15]  /*9b5f0*/  LDL.LU.64 R4, [R1+0x3620] ;  /* 0x0036200001047983 */ /* 0x000f1e0000300a00 */
[----:B------:R-:W-:-:S01]  /*9b600*/  NOP ;  /* 0x0000000000007918 */ /* 0x000fc20000000000 */
[----:B------:R-:W-:Y:S04]  /*9b610*/  STL.64 [R1+0x6b0], R20 ;  /* 0x0006b01401007387 */ /* 0x000fe80000100a00 */
[----:B------:R1:W-:Y:S04]  /*9b620*/  STL.64 [R1+0x6b8], R22 ;  /* 0x0006b81601007387 */ /* 0x0003e80000100a00 */
[----:B-1----:R-:W4:Y:S01]  /*9b630*/  LDL.LU.64 R22, [R1+0x3618] ;  /* 0x0036180001167983 */ /* 0x002f220000300a00 */
[----:B------:R-:W-:-:S03]  /*9b640*/  IMAD.MOV.U32 R11, RZ, RZ, R0 ;  /* 0x000000ffff0b7224 */ /* 0x000fc600078e0000 */
[----:B------:R-:W4:Y:S01]  /*9b650*/  LDL.LU R0, [R1+0x31c8] ;  /* 0x0031c80001007983 */ /* 0x000f220000300800 */
[----:B------:R-:W-:Y:S02]  /*9b660*/  IMAD.MOV.U32 R10, RZ, RZ, R3 ;  /* 0x000000ffff0a7224 */ /* 0x000fe400078e0003 */
[----:B0-----:R-:W-:Y:S01]  /*9b670*/  VIADD R29, R29, 0x7f ;  /* 0x0000007f1d1d7836 */ /* 0x001fe20000000000 */
[----:B------:R-:W-:Y:S01]  /*9b680*/  UIADD3 UR4, UR4, 0x1, URZ ;  /* 0x0000000104047890 */ /* 0x000fe2000fffe03f */
[----:B---3--:R-:W-:Y:S02]  /*9b690*/  IADD3 R25, P1, R25, UR10, RZ ;  /* 0x0000000a19197c10 */ /* 0x008fe4000ff3e0ff */
[----:B--2---:R-:W-:Y:S01]  /*9b6a0*/  IADD3 R16, P6, R16, UR10, RZ ;  /* 0x0000000a10107c10 */ /* 0x004fe2000ffde0ff */
[----:B------:R-:W0:Y:S01]  /*9b6b0*/  LDC R3, c[0x0][0x23c] ;  /* 0x00008f00ff037b82 */ /* 0x000e220000000800 */
[----:B----4-:R-:W-:Y:S01]  /*9b6c0*/  HMMA.16816.F32 R20, R12, R22, R4 ;  /* 0x000000160c14723c */ /* 0x010fe20000001804 */
[----:B------:R-:W2:-:S15]  /*9b6d0*/  LDL.LU.64 R6, [R1+0x3610] ;  /* 0x0036100001067983 */ /* 0x000e9e0000300a00 */
[----:B------:R-:W-:-:S07]  /*9b6e0*/  NOP ;  /* 0x0000000000007918 */ /* 0x000fce0000000000 */
[----:B------:R-:W-:Y:S04]  /*9b6f0*/  STL.64 [R1+0x6a0], R20 ;  /* 0x0006a01401007387 */ /* 0x000fe80000100a00 */
[----:B------:R1:W-:Y:S04]  /*9b700*/  STL.64 [R1+0x6a8], R22 ;  /* 0x0006a81601007387 */ /* 0x0003e80000100a00 */
[----:B-1----:R-:W3:Y:S04]  /*9b710*/  LDL.LU.64 R22, [R1+0x3608] ;  /* 0x0036080001167983 */ /* 0x002ee80000300a00 */
[----:B------:R-:W4:Y:S01]  /*9b720*/  LDL.LU R20, [R1+0x31c4] ;  /* 0x0031c40001147983 */ /* 0x000f220000300800 */
[----:B--2---:R-:W-:Y:S03]  /*9b730*/  HMMA.16816.F32 R4, R12, R6, R8 ;  /* 0x000000060c04723c */ /* 0x004fe60000001808 */
[----:B------:R-:W2:Y:S04]  /*9b740*/  LDL.LU.64 R10, [R1+0x3600] ;  /* 0x00360000010a7983 */ /* 0x000ea80000300a00 */
[----:B------:R-:W2:-:S15]  /*9b750*/  LDL.LU.64 R8, [R1+0x35f8] ;  /* 0x0035f80001087983 */ /* 0x000e9e0000300a00 */
[----:B------:R-:W-:-:S01]  /*9b760*/  NOP ;  /* 0x0000000000007918 */ /* 0x000fc20000000000 */
[----:B------:R-:W-:Y:S04]  /*9b770*/  STL.64 [R1+0x690], R4 ;  /* 0x0006900401007387 */ /* 0x000fe80000100a00 */
[----:B------:R1:W-:Y:S04]  /*9b780*/  STL.64 [R1+0x698], R6 ;  /* 0x0006980601007387 */ /* 0x0003e80000100a00 */
[----:B-1----:R-:W2:Y:S04]  /*9b790*/  LDL.LU.64 R6, [R1+0x35f0] ;  /* 0x0035f00001067983 */ /* 0x002ea80000300a00 */
[----:B------:R-:W3:Y:S01]  /*9b7a0*/  LDL.LU R21, [R1+0x31e8] ;  /* 0x0031e80001157983 */ /* 0x000ee20000300800 */
        /* <DEDUP_REMOVED lines=14> */
[----:B-1----:R-:W2:Y:S02]  /*9b890*/  LDL.LU.64 R6, [R1+0x35c0] ;  /* 0x0035c00001067983 */ /* 0x002ea40000300a00 */
[----:B--2---:R-:W-:Y:S02]  /*9b8a0*/  HMMA.16816.F32 R4, R12, R6, R8 ;  /* 0x000000060c04723c */ /* 0x004fe40000001808 */
[----:B------:R-:W2:Y:S04]  /*9b8b0*/  LDL.LU.64 R10, [R1+0x35b8] ;  /* 0x0035b800010a7983 */ /* 0x000ea80000300a00 */
[----:B------:R-:W2:-:S15]  /*9b8c0*/  LDL.LU.64 R8, [R1+0x35b0] ;  /* 0x0035b00001087983 */ /* 0x000e9e0000300a00 */
[----:B------:R-:W-:-:S02]  /*9b8d0*/  NOP ;  /* 0x0000000000007918 */ /* 0x000fc40000000000 */
        /* <DEDUP_REMOVED lines=51> */
[----:B-1----:R1:W5:Y:S04]  /*9bc10*/  LDL.LU.64 R6, [R1+0x3500] ;  /* 0x0035000001067983 */ /* 0x0023680000300a00 */
[----:B------:R1:W5:Y:S01]  /*9bc20*/  LDL.LU.64 R4, [R1+0x34f8] ;  /* 0x0034f80001047983 */ /* 0x0003620000300a00 */
[----:B--2---:R-:W-:-:S15]  /*9bc30*/  HMMA.16816.F32 R8, R12, R26, R8 ;  /* 0x0000001a0c08723c */ /* 0x004fde0000001808 */
[----:B------:R-:W-:-:S08]  /*9bc40*/  NOP ;  /* 0x0000000000007918 */ /* 0x000fd00000000000 */
[----:B------:R-:W-:Y:S04]  /*9bc50*/  STL.64 [R1+0x5d0], R8 ;  /* 0x0005d00801007387 */ /* 0x000fe80000100a00 */
[----:B------:R2:W-:Y:S01]  /*9bc60*/  STL.64 [R1+0x5d8], R10 ;  /* 0x0005d80a01007387 */ /* 0x0005e20000100a00 */
[----:B------:R-:W-:-:S03]  /*9bc70*/  IMAD.MOV.U32 R26, RZ, RZ, R11 ;  /* 0x000000ffff1a7224 */ /* 0x000fc600078e000b */
[----:B--2---:R-:W3:Y:S04]  /*9bc80*/  LDL.LU.64 R10, [R1+0x34f0] ;  /* 0x0034f000010a7983 */ /* 0x004ee80000300a00 */
[----:B------:R-:W3:Y:S04]  /*9bc90*/  LDL.LU.64 R8, [R1+0x34e8] ;  /* 0x0034e80001087983 */ /* 0x000ee80000300a00 */
[----:B------:R-:W2:Y:S04]  /*9bca0*/  LDL.LU R18, [R1+0x31b0] ;  /* 0x0031b00001127983 */ /* 0x000ea80000300800 */
[----:B------:R-:W2:Y:S01]  /*9bcb0*/  LDL.LU R19, [R1+0x31e0] ;  /* 0x0031e00001137983 */ /* 0x000ea20000300800 */
[----:B------:R-:W-:-:S03]  /*9bcc0*/  SHF.R.S32.HI R24, RZ, 0x1f, R29 ;  /* 0x0000001fff187819 */ /* 0x000fc6000001141d */
[----:B------:R-:W2:Y:S01]  /*9bcd0*/  LDL.LU R28, [R1+0x31b4] ;  /* 0x0031b400011c7983 */ /* 0x000ea20000300800 */
[----:B------:R-:W-:-:S04]  /*9bce0*/  LEA.HI R24, R24, R29, RZ, 0x7 ;  /* 0x0000001d18187211 */ /* 0x000fc800078f38ff */
[----:B------:R-:W-:-:S04]  /*9bcf0*/  SHF.R.S32.HI R24, RZ, 0x7, R24 ;  /* 0x00000007ff187819 */ /* 0x000fc80000011418 */
[----:B------:R-:W-:Y:S02]  /*9bd00*/  ISETP.NE.U32.AND P0, PT, R24, UR4, PT ;  /* 0x0000000418007c0c */ /* 0x000fe4000bf05070 */
[----:B------:R-:W-:Y:S02]  /*9bd10*/  IADD3 R0, P5, R0, UR10, RZ ;  /* 0x0000000a00007c10 */ /* 0x000fe4000ffbe0ff */
[----:B----4-:R-:W-:Y:S01]  /*9bd20*/  IADD3 R20, P4, R20, UR10, RZ ;  /* 0x0000000a14147c10 */ /* 0x010fe2000ff9e0ff */
[----:B---3--:R-:W-:-:S15]  /*9bd30*/  HMMA.16816.F32 R8, R12, R22, R8 ;  /* 0x000000160c08723c */ /* 0x008fde0000001808 */
[----:B------:R-:W-:-:S08]  /*9bd40*/  NOP ;  /* 0x0000000000007918 */ /* 0x000fd00000000000 */
[----:B------:R-:W-:Y:S04]  /*9bd50*/  STL.64 [R1+0x5c0], R8 ;  /* 0x0005c00801007387 */ /* 0x000fe80000100a00 */
[----:B------:R-:W-:Y:S04]  /*9bd60*/  STL.64 [R1+0x5c8], R10 ;  /* 0x0005c80a01007387 */ /* 0x000fe80000100a00 */
[----:B------:R-:W3:Y:S04]  /*9bd70*/  LDL.LU R29, [R1+0x3200] ;  /* 0x00320000011d7983 */ /* 0x000ee80000300800 */
[----:B------:R-:W4:Y:S04]  /*9bd80*/  LDL.LU R24, [R1+0x31b8] ;  /* 0x0031b80001187983 */ /* 0x000f280000300800 */
[----:B------:R0:W-:Y:S04]  /*9bd90*/  STL [R1+0x31c0], R25 ;  /* 0x0031c01901007387 */ /* 0x0001e80000100800 */
[----:B0-----:R-:W4:Y:S04]  /*9bda0*/  LDL.LU R25, [R1+0x31fc] ;  /* 0x0031fc0001197983 */ /* 0x001f280000300800 */
[----:B------:R0:W-:Y:S04]  /*9bdb0*/  STL [R1+0x31cc], R16 ;  /* 0x0031cc1001007387 */ /* 0x0001e80000100800 */
[----:B0-----:R-:W4:Y:S04]  /*9bdc0*/  LDL.LU R16, [R1+0x31bc] ;  /* 0x0031bc0001107983 */ /* 0x001f280000300800 */
[----:B------:R0:W-:Y:S04]  /*9bdd0*/  STL [R1+0x31c8], R0 ;  /* 0x0031c80001007387 */ /* 0x0001e80000100800 */
[----:B0-----:R-:W4:Y:S04]  /*9bde0*/  LDL.LU R0, [R1+0x31f8] ;  /* 0x0031f80001007983 */ /* 0x001f280000300800 */
[----:B------:R0:W-:Y:S04]  /*9bdf0*/  STL [R1+0x31c4], R20 ;  /* 0x0031c41401007387 */ /* 0x0001e80000100800 */
[----:B0-----:R-:W4:Y:S01]  /*9be00*/  LDL.LU R20, [R1+0x31d0] ;  /* 0x0031d00001147983 */ /* 0x001f220000300800 */
[----:B------:R-:W-:-:S02]  /*9be10*/  IADD3 R21, P3, R21, UR10, RZ ;  /* 0x0000000a15157c10 */ /* 0x000fc4000ff7e0ff */
[----:B------:R-:W-:-:S03]  /*9be20*/  IADD3 R17, P2, R17, UR10, RZ ;  /* 0x0000000a11117c10 */ /* 0x000fc6000ff5e0ff */
[----:B------:R0:W-:Y:S01]  /*9be30*/  STL [R1+0x31e8], R21 ;  /* 0x0031e81501007387 */ /* 0x0001e20000100800 */
[----:B------:R-:W-:-:S03]  /*9be40*/  IMAD.MOV.U32 R8, RZ, RZ, R11 ;  /* 0x000000ffff087224 */ /* 0x000fc600078e000b */
[----:B0-----:R-:W4:Y:S04]  /*9be50*/  LDL.LU R21, [R1+0x3218] ;  /* 0x0032180001157983 */ /* 0x001f280000300800 */
        /* <DEDUP_REMOVED lines=9> */
[----:B------:R-:W4:Y:S01]  /*9bef0*/  LDL.LU R11, [R1+0x31f0] ;  /* 0x0031f000010b7983 */ /* 0x000f220000300800 */
[----:B--2---:R-:W-:-:S03]  /*9bf00*/  IADD3.X R18, R18, UR7, RZ, P1, !PT ;  /* 0x0000000712127c10 */ /* 0x004fc60008ffe4ff */
[----:B------:R-:W2:Y:S04]  /*9bf10*/  LDL.LU R27, [R1+0x3228] ;  /* 0x00322800011b7983 */ /* 0x000ea80000300800 */
[----:B0-----:R-:W2:Y:S01]  /*9bf20*/  LDL.LU R17, [R1+0x31f4] ;  /* 0x0031f40001117983 */ /* 0x001ea20000300800 */
[----:B------:R-:W-:-:S03]  /*9bf30*/  IADD3 R19, P1, R19, UR10, RZ ;  /* 0x0000000a13137c10 */ /* 0x000fc6000ff3e0ff */
[----:B------:R0:W-:Y:S01]  /*9bf40*/  STL [R1+0x31b0], R18 ;  /* 0x0031b01201007387 */ /* 0x0001e20000100800 */
[----:B------:R-:W-:-:S03]  /*9bf50*/  IADD3.X R28, R28, UR7, RZ, P6, !PT ;  /* 0x000000071c1c7c10 */ /* 0x000fc6000b7fe4ff */
[----:B0-----:R-:W2:Y:S04]  /*9bf60*/  LDL.LU R18, [R1+0x3248] ;  /* 0x0032480001127983 */ /* 0x001ea80000300800 */
[----:B------:R0:W-:Y:S04]  /*9bf70*/  STL [R1+0x31e0], R19 ;  /* 0x0031e01301007387 */ /* 0x0001e80000100800 */
[----:B0-----:R-:W2:Y:S04]  /*9bf80*/  LDL.LU R19, [R1+0x3204] ;  /* 0x0032040001137983 */ /* 0x001ea80000300800 */
[----:B------:R0:W-:Y:S04]  /*9bf90*/  STL [R1+0x31b4], R28 ;  /* 0x0031b41c01007387 */ /* 0x0001e80000100800 */
[----:B0-----:R-:W2:Y:S01]  /*9bfa0*/  LDL.LU R28, [R1+0x3244] ;  /* 0x00324400011c7983 */ /* 0x001ea20000300800 */
[----:B---3--:R-:W-:-:S02]  /*9bfb0*/  IADD3 R29, P6, R29, UR10, RZ ;  /* 0x0000000a1d1d7c10 */ /* 0x008fc4000ffde0ff */
[----:B----4-:R-:W-:-:S03]  /*9bfc0*/  IADD3.X R24, R24, UR7, RZ, P5, !PT ;  /* 0x0000000718187c10 */ /* 0x010fc6000affe4ff */
[----:B------:R0:W-:Y:S04]  /*9bfd0*/  STL [R1+0x3200], R29 ;  /* 0x0032001d01007387 */ /* 0x0001e80000100800 */
[----:B0-----:R-:W3:Y:S04]  /*9bfe0*/  LDL.LU R29, [R1+0x3208] ;  /* 0x00320800011d7983 */ /* 0x001ee80000300800 */
[----:B------:R0:W-:Y:S01]  /*9bff0*/  STL [R1+0x31b8], R24 ;  /* 0x0031b81801007387 */ /* 0x0001e20000100800 */
[----:B------:R-:W-:-:S03]  /*9c000*/  IADD3 R25, P5, R25, UR10, RZ ;  /* 0x0000000a19197c10 */ /* 0x000fc6000ffbe0ff */
[----:B0-----:R-:W4:Y:S04]  /*9c010*/  LDL.LU R24, [R1+0x3240] ;  /* 0x0032400001187983 */ /* 0x001f280000300800 */
[----:B------:R0:W-:Y:S01]  /*9c020*/  STL [R1+0x31fc], R25 ;  /* 0x0031fc1901007387 */ /* 0x0001e20000100800 */
[----:B------:R-:W-:-:S03]  /*9c030*/  IADD3.X R16, R16, UR7, RZ, P4, !PT ;  /* 0x0000000710107c10 */ /* 0x000fc6000a7fe4ff */
[----:B0-----:R-:W4:Y:S04]  /*9c040*/  LDL.LU R25, [R1+0x320c] ;  /* 0x00320c0001197983 */ /* 0x001f280000300800 */
[----:B------:R0:W-:Y:S01]  /*9c050*/  STL [R1+0x31bc], R16 ;  /* 0x0031bc1001007387 */ /* 0x0001e20000100800 */
[----:B------:R-:W-:-:S03]  /*9c060*/  IADD3 R0, P4, R0, UR10, RZ ;  /* 0x0000000a00007c10 */ /* 0x000fc6000ff9e0ff */
[----:B0-----:R-:W4:Y:S04]  /*9c070*/  LDL.LU R16, [R1+0x3260] ;  /* 0x0032600001107983 */ /* 0x001f280000300800 */
[----:B------:R0:W-:Y:S01]  /*9c080*/  STL [R1+0x31f8], R0 ;  /* 0x0031f80001007387 */ /* 0x0001e20000100800 */
[----:B------:R-:W-:-:S03]  /*9c090*/  IADD3.X R20, R20, UR7, RZ, P3, !PT ;  /* 0x0000000714147c10 */ /* 0x000fc60009ffe4ff */
[----:B0-----:R-:W4:Y:S04]  /*9c0a0*/  LDL.LU R0, [R1+0x321c] ;  /* 0x00321c0001007983 */ /* 0x001f280000300800 */
[----:B------:R0:W-:Y:S04]  /*9c0b0*/  STL [R1+0x31d0], R20 ;  /* 0x0031d01401007387 */ /* 0x0001e80000100800 */
[----:B0-----:R-:W4:Y:S01]  /*9c0c0*/  LDL.LU R20, [R1+0x325c] ;  /* 0x00325c0001147983 */ /* 0x001f220000300800 */
[----:B------:R-:W-:Y:S02]  /*9c0d0*/  IADD3 R21, P3, R21, UR10, RZ ;  /* 0x0000000a15157c10 */ /* 0x000fe4000ff7e0ff */
[----:B------:R-:W-:-:S02]  /*9c0e0*/  IADD3.X R12, R12, UR7, RZ, P2, !PT ;  /* 0x000000070c0c7c10 */ /* 0x000fc400097fe4ff */
[----:B------:R-:W-:Y:S02]  /*9c0f0*/  IADD3 R13, P2, R13, UR10, RZ ;  /* 0x0000000a0d0d7c10 */ /* 0x000fe4000ff5e0ff */
[----:B------:R-:W-:Y:S02]  /*9c100*/  IADD3.X R14, R14, UR7, RZ, P1, !PT ;  /* 0x000000070e0e7c10 */ /* 0x000fe40008ffe4ff */
[----:B------:R-:W-:Y:S01]  /*9c110*/  IADD3 R15, P1, R15, UR10, RZ ;  /* 0x0000000a0f0f7c10 */ /* 0x000fe2000ff3e0ff */
[----:B------:R0:W-:Y:S01]  /*9c120*/  STL [R1+0x3218], R21 ;  /* 0x0032181501007387 */ /* 0x0001e20000100800 */
[----:B------:R-:W-:Y:S02]  /*9c130*/  IADD3.X R22, R22, UR7, RZ, P6, !PT ;  /* 0x0000000716167c10 */ /* 0x000fe4000b7fe4ff */
[----:B------:R-:W-:Y:S02]  /*9c140*/  IADD3 R23, P6, R23, UR10, RZ ;  /* 0x0000000a17177c10 */ /* 0x000fe4000ffde0ff */
[----:B------:R-:W-:-:S02]  /*9c150*/  IADD3.X R9, R9, UR7, RZ, P5, !PT ;  /* 0x0000000709097c10 */ /* 0x000fc4000affe4ff */
[----:B------:R-:W-:Y:S02]  /*9c160*/  IADD3 R10, P5, R10, UR10, RZ ;  /* 0x0000000a0a0a7c10 */ /* 0x000fe4000ffbe0ff */
[----:B--2---:R-:W-:Y:S01]  /*9c170*/  IADD3.X R17, R17, UR7, RZ, P3, !PT ;  /* 0x0000000711117c10 */ /* 0x004fe20009ffe4ff */
[----:B0-----:R-:W2:Y:S04]  /*9c180*/  LDL.LU R21, [R1+0x3220] ;  /* 0x0032200001157983 */ /* 0x001ea80000300800 */
[----:B------:R-:W-:Y:S04]  /*9c190*/  STL [R1+0x31d4], R12 ;  /* 0x0031d40c01007387 */ /* 0x000fe80000100800 */
[----:B------:R-:W-:Y:S04]  /*9c1a0*/  STL [R1+0x3214], R13 ;  /* 0x0032140d01007387 */ /* 0x000fe80000100800 */
[----:B------:R-:W-:Y:S04]  /*9c1b0*/  STL [R1+0x31d8], R14 ;  /* 0x0031d80e01007387 */ /* 0x000fe80000100800 */
[----:B------:R-:W-:Y:S04]  /*9c1c0*/  STL [R1+0x3210], R15 ;  /* 0x0032100f01007387 */ /* 0x000fe80000100800 */
[----:B------:R-:W-:Y:S01]  /*9c1d0*/  STL [R1+0x31dc], R22 ;  /* 0x0031dc1601007387 */ /* 0x000fe20000100800 */
[----:B------:R-:W-:-:S03]  /*9c1e0*/  IADD3.X R11, R11, UR7, RZ, P4, !PT ;  /* 0x000000070b0b7c10 */ /* 0x000fc6000a7fe4ff */
[----:B------:R-:W-:Y:S01]  /*9c1f0*/  STL [R1+0x3230], R23 ;  /* 0x0032301701007387 */ /* 0x000fe20000100800 */
[----:B------:R-:W-:-:S03]  /*9c200*/  IADD3 R27, P4, R27, UR10, RZ ;  /* 0x0000000a1b1b7c10 */ /* 0x000fc6000ff9e0ff */
[----:B------:R-:W-:Y:S04]  /*9c210*/  STL [R1+0x31ec], R9 ;  /* 0x0031ec0901007387 */ /* 0x000fe80000100800 */
[----:B------:R-:W-:Y:S01]  /*9c220*/  STL [R1+0x322c], R10 ;  /* 0x00322c0a01007387 */ /* 0x000fe20000100800 */
[----:B------:R-:W-:-:S03]  /*9c230*/  IADD3 R18, P3, R18, UR10, RZ ;  /* 0x0000000a12127c10 */ /* 0x000fc6000ff7e0ff */
[----:B------:R0:W-:Y:S04]  /*9c240*/  STL [R1+0x31f4], R17 ;  /* 0x0031f41101007387 */ /* 0x0001e80000100800 */
[----:B------:R-:W-:Y:S01]  /*9c250*/  STL [R1+0x31f0], R11 ;  /* 0x0031f00b01007387 */ /* 0x000fe20000100800 */
[----:B------:R-:W-:-:S03]  /*9c260*/  IADD3.X R19, R19, UR7, RZ, P2, !PT ;  /* 0x0000000713137c10 */ /* 0x000fc600097fe4ff */
[----:B0-----:R-:W2:Y:S04]  /*9c270*/  LDL.LU R17, [R1+0x3258] ;  /* 0x0032580001117983 */ /* 0x001ea80000300800 */
[----:B------:R-:W-:Y:S04]  /*9c280*/  STL [R1+0x3228], R27 ;  /* 0x0032281b01007387 */ /* 0x000fe80000100800 */
[----:B------:R0:W-:Y:S01]  /*9c290*/  STL [R1+0x3248], R18 ;  /* 0x0032481201007387 */ /* 0x0001e20000100800 */
[----:B------:R-:W-:-:S03]  /*9c2a0*/  IADD3 R28, P2, R28, UR10, RZ ;  /* 0x0000000a1c1c7c10 */ /* 0x000fc6000ff5e0ff */
[----:B0-----:R-:W2:Y:S04]  /*9c2b0*/  LDL.LU R18, [R1+0x3224] ;  /* 0x0032240001127983 */ /* 0x001ea80000300800 */
[----:B------:R0:W-:Y:S04]  /*9c2c0*/  STL [R1+0x3204], R19 ;  /* 0x0032041301007387 */ /* 0x0001e80000100800 */
[----:B0-----:R-:W2:Y:S04]  /*9c2d0*/  LDL.LU R19, [R1+0x3278] ;  /* 0x0032780001137983 */ /* 0x001ea80000300800 */
[----:B------:R0:W-:Y:S04]  /*9c2e0*/  STL [R1+0x3244], R28 ;  /* 0x0032441c01007387 */ /* 0x0001e80000100800 */
[----:B0-----:R-:W2:Y:S01]  /*9c2f0*/  LDL.LU R28, [R1+0x3234] ;  /* 0x00323400011c7983 */ /* 0x001ea20000300800 */
[----:B---3--:R-:W-:-:S05]  /*9c300*/  IADD3.X R29, R29, UR7, RZ, P1, !PT ;  /* 0x000000071d1d7c10 */ /* 0x008fca0008ffe4ff */
[----:B------:R0:W-:Y:S01]  /*9c310*/  STL [R1+0x3208], R29 ;  /* 0x0032081d01007387 */ /* 0x0001e20000100800 */
[----:B----4-:R-:W-:-:S03]  /*9c320*/  IADD3 R24, P1, R24, UR10, RZ ;  /* 0x0000000a18187c10 */ /* 0x010fc6000ff3e0ff */
[----:B0-----:R-:W3:Y:S04]  /*9c330*/  LDL.LU R29, [R1+0x3274] ;  /* 0x00327400011d7983 */ /* 0x001ee80000300800 */
        /* <DEDUP_REMOVED lines=12> */
[----:B------:R0:W-:Y:S04]  /*9c400*/  STL [R1+0x325c], R20 ;  /* 0x00325c1401007387 */ /* 0x0001e80000100800 */
[----:B0-----:R-:W4:Y:S01]  /*9c410*/  LDL.LU R20, [R1+0x324c] ;  /* 0x00324c0001147983 */ /* 0x001f220000300800 */
[----:B--2---:R-:W-:-:S03]  /*9c420*/  IADD3.X R21, R21, UR7, RZ, P4, !PT ;  /* 0x0000000715157c10 */ /* 0x004fc6000a7fe4ff */
[----:B------:R-:W2:Y:S04]  /*9c430*/  LDL.LU R12, [R1+0x328c] ;  /* 0x00328c00010c7983 */ /* 0x000ea80000300800 */
[----:B------:R-:W2:Y:S04]  /*9c440*/  LDL.LU R13, [R1+0x3250] ;  /* 0x00325000010d7983 */ /* 0x000ea80000300800 */
        /* <DEDUP_REMOVED lines=9> */
[----:B0-----:R-:W2:Y:S01]  /*9c4e0*/  LDL.LU R21, [R1+0x32c0] ;  /* 0x0032c00001157983 */ /* 0x001ea20000300800 */
[----:B------:R-:W-:-:S05]  /*9c4f0*/  IADD3 R17, P4, R17, UR10, RZ ;  /* 0x0000000a11117c10 */ /* 0x000fca000ff9e0ff */
[----:B------:R0:W-:Y:S01]  /*9c500*/  STL [R1+0x3258], R17 ;  /* 0x0032581101007387 */ /* 0x0001e20000100800 */
[----:B------:R-:W-:-:S03]  /*9c510*/  IADD3.X R18, R18, UR7, RZ, P3, !PT ;  /* 0x0000000712127c10 */ /* 0x000fc60009ffe4ff */
[----:B0-----:R-:W2:Y:S04]  /*9c520*/  LDL.LU R17, [R1+0x327c] ;  /* 0x00327c0001117983 */ /* 0x001ea80000300800 */
[----:B------:R0:W-:Y:S01]  /*9c530*/  STL [R1+0x3224], R18 ;  /* 0x0032241201007387 */ /* 0x0001e20000100800 */
[----:B------:R-:W-:-:S03]  /*9c540*/  IADD3 R19, P3, R19, UR10, RZ ;  /* 0x0000000a13137c10 */ /* 0x000fc6000ff7e0ff */
[----:B0-----:R-:W2:Y:S04]  /*9c550*/  LDL.LU R18, [R1+0x32bc] ;  /* 0x0032bc0001127983 */ /* 0x001ea80000300800 */
[----:B------:R0:W-:Y:S01]  /*9c560*/  STL [R1+0x3278], R19 ;  /* 0x0032781301007387 */ /* 0x0001e20000100800 */
[----:B------:R-:W-:-:S03]  /*9c570*/  IADD3.X R28, R28, UR7, RZ, P2, !PT ;  /* 0x000000071c1c7c10 */ /* 0x000fc600097fe4ff */
[----:B0-----:R-:W2:Y:S04]  /*9c580*/  LDL.LU R19, [R1+0x3280] ;  /* 0x0032800001137983 */ /* 0x001ea80000300800 */
[----:B------:R0:W-:Y:S04]  /*9c590*/  STL [R1+0x3234], R28 ;  /* 0x0032341c01007387 */ /* 0x0001e80000100800 */
[----:B0-----:R-:W2:Y:S01]  /*9c5a0*/  LDL.LU R28, [R1+0x32b8] ;  /* 0x0032b800011c7983 */ /* 0x001ea20000300800 */
[----:B---3--:R-:W-:-:S05]  /*9c5b0*/  IADD3 R29, P2, R29, UR10, RZ ;  /* 0x0000000a1d1d7c10 */ /* 0x008fca000ff5e0ff */
[----:B------:R0:W-:Y:S01]  /*9c5c0*/  STL [R1+0x3274], R29 ;  /* 0x0032741d01007387 */ /* 0x0001e20000100800 */
[----:B----4-:R-:W-:-:S03]  /*9c5d0*/  IADD3.X R24, R24, UR7, RZ, P1, !PT ;  /* 0x0000000718187c10 */ /* 0x010fc60008ffe4ff */
        /* <DEDUP_REMOVED lines=15> */
[----:B--2---:R-:W-:Y:S02]  /*9c6d0*/  IADD3 R12, P5, R12, UR10, RZ ;  /* 0x0000000a0c0c7c10 */ /* 0x004fe4000ffbe0ff */
[----:B------:R-:W-:-:S02]  /*9c6e0*/  IADD3.X R13, R13, UR7, RZ, P4, !PT ;  /* 0x000000070d0d7c10 */ /* 0x000fc4000a7fe4ff */
[----:B------:R-:W-:Y:S02]  /*9c6f0*/  IADD3 R14, P4, R14, UR10, RZ ;  /* 0x0000000a0e0e7c10 */ /* 0x000fe4000ff9e0ff */
[----:B------:R-:W-:Y:S02]  /*9c700*/  IADD3.X R15, R15, UR7, RZ, P3, !PT ;  /* 0x000000070f0f7c10 */ /* 0x000fe40009ffe4ff */
[----:B------:R-:W-:Y:S01]  /*9c710*/  IADD3 R22, P3, R22, UR10, RZ ;  /* 0x0000000a16167c10 */ /* 0x000fe2000ff7e0ff */
[----:B------:R-:W-:Y:S01]  /*9c720*/  STL [R1+0x328c], R12 ;  /* 0x00328c0c01007387 */ /* 0x000fe20000100800 */
[----:B------:R-:W-:-:S03]  /*9c730*/  IADD3.X R23, R23, UR7, RZ, P2, !PT ;  /* 0x0000000717177c10 */ /* 0x000fc600097fe4ff */
[----:B------:R-:W-:Y:S01]  /*9c740*/  STL [R1+0x3250], R13 ;  /* 0x0032500d01007387 */ /* 0x000fe20000100800 */
[----:B------:R-:W-:-:S03]  /*9c750*/  IADD3 R9, P2, R9, UR10, RZ ;  /* 0x0000000a09097c10 */ /* 0x000fc6000ff5e0ff */
[----:B------:R-:W-:Y:S01]  /*9c760*/  STL [R1+0x3288], R14 ;  /* 0x0032880e01007387 */ /* 0x000fe20000100800 */
[----:B------:R-:W-:Y:S02]  /*9c770*/  IADD3.X R10, R10, UR7, RZ, P1, !PT ;  /* 0x000000070a0a7c10 */ /* 0x000fe40008ffe4ff */
[----:B------:R-:W-:Y:S01]  /*9c780*/  IADD3.X R27, R27, UR7, RZ, P6, !PT ;  /* 0x000000071b1b7c10 */ /* 0x000fe2000b7fe4ff */
[----:B------:R-:W-:Y:S01]  /*9c790*/  STL [R1+0x3254], R15 ;  /* 0x0032540f01007387 */ /* 0x000fe20000100800 */
[----:B------:R-:W-:-:S03]  /*9c7a0*/  IADD3 R21, P6, R21, UR10, RZ ;  /* 0x0000000a15157c10 */ /* 0x000fc6000ffde0ff */
[----:B------:R-:W-:Y:S01]  /*9c7b0*/  STL [R1+0x32a8], R22 ;  /* 0x0032a81601007387 */ /* 0x000fe20000100800 */
[----:B------:R-:W-:-:S03]  /*9c7c0*/  IADD3 R11, P1, R11, UR10, RZ ;  /* 0x0000000a0b0b7c10 */ /* 0x000fc6000ff3e0ff */
[----:B------:R-:W-:Y:S04]  /*9c7d0*/  STL [R1+0x3264], R23 ;  /* 0x0032641701007387 */ /* 0x000fe80000100800 */
[----:B------:R-:W-:Y:S04]  /*9c7e0*/  STL [R1+0x32a4], R9 ;  /* 0x0032a40901007387 */ /* 0x000fe80000100800 */
[----:B------:R-:W-:Y:S04]  /*9c7f0*/  STL [R1+0x3268], R10 ;  /* 0x0032680a01007387 */ /* 0x000fe80000100800 */
        /* <DEDUP_REMOVED lines=8> */
[----:B------:R0:W-:Y:S01]  /*9c880*/  STL [R1+0x32bc], R18 ;  /* 0x0032bc1201007387 */ /* 0x0001e20000100800 */
[----:B------:R-:W-:-:S03]  /*9c890*/  IADD3.X R19, R19, UR7, RZ, P4, !PT ;  /* 0x0000000713137c10 */ /* 0x000fc6000a7fe4ff */
[----:B0-----:R-:W2:Y:S04]  /*9c8a0*/  LDL.LU R18, [R1+0x32ac] ;  /* 0x0032ac0001127983 */ /* 0x001ea80000300800 */
[----:B------:R0:W-:Y:S01]  /*9c8b0*/  STL [R1+0x3280], R19 ;  /* 0x0032801301007387 */ /* 0x0001e20000100800 */
[----:B------:R-:W-:-:S03]  /*9c8c0*/  IADD3 R28, P4, R28, UR10, RZ ;  /* 0x0000000a1c1c7c10 */ /* 0x000fc6000ff9e0ff */
        /* <DEDUP_REMOVED lines=30> */
[----:B0-----:R-:W4:Y:S01]  /*9cab0*/  LDL.LU R20, [R1+0x32f4] ;  /* 0x0032f40001147983 */ /* 0x001f220000300800 */
[----:B--2---:R-:W-:-:S05]  /*9cac0*/  IADD3.X R21, R21, UR7, RZ, P6, !PT ;  /* 0x0000000715157c10 */ /* 0x004fca000b7fe4ff */
        /* <DEDUP_REMOVED lines=25> */
[----:B------:R-:W-:Y:S02]  /*9cc60*/  IADD3 R0, P2, R0, UR10, RZ ;  /* 0x0000000a00007c10 */ /* 0x000fe4000ff5e0ff */
[----:B------:R-:W-:Y:S01]  /*9cc70*/  IADD3.X R12, R12, UR7, RZ, P1, !PT ;  /* 0x000000070c0c7c10 */ /* 0x000fe20008ffe4ff */
[----:B0-----:R-:W4:Y:S04]  /*9cc80*/  LDL.LU R16, [R1+0x336c] ;  /* 0x00336c0001107983 */ /* 0x001f280000300800 */
[----:B------:R0:W-:Y:S01]  /*9cc90*/  STL [R1+0x32fc], R0 ;  /* 0x0032fc0001007387 */ /* 0x0001e20000100800 */
[----:B------:R-:W-:-:S02]  /*9cca0*/  IADD3 R13, P1, R13, UR10, RZ ;  /* 0x0000000a0d0d7c10 */ /* 0x000fc4000ff3e0ff */
[----:B------:R-:W-:Y:S02]  /*9ccb0*/  IADD3.X R14, R14, UR7, RZ, P6, !PT ;  /* 0x000000070e0e7c10 */ /* 0x000fe4000b7fe4ff */
[----:B------:R-:W-:Y:S02]  /*9ccc0*/  IADD3 R15, P6, R15, UR10, RZ ;  /* 0x0000000a0f0f7c10 */ /* 0x000fe4000ffde0ff */
[----:B------:R-:W-:Y:S02]  /*9ccd0*/  IADD3.X R22, R22, UR7, RZ, P5, !PT ;  /* 0x0000000716167c10 */ /* 0x000fe4000affe4ff */
[----:B------:R-:W-:Y:S02]  /*9cce0*/  IADD3 R23, P5, R23, UR10, RZ ;  /* 0x0000000a17177c10 */ /* 0x000fe4000ffbe0ff */
[----:B------:R-:W-:Y:S01]  /*9ccf0*/  IADD3.X R9, R9, UR7, RZ, P4, !PT ;  /* 0x0000000709097c10 */ /* 0x000fe2000a7fe4ff */
[----:B0-----:R-:W4:Y:S04]  /*9cd00*/  LDL.LU R0, [R1+0x3314] ;  /* 0x0033140001007983 */ /* 0x001f280000300800 */
[----:B------:R-:W-:Y:S04]  /*9cd10*/  STL [R1+0x32c8], R12 ;  /* 0x0032c80c01007387 */ /* 0x000fe80000100800 */
[----:B------:R-:W-:Y:S04]  /*9cd20*/  STL [R1+0x3324], R13 ;  /* 0x0033240d01007387 */ /* 0x000fe80000100800 */
[----:B------:R-:W-:Y:S01]  /*9cd30*/  STL [R1+0x32cc], R14 ;  /* 0x0032cc0e01007387 */ /* 0x000fe20000100800 */
[----:B------:R-:W-:-:S03]  /*9cd40*/  IADD3 R10, P4, R10, UR10, RZ ;  /* 0x0000000a0a0a7c10 */ /* 0x000fc6000ff9e0ff */
[----:B------:R-:W-:Y:S01]  /*9cd50*/  STL [R1+0x332c], R15 ;  /* 0x00332c0f01007387 */ /* 0x000fe20000100800 */
[----:B------:R-:W-:-:S03]  /*9cd60*/  IADD3.X R20, R20, UR7, RZ, P2, !PT ;  /* 0x0000000714147c10 */ /* 0x000fc600097fe4ff */
[----:B------:R-:W-:Y:S01]  /*9cd70*/  STL [R1+0x32dc], R22 ;  /* 0x0032dc1601007387 */ /* 0x000fe20000100800 */
[----:B------:R-:W-:-:S03]  /*9cd80*/  IADD3.X R11, R11, UR7, RZ, P3, !PT ;  /* 0x000000070b0b7c10 */ /* 0x000fc60009ffe4ff */
[----:B------:R-:W-:Y:S04]  /*9cd90*/  STL [R1+0x3334], R23 ;  /* 0x0033341701007387 */ /* 0x000fe80000100800 */
[----:B------:R-:W-:Y:S04]  /*9cda0*/  STL [R1+0x32e0], R9 ;  /* 0x0032e00901007387 */ /* 0x000fe80000100800 */
[----:B------:R-:W-:Y:S04]  /*9cdb0*/  STL [R1+0x333c], R10 ;  /* 0x00333c0a01007387 */ /* 0x000fe80000100800 */
[----:B------:R0:W-:Y:S04]  /*9cdc0*/  STL [R1+0x32f4], R20 ;  /* 0x0032f41401007387 */ /* 0x0001e80000100800 */
[----:B------:R-:W-:Y:S04]  /*9cdd0*/  STL [R1+0x32e4], R11 ;  /* 0x0032e40b01007387 */ /* 0x000fe80000100800 */
[----:B0-----:R-:W4:Y:S01]  /*9cde0*/  LDL.LU R20, [R1+0x3374] ;  /* 0x0033740001147983 */ /* 0x001f220000300800 */
[----:B------:R-:W-:-:S02]  /*9cdf0*/  IADD3 R27, P3, R27, UR10, RZ ;  /* 0x0000000a1b1b7c10 */ /* 0x000fc4000ff7e0ff */
[----:B--2---:R-:W-:-:S03]  /*9ce00*/  IADD3 R21, P2, R21, UR10, RZ ;  /* 0x0000000a15157c10 */ /* 0x004fc6000ff5e0ff */
[----:B------:R-:W-:Y:S04]  /*9ce10*/  STL [R1+0x3344], R27 ;  /* 0x0033441b01007387 */ /* 0x000fe80000100800 */
        /* <DEDUP_REMOVED lines=39> */
[----:B------:R-:W-:-:S05]  /*9d090*/  IADD3 R20, P3, R20, UR10, RZ ;  /* 0x0000000a14147c10 */ /* 0x000fca000ff7e0ff */
[----:B------:R0:W-:Y:S04]  /*9d0a0*/  STL [R1+0x3374], R20 ;  /* 0x0033741401007387 */ /* 0x0001e80000100800 */
        /* <DEDUP_REMOVED lines=24> */
[----:B------:R-:W-:Y:S02]  /*9d230*/  IADD3.X R16, R16, UR7, RZ, P4, !PT ;  /* 0x0000000710107c10 */ /* 0x000fe4000a7fe4ff */
[----:B------:R-:W-:Y:S01]  /*9d240*/  IADD3 R12, P4, R12, UR10, RZ ;  /* 0x0000000a0c0c7c10 */ /* 0x000fe2000ff9e0ff */
[----:B0-----:R-:W4:Y:S04]  /*9d250*/  LDL.LU R25, [R1+0x3388] ;  /* 0x0033880001197983 */ /* 0x001f280000300800 */
[----:B------:R0:W-:Y:S01]  /*9d260*/  STL [R1+0x3338], R16 ;  /* 0x0033381001007387 */ /* 0x0001e20000100800 */
[----:B------:R-:W-:-:S02]  /*9d270*/  IADD3.X R13, R13, UR7, RZ, P3, !PT ;  /* 0x000000070d0d7c10 */ /* 0x000fc40009ffe4ff */
[----:B------:R-:W-:Y:S02]  /*9d280*/  IADD3 R14, P3, R14, UR10, RZ ;  /* 0x0000000a0e0e7c10 */ /* 0x000fe4000ff7e0ff */
[----:B------:R-:W-:Y:S02]  /*9d290*/  IADD3.X R15, R15, UR7, RZ, P2, !PT ;  /* 0x000000070f0f7c10 */ /* 0x000fe400097fe4ff */
[----:B------:R-:W-:Y:S02]  /*9d2a0*/  IADD3 R22, P2, R22, UR10, RZ ;  /* 0x0000000a16167c10 */ /* 0x000fe4000ff5e0ff */
[----:B------:R-:W-:Y:S02]  /*9d2b0*/  IADD3.X R23, R23, UR7, RZ, P1, !PT ;  /* 0x0000000717177c10 */ /* 0x000fe40008ffe4ff */
[----:B------:R-:W-:Y:S01]  /*9d2c0*/  IADD3 R9, P1, R9, UR10, RZ ;  /* 0x0000000a09097c10 */ /* 0x000fe2000ff3e0ff */
[----:B0-----:R-:W4:Y:S04]  /*9d2d0*/  LDL.LU R16, [R1+0x2f40] ;  /* 0x002f400001107983 */ /* 0x001f280000300800 */
[----:B------:R-:W-:Y:S04]  /*9d2e0*/  STL [R1+0x33a8], R12 ;  /* 0x0033a80c01007387 */ /* 0x000fe80000100800 */
[----:B------:R-:W-:Y:S04]  /*9d2f0*/  STL [R1+0x3340], R13 ;  /* 0x0033400d01007387 */ /* 0x000fe80000100800 */
[----:B------:R-:W-:Y:S01]  /*9d300*/  STL [R1+0x33a4], R14 ;  /* 0x0033a40e01007387 */ /* 0x000fe20000100800 */
[----:B------:R-:W-:-:S02]  /*9d310*/  IADD3.X R10, R10, UR7, RZ, P6, !PT ;  /* 0x000000070a0a7c10 */ /* 0x000fc4000b7fe4ff */
        /* <DEDUP_REMOVED lines=11> */
[----:B0-----:R-:W4:Y:S04]  /*9d3d0*/  LDL.LU R0, [R1+0x3390] ;  /* 0x0033900001007983 */ /* 0x001f280000300800 */
[----:B------:R-:W-:Y:S04]  /*9d3e0*/  STL [R1+0x3360], R27 ;  /* 0x0033601b01007387 */ /* 0x000fe80000100800 */
[----:B------:R0:W-:Y:S04]  /*9d3f0*/  STL [R1+0x3368], R20 ;  /* 0x0033681401007387 */ /* 0x0001e80000100800 */
[----:B0-----:R-:W4:Y:S01]  /*9d400*/  LDL.LU R20, [R1+0x2f38] ;  /* 0x002f380001147983 */ /* 0x001f220000300800 */
[----:B------:R-:W-:-:S04]  /*9d410*/  IMAD.SHL.U32 R3, R3, 0x80, RZ ;  /* 0x0000008003037824 */ /* 0x000fc800078e00ff */
[----:B------:R-:W-:-:S05]  /*9d420*/  IMAD.SHL.U32 R3, R3, 0x2, RZ ;  /* 0x0000000203037824 */ /* 0x000fca00078e00ff */
[----:B--2---:R-:W-:Y:S02]  /*9d430*/  IADD3 R21, P4, R21, R3, RZ ;  /* 0x0000000315157210 */ /* 0x004fe40007f9e0ff */
[----:B------:R-:W-:-:S03]  /*9d440*/  IADD3.X R17, R17, UR7, RZ, P3, !PT ;  /* 0x0000000711117c10 */ /* 0x000fc60009ffe4ff */
[----:B------:R0:W-:Y:S01]  /*9d450*/  STL [R1+0x2f60], R21 ;  /* 0x002f601501007387 */ /* 0x0001e20000100800 */
[----:B------:R-:W-:-:S03]  /*9d460*/  IADD3 R18, P3, R18, R3, RZ ;  /* 0x0000000312127210 */ /* 0x000fc60007f7e0ff */
[----:B0-----:R-:W2:Y:S04]  /*9d470*/  LDL.LU R21, [R1+0x2f5c] ;  /* 0x002f5c0001157983 */ /* 0x001ea80000300800 */
[----:B------:R0:W-:Y:S01]  /*9d480*/  STL [R1+0x3370], R17 ;  /* 0x0033701101007387 */ /* 0x0001e20000100800 */
[----:B------:R-:W-:-:S03]  /*9d490*/  IADD3.X R19, R19, UR7, RZ, P2, !PT ;  /* 0x0000000713137c10 */ /* 0x000fc600097fe4ff */
[----:B0-----:R-:W2:Y:S04]  /*9d4a0*/  LDL.LU R17, [R1+0x2f30] ;  /* 0x002f300001117983 */ /* 0x001ea80000300800 */
[----:B------:R0:W-:Y:S01]  /*9d4b0*/  STL [R1+0x2f58], R18 ;  /* 0x002f581201007387 */ /* 0x0001e20000100800 */
[----:B------:R-:W-:-:S03]  /*9d4c0*/  IADD3 R28, P2, R28, R3, RZ ;  /* 0x000000031c1c7210 */ /* 0x000fc60007f5e0ff */
[----:B0-----:R-:W2:Y:S04]  /*9d4d0*/  LDL.LU R18, [R1+0x2f54] ;  /* 0x002f540001127983 */ /* 0x001ea80000300800 */
[----:B------:R0:W-:Y:S04]  /*9d4e0*/  STL [R1+0x3378], R19 ;  /* 0x0033781301007387 */ /* 0x0001e80000100800 */
[----:B0-----:R-:W2:Y:S04]  /*9d4f0*/  LDL.LU R19, [R1+0x2f28] ;  /* 0x002f280001137983 */ /* 0x001ea80000300800 */
[----:B------:R0:W-:Y:S04]  /*9d500*/  STL [R1+0x2f50], R28 ;  /* 0x002f501c01007387 */ /* 0x0001e80000100800 */
[----:B0-----:R-:W2:Y:S01]  /*9d510*/  LDL.LU R28, [R1+0x2f4c] ;  /* 0x002f4c00011c7983 */ /* 0x001ea20000300800 */
[----:B---3--:R-:W-:-:S05]  /*9d520*/  IADD3.X R29, R29, UR7, RZ, P1, !PT ;  /* 0x000000071d1d7c10 */ /* 0x008fca0008ffe4ff */
[----:B------:R0:W-:Y:S01]  /*9d530*/  STL [R1+0x3380], R29 ;  /* 0x0033801d01007387 */ /* 0x0001e20000100800 */
[----:B----4-:R-:W-:-:S03]  /*9d540*/  IADD3 R24, P1, R24, R3, RZ ;  /* 0x0000000318187210 */ /* 0x010fc60007f3e0ff */
[----:B0-----:R-:W3:Y:S04]  /*9d550*/  LDL.LU R29, [R1+0x2f20] ;  /* 0x002f2000011d7983 */ /* 0x001ee80000300800 */
[----:B------:R0:W-:Y:S01]  /*9d560*/  STL [R1+0x2f48], R24 ;  /* 0x002f481801007387 */ /* 0x0001e20000100800 */
[----:B------:R-:W-:-:S03]  /*9d570*/  IADD3.X R25, R25, UR7, RZ, P6, !PT ;  /* 0x0000000719197c10 */ /* 0x000fc6000b7fe4ff */
[----:B0-----:R-:W4:Y:S04]  /*9d580*/  LDL.LU R24, [R1+0x2f44] ;  /* 0x002f440001187983 */ /* 0x001f280000300800 */
[----:B------:R0:W-:Y:S01]  /*9d590*/  STL [R1+0x3388], R25 ;  /* 0x0033881901007387 */ /* 0x0001e20000100800 */
[----:B------:R-:W-:-:S03]  /*9d5a0*/  IADD3 R16, P6, R16, R3, RZ ;  /* 0x0000000310107210 */ /* 0x000fc60007fde0ff */
        /* <DEDUP_REMOVED lines=13> */
[----:B------:R-:W-:-:S05]  /*9d680*/  IADD3.X R0, R0, UR7, RZ, P5, !PT ;  /* 0x0000000700007c10 */ /* 0x000fca000affe4ff */
[----:B------:R0:W-:Y:S01]  /*9d690*/  STL [R1+0x3390], R0 ;  /* 0x0033900001007387 */ /* 0x0001e20000100800 */
[----:B------:R-:W-:-:S03]  /*9d6a0*/  IADD3 R20, P5, R20, R3, RZ ;  /* 0x0000000314147210 */ /* 0x000fc60007fbe0ff */
[----:B0-----:R-:W4:Y:S04]  /*9d6b0*/  LDL.LU R0, [R1+0x2ee8] ;  /* 0x002ee80001007983 */ /* 0x001f280000300800 */
[----:B------:R0:W-:Y:S04]  /*9d6c0*/  STL [R1+0x2f38], R20 ;  /* 0x002f381401007387 */ /* 0x0001e80000100800 */
[----:B0-----:R-:W4:Y:S01]  /*9d6d0*/  LDL.LU R20, [R1+0x2f0c] ;  /* 0x002f0c0001147983 */ /* 0x001f220000300800 */
[----:B--2---:R-:W-:-:S05]  /*9d6e0*/  IMAD.X R21, R21, 0x1, R2, P4 ;  /* 0x0000000115157824 */ /* 0x004fca00020e0602 */
[----:B------:R0:W-:Y:S01]  /*9d6f0*/  STL [R1+0x2f5c], R21 ;  /* 0x002f5c1501007387 */ /* 0x0001e20000100800 */
[----:B------:R-:W-:-:S03]  /*9d700*/  IADD3 R17, P4, R17, R3, RZ ;  /* 0x0000000311117210 */ /* 0x000fc60007f9e0ff */
[----:B0-----:R-:W2:Y:S04]  /*9d710*/  LDL.LU R21, [R1+0x2ee0] ;  /* 0x002ee00001157983 */ /* 0x001ea80000300800 */
[----:B------:R0:W-:Y:S01]  /*9d720*/  STL [R1+0x2f30], R17 ;  /* 0x002f301101007387 */ /* 0x0001e20000100800 */
[----:B------:R-:W-:-:S03]  /*9d730*/  IMAD.X R18, R18, 0x1, R2, P3 ;  /* 0x0000000112127824 */ /* 0x000fc600018e0602 */
[----:B0-----:R-:W2:Y:S04]  /*9d740*/  LDL.LU R17, [R1+0x2f04] ;  /* 0x002f040001117983 */ /* 0x001ea80000300800 */
[----:B------:R0:W-:Y:S01]  /*9d750*/  STL [R1+0x2f54], R18 ;  /* 0x002f541201007387 */ /* 0x0001e20000100800 */
[----:B------:R-:W-:-:S03]  /*9d760*/  IADD3 R19, P3, R19, R3, RZ ;  /* 0x0000000313137210 */ /* 0x000fc60007f7e0ff */
[----:B0-----:R-:W2:Y:S04]  /*9d770*/  LDL.LU R18, [R1+0x2ed8] ;  /* 0x002ed80001127983 */ /* 0x001ea80000300800 */
[----:B------:R0:W-:Y:S01]  /*9d780*/  STL [R1+0x2f28], R19 ;  /* 0x002f281301007387 */ /* 0x0001e20000100800 */
[----:B------:R-:W-:-:S03]  /*9d790*/  IMAD.X R28, R28, 0x1, R2, P2 ;  /* 0x000000011c1c7824 */ /* 0x000fc600010e0602 */
[----:B0-----:R-:W2:Y:S04]  /*9d7a0*/  LDL.LU R19, [R1+0x2efc] ;  /* 0x002efc0001137983 */ /* 0x001ea80000300800 */
[----:B------:R0:W-:Y:S04]  /*9d7b0*/  STL [R1+0x2f4c], R28 ;  /* 0x002f4c1c01007387 */ /* 0x0001e80000100800 */
[----:B0-----:R-:W2:Y:S01]  /*9d7c0*/  LDL.LU R28, [R1+0x2ed0] ;  /* 0x002ed000011c7983 */ /* 0x001ea20000300800 */
[----:B---3--:R-:W-:-:S05]  /*9d7d0*/  IADD3 R29, P2, R29, R3, RZ ;  /* 0x000000031d1d7210 */ /* 0x008fca0007f5e0ff */
[----:B------:R0:W-:Y:S01]  /*9d7e0*/  STL [R1+0x2f20], R29 ;  /* 0x002f201d01007387 */ /* 0x0001e20000100800 */
[----:B----4-:R-:W-:-:S03]  /*9d7f0*/  IMAD.X R24, R24, 0x1, R2, P1 ;  /* 0x0000000118187824 */ /* 0x010fc600008e0602 */
[----:B0-----:R-:W3:Y:S04]  /*9d800*/  LDL.LU R29, [R1+0x2ef4] ;  /* 0x002ef400011d7983 */ /* 0x001ee80000300800 */
[----:B------:R0:W-:Y:S01]  /*9d810*/  STL [R1+0x2f44], R24 ;  /* 0x002f441801007387 */ /* 0x0001e20000100800 */
[-C--:B------:R-:W-:Y:S01]  /*9d820*/  IADD3 R25, P1, R25, R3.reuse, RZ ;  /* 0x0000000319197210 */ /* 0x080fe20007f3e0ff */
[--C-:B------:R-:W-:Y:S02]  /*9d830*/  IMAD.X R12, R12, 0x1, R2.reuse, P6 ;  /* 0x000000010c0c7824 */ /* 0x100fe400030e0602 */
[----:B0-----:R-:W4:Y:S04]  /*9d840*/  LDL.LU R24, [R1+0x2ec8] ;  /* 0x002ec80001187983 */ /* 0x001f280000300800 */
[----:B------:R0:W-:Y:S01]  /*9d850*/  STL [R1+0x2f18], R25 ;  /* 0x002f181901007387 */ /* 0x0001e20000100800 */
[-C--:B------:R-:W-:Y:S01]  /*9d860*/  IADD3 R13, P6, R13, R3.reuse, RZ ;  /* 0x000000030d0d7210 */ /* 0x080fe20007fde0ff */
[--C-:B------:R-:W-:Y:S01]  /*9d870*/  IMAD.X R14, R14, 0x1, R2.reuse, P5 ;  /* 0x000000010e0e7824 */ /* 0x100fe200028e0602 */
[-C--:B------:R-:W-:Y:S01]  /*9d880*/  IADD3 R15, P5, R15, R3.reuse, RZ ;  /* 0x000000030f0f7210 */ /* 0x080fe20007fbe0ff */
[--C-:B------:R-:W-:Y:S01]  /*9d890*/  IMAD.X R22, R22, 0x1, R2.reuse, P4 ;  /* 0x0000000116167824 */ /* 0x100fe200020e0602 */
[-C--:B------:R-:W-:Y:S01]  /*9d8a0*/  IADD3 R23, P4, R23, R3.reuse, RZ ;  /* 0x0000000317177210 */ /* 0x080fe20007f9e0ff */
[----:B------:R-:W-:Y:S01]  /*9d8b0*/  IMAD.X R9, R9, 0x1, R2, P3 ;  /* 0x0000000109097824 */ /* 0x000fe200018e0602 */
[----:B0-----:R-:W4:Y:S04]  /*9d8c0*/  LDL.LU R25, [R1+0x2eec] ;  /* 0x002eec0001197983 */ /* 0x001f280000300800 */
[----:B------:R-:W-:Y:S04]  /*9d8d0*/  STL [R1+0x2f3c], R12 ;  /* 0x002f3c0c01007387 */ /* 0x000fe80000100800 */
[----:B------:R-:W-:Y:S04]  /*9d8e0*/  STL [R1+0x2f10], R13 ;  /* 0x002f100d01007387 */ /* 0x000fe80000100800 */
[----:B------:R-:W-:Y:S01]  /*9d8f0*/  STL [R1+0x2f34], R14 ;  /* 0x002f340e01007387 */ /* 0x000fe20000100800 */
[----:B------:R-:W-:-:S03]  /*9d900*/  IADD3 R10, P3, R10, R3, RZ ;  /* 0x000000030a0a7210 */ /* 0x000fc60007f7e0ff */
[----:B------:R-:W-:Y:S01]  /*9d910*/  STL [R1+0x2f08], R15 ;  /* 0x002f080f01007387 */ /* 0x000fe20000100800 */
[----:B------:R-:W-:-:S03]  /*9d920*/  IMAD.X R16, R16, 0x1, R2, P1 ;  /* 0x0000000110107824 */ /* 0x000fc600008e0602 */
[----:B------:R-:W-:Y:S01]  /*9d930*/  STL [R1+0x2f2c], R22 ;  /* 0x002f2c1601007387 */ /* 0x000fe20000100800 */
[----:B------:R-:W-:-:S03]  /*9d940*/  IMAD.X R11, R11, 0x1, R2, P2 ;  /* 0x000000010b0b7824 */ /* 0x000fc600010e0602 */
[----:B------:R-:W-:Y:S04]  /*9d950*/  STL [R1+0x2f00], R23 ;  /* 0x002f001701007387 */ /* 0x000fe80000100800 */
[----:B------:R-:W-:Y:S04]  /*9d960*/  STL [R1+0x2f24], R9 ;  /* 0x002f240901007387 */ /* 0x000fe80000100800 */
[----:B------:R-:W-:Y:S01]  /*9d970*/  STL [R1+0x2ef8], R10 ;  /* 0x002ef80a01007387 */ /* 0x000fe20000100800 */
[----:B------:R-:W-:-:S03]  /*9d980*/  IADD3 R27, P2, R27, R3, RZ ;  /* 0x000000031b1b7210 */ /* 0x000fc60007f5e0ff */
[----:B------:R0:W-:Y:S04]  /*9d990*/  STL [R1+0x2f14], R16 ;  /* 0x002f141001007387 */ /* 0x0001e80000100800 */
[----:B------:R-:W-:Y:S01]  /*9d9a0*/  STL [R1+0x2f1c], R11 ;  /* 0x002f1c0b01007387 */ /* 0x000fe20000100800 */
[----:B------:R-:W-:-:S03]  /*9d9b0*/  IADD3 R0, P1, R0, R3, RZ ;  /* 0x0000000300007210 */ /* 0x000fc60007f3e0ff */
[----:B0-----:R-:W4:Y:S04]  /*9d9c0*/  LDL.LU R16, [R1+0x2ec0] ;  /* 0x002ec00001107983 */ /* 0x001f280000300800 */
[----:B------:R-:W-:Y:S04]  /*9d9d0*/  STL [R1+0x2ef0], R27 ;  /* 0x002ef01b01007387 */ /* 0x000fe80000100800 */
[----:B------:R0:W-:Y:S01]  /*9d9e0*/  STL [R1+0x2ee8], R0 ;  /* 0x002ee80001007387 */ /* 0x0001e20000100800 */
[----:B------:R-:W-:-:S03]  /*9d9f0*/  IMAD.X R20, R20, 0x1, R2, P6 ;  /* 0x0000000114147824 */ /* 0x000fc600030e0602 */
[----:B0-----:R-:W4:Y:S04]  /*9da00*/  LDL.LU R0, [R1+0x2ee4] ;  /* 0x002ee40001007983 */ /* 0x001f280000300800 */
[----:B------:R0:W-:Y:S04]  /*9da10*/  STL [R1+0x2f0c], R20 ;  /* 0x002f0c1401007387 */ /* 0x0001e80000100800 */
[----:B0-----:R-:W4:Y:S01]  /*9da20*/  LDL.LU R20, [R1+0x2eb8] ;  /* 0x002eb80001147983 */ /* 0x001f220000300800 */
[----:B--2---:R-:W-:-:S05]  /*9da30*/  IADD3 R21, P6, R21, R3, RZ ;  /* 0x0000000315157210 */ /* 0x004fca0007fde0ff */
        /* <DEDUP_REMOVED lines=12> */
[----:B------:R0:W-:Y:S04]  /*9db00*/  STL [R1+0x2ed0], R28 ;  /* 0x002ed01c01007387 */ /* 0x0001e80000100800 */
[----:B0-----:R-:W2:Y:S01]  /*9db10*/  LDL.LU R28, [R1+0x2ecc] ;  /* 0x002ecc00011c7983 */ /* 0x001ea20000300800 */
[----:B---3--:R-:W-:-:S05]  /*9db20*/  IMAD.X R29, R29, 0x1, R2, P3 ;  /* 0x000000011d1d7824 */ /* 0x008fca00018e0602 */
[----:B------:R0:W-:Y:S01]  /*9db30*/  STL [R1+0x2ef4], R29 ;  /* 0x002ef41d01007387 */ /* 0x0001e20000100800 */
[----:B----4-:R-:W-:-:S03]  /*9db40*/  IADD3 R24, P3, R24, R3, RZ ;  /* 0x0000000318187210 */ /* 0x010fc60007f7e0ff */
[----:B0-----:R-:W3:Y:S04]  /*9db50*/  LDL.LU R29, [R1+0x2f78] ;  /* 0x002f7800011d7983 */ /* 0x001ee80000300800 */
[----:B------:R0:W-:Y:S01]  /*9db60*/  STL [R1+0x2ec8], R24 ;  /* 0x002ec81801007387 */ /* 0x0001e20000100800 */
[----:B------:R-:W-:-:S03]  /*9db70*/  IMAD.X R25, R25, 0x1, R2, P2 ;  /* 0x0000000119197824 */ /* 0x000fc600010e0602 */
        /* <DEDUP_REMOVED lines=13> */
[----:B------:R-:W-:-:S05]  /*9dc50*/  IADD3 R16, P2, R16, R3, RZ ;  /* 0x0000000310107210 */ /* 0x000fca0007f5e0ff */
[----:B------:R0:W-:Y:S01]  /*9dc60*/  STL [R1+0x2ec0], R16 ;  /* 0x002ec01001007387 */ /* 0x0001e20000100800 */
[----:B------:R-:W-:-:S03]  /*9dc70*/  IMAD.X R0, R0, 0x1, R2, P1 ;  /* 0x0000000100007824 */ /* 0x000fc600008e0602 */
[----:B0-----:R-:W4:Y:S04]  /*9dc80*/  LDL.LU R16, [R1+0x2f6c] ;  /* 0x002f6c0001107983 */ /* 0x001f280000300800 */
        /* <DEDUP_REMOVED lines=22> */
[--C-:B----4-:R-:W-:Y:S01]  /*9ddf0*/  IMAD.X R24, R24, 0x1, R2.reuse, P3 ;  /* 0x0000000118187824 */ /* 0x110fe200018e0602 */
[-C--:B------:R-:W-:Y:S02]  /*9de00*/  IADD3 R12, P3, R12, R3.reuse, RZ ;  /* 0x000000030c0c7210 */ /* 0x080fe40007f7e0ff */
[----:B0-----:R-:W3:Y:S04]  /*9de10*/  LDL.LU R29, [R1+0x2e8c] ;  /* 0x002e8c00011d7983 */ /* 0x001ee80000300800 */
[----:B------:R0:W-:Y:S01]  /*9de20*/  STL [R1+0x2ec4], R24 ;  /* 0x002ec41801007387 */ /* 0x0001e20000100800 */
[--C-:B------:R-:W-:Y:S01]  /*9de30*/  IMAD.X R13, R13, 0x1, R2.reuse, P2 ;  /* 0x000000010d0d7824 */ /* 0x100fe200010e0602 */
[-C--:B------:R-:W-:Y:S01]  /*9de40*/  IADD3 R14, P2, R14, R3.reuse, RZ ;  /* 0x000000030e0e7210 */ /* 0x080fe20007f5e0ff */
[--C-:B------:R-:W-:Y:S01]  /*9de50*/  IMAD.X R15, R15, 0x1, R2.reuse, P1 ;  /* 0x000000010f0f7824 */ /* 0x100fe200008e0602 */
[-C--:B------:R-:W-:Y:S01]  /*9de60*/  IADD3 R22, P1, R22, R3.reuse, RZ ;  /* 0x0000000316167210 */ /* 0x080fe20007f3e0ff */
[--C-:B------:R-:W-:Y:S01]  /*9de70*/  IMAD.X R23, R23, 0x1, R2.reuse, P6 ;  /* 0x0000000117177824 */ /* 0x100fe200030e0602 */
[----:B------:R-:W-:Y:S01]  /*9de80*/  IADD3 R9, P6, R9, R3, RZ ;  /* 0x0000000309097210 */ /* 0x000fe20007fde0ff */
[----:B0-----:R-:W4:Y:S04]  /*9de90*/  LDL.LU R24, [R1+0x2e60] ;  /* 0x002e600001187983 */ /* 0x001f280000300800 */
[----:B------:R-:W-:Y:S04]  /*9dea0*/  STL [R1+0x2f70], R12 ;  /* 0x002f700c01007387 */ /* 0x000fe80000100800 */
[----:B------:R-:W-:Y:S04]  /*9deb0*/  STL [R1+0x2ebc], R13 ;  /* 0x002ebc0d01007387 */ /* 0x000fe80000100800 */
[----:B------:R-:W-:Y:S01]  /*9dec0*/  STL [R1+0x2f68], R14 ;  /* 0x002f680e01007387 */ /* 0x000fe20000100800 */
[----:B------:R-:W-:-:S02]  /*9ded0*/  IMAD.X R10, R10, 0x1, R2, P5 ;  /* 0x000000010a0a7824 */ /* 0x000fc400028e0602 */
[----:B------:R-:W-:Y:S01]  /*9dee0*/  IMAD.X R27, R27, 0x1, R2, P4 ;  /* 0x000000011b1b7824 */ /* 0x000fe200020e0602 */
[----:B------:R-:W-:Y:S01]  /*9def0*/  STL [R1+0x2eb4], R15 ;  /* 0x002eb40f01007387 */ /* 0x000fe20000100800 */
[----:B------:R-:W-:-:S03]  /*9df00*/  IADD3 R25, P4, R25, R3, RZ ;  /* 0x0000000319197210 */ /* 0x000fc60007f9e0ff */
[----:B------:R-:W-:Y:S01]  /*9df10*/  STL [R1+0x2ea0], R22 ;  /* 0x002ea01601007387 */ /* 0x000fe20000100800 */
[----:B------:R-:W-:-:S03]  /*9df20*/  IADD3 R11, P5, R11, R3, RZ ;  /* 0x000000030b0b7210 */ /* 0x000fc60007fbe0ff */
[----:B------:R-:W-:Y:S04]  /*9df30*/  STL [R1+0x2eac], R23 ;  /* 0x002eac1701007387 */ /* 0x000fe80000100800 */
[----:B------:R-:W-:Y:S04]  /*9df40*/  STL [R1+0x2e98], R9 ;  /* 0x002e980901007387 */ /* 0x000fe80000100800 */
[----:B------:R-:W-:Y:S04]  /*9df50*/  STL [R1+0x2ea4], R10 ;  /* 0x002ea40a01007387 */ /* 0x000fe80000100800 */
[----:B------:R0:W-:Y:S04]  /*9df60*/  STL [R1+0x2e88], R25 ;  /* 0x002e881901007387 */ /* 0x0001e80000100800 */
[----:B------:R-:W-:Y:S01]  /*9df70*/  STL [R1+0x2e90], R11 ;  /* 0x002e900b01007387 */ /* 0x000fe20000100800 */
[----:B------:R-:W-:-:S03]  /*9df80*/  IMAD.X R16, R16, 0x1, R2, P3 ;  /* 0x0000000110107824 */ /* 0x000fc600018e0602 */
[----:B0-----:R-:W4:Y:S04]  /*9df90*/  LDL.LU R25, [R1+0x2e84] ;  /* 0x002e840001197983 */ /* 0x001f280000300800 */
[----:B------:R-:W-:Y:S04]  /*9dfa0*/  STL [R1+0x2f74], R27 ;  /* 0x002f741b01007387 */ /* 0x000fe80000100800 */
[----:B------:R0:W-:Y:S01]  /*9dfb0*/  STL [R1+0x2f6c], R16 ;  /* 0x002f6c1001007387 */ /* 0x0001e20000100800 */
[----:B------:R-:W-:-:S03]  /*9dfc0*/  IADD3 R0, P3, R0, R3, RZ ;  /* 0x0000000300007210 */ /* 0x000fc60007f7e0ff */
[----:B0-----:R-:W4:Y:S04]  /*9dfd0*/  LDL.LU R16, [R1+0x2e58] ;  /* 0x002e580001107983 */ /* 0x001f280000300800 */
        /* <DEDUP_REMOVED lines=36> */
[----:B------:R-:W-:-:S05]  /*9e220*/  IMAD.X R25, R25, 0x1, R2, P4 ;  /* 0x0000000119197824 */ /* 0x000fca00020e0602 */
[----:B------:R0:W-:Y:S01]  /*9e230*/  STL [R1+0x2e84], R25 ;  /* 0x002e841901007387 */ /* 0x0001e20000100800 */
[----:B------:R-:W-:-:S03]  /*9e240*/  IADD3 R16, P4, R16, R3, RZ ;  /* 0x0000000310107210 */ /* 0x000fc60007f9e0ff */
[----:B0-----:R-:W4:Y:S04]  /*9e250*/  LDL.LU R25, [R1+0x2e08] ;  /* 0x002e080001197983 */ /* 0x001f280000300800 */
        /* <DEDUP_REMOVED lines=23> */
[-C--:B---3--:R-:W-:Y:S01]  /*9e3d0*/  IADD3 R29, P6, R29, R3.reuse, RZ ;  /* 0x000000031d1d7210 */ /* 0x088fe20007fde0ff */
[--C-:B----4-:R-:W-:Y:S01]  /*9e3e0*/  IMAD.X R12, R12, 0x1, R2.reuse, P5 ;  /* 0x000000010c0c7824 */ /* 0x110fe200028e0602 */
[----:B------:R-:W-:Y:S01]  /*9e3f0*/  IADD3 R13, P5, R13, R3, RZ ;  /* 0x000000030d0d7210 */ /* 0x000fe20007fbe0ff */
[----:B------:R-:W-:-:S02]  /*9e400*/  IMAD.X R14, R14, 0x1, R2, P4 ;  /* 0x000000010e0e7824 */ /* 0x000fc400020e0602 */
[----:B------:R0:W-:Y:S01]  /*9e410*/  STL [R1+0x2e38], R29 ;  /* 0x002e381d01007387 */ /* 0x0001e20000100800 */
[-C--:B------:R-:W-:Y:S01]  /*9e420*/  IADD3 R15, P4, R15, R3.reuse, RZ ;  /* 0x000000030f0f7210 */ /* 0x080fe20007f9e0ff */
[--C-:B------:R-:W-:Y:S01]  /*9e430*/  IMAD.X R22, R22, 0x1, R2.reuse, P3 ;  /* 0x0000000116167824 */ /* 0x100fe200018e0602 */
[-C--:B------:R-:W-:Y:S01]  /*9e440*/  IADD3 R23, P3, R23, R3.reuse, RZ ;  /* 0x0000000317177210 */ /* 0x080fe20007f7e0ff */
[--C-:B------:R-:W-:Y:S01]  /*9e450*/  IMAD.X R9, R9, 0x1, R2.reuse, P2 ;  /* 0x0000000109097824 */ /* 0x100fe200010e0602 */
[----:B------:R-:W-:Y:S01]  /*9e460*/  IADD3 R10, P2, R10, R3, RZ ;  /* 0x000000030a0a7210 */ /* 0x000fe20007f5e0ff */
[----:B0-----:R-:W3:Y:S04]  /*9e470*/  LDL.LU R29, [R1+0x2e0c] ;  /* 0x002e0c00011d7983 */ /* 0x001ee80000300800 */
[----:B------:R-:W-:Y:S04]  /*9e480*/  STL [R1+0x2e5c], R12 ;  /* 0x002e5c0c01007387 */ /* 0x000fe80000100800 */
[----:B------:R-:W-:Y:S04]  /*9e490*/  STL [R1+0x2e30], R13 ;  /* 0x002e300d01007387 */ /* 0x000fe80000100800 */
[----:B------:R-:W-:Y:S04]  /*9e4a0*/  STL [R1+0x2e54], R14 ;  /* 0x002e540e01007387 */ /* 0x000fe80000100800 */
        /* <DEDUP_REMOVED lines=38> */
[----:B0-----:R-:W2:Y:S04]  /*9e710*/  LDL.LU R28, [R1+0x2de4] ;  /* 0x002de400011c7983 */ /* 0x001ea80000300800 */
[----:B------:R-:W2:Y:S04]  /*9e720*/  LDL.LU R12, [R1+0x2db8] ;  /* 0x002db800010c7983 */ /* 0x000ea80000300800 */
[----:B------:R-:W2:Y:S04]  /*9e730*/  LDL.LU R13, [R1+0x2ddc] ;  /* 0x002ddc00010d7983 */ /* 0x000ea80000300800 */
[----:B------:R-:W2:Y:S01]  /*9e740*/  LDL.LU R14, [R1+0x2db0] ;  /* 0x002db000010e7983 */ /* 0x000ea20000300800 */
[----:B---3--:R-:W-:-:S05]  /*9e750*/  IMAD.X R29, R29, 0x1, R2, P1 ;  /* 0x000000011d1d7824 */ /* 0x008fca00008e0602 */
[----:B------:R0:W-:Y:S04]  /*9e760*/  STL [R1+0x2e0c], R29 ;  /* 0x002e0c1d01007387 */ /* 0x0001e80000100800 */
[----:B------:R-:W3:Y:S04]  /*9e770*/  LDL.LU R15, [R1+0x2dd4] ;  /* 0x002dd400010f7983 */ /* 0x000ee80000300800 */
[----:B------:R-:W3:Y:S04]  /*9e780*/  LDL.LU R22, [R1+0x2da8] ;  /* 0x002da80001167983 */ /* 0x000ee80000300800 */
[----:B------:R-:W3:Y:S04]  /*9e790*/  LDL.LU R23, [R1+0x2dcc] ;  /* 0x002dcc0001177983 */ /* 0x000ee80000300800 */
[----:B------:R-:W3:Y:S04]  /*9e7a0*/  LDL.LU R9, [R1+0x2da0] ;  /* 0x002da00001097983 */ /* 0x000ee80000300800 */
[----:B------:R-:W3:Y:S04]  /*9e7b0*/  LDL.LU R10, [R1+0x2dc4] ;  /* 0x002dc400010a7983 */ /* 0x000ee80000300800 */
[----:B------:R-:W3:Y:S04]  /*9e7c0*/  LDL.LU R11, [R1+0x2d98] ;  /* 0x002d9800010b7983 */ /* 0x000ee80000300800 */
[----:B------:R-:W3:Y:S04]  /*9e7d0*/  LDL.LU R27, [R1+0x2dbc] ;  /* 0x002dbc00011b7983 */ /* 0x000ee80000300800 */
[----:B0-----:R-:W3:Y:S01]  /*9e7e0*/  LDL.LU R29, [R1+0x2d90] ;  /* 0x002d9000011d7983 */ /* 0x001ee20000300800 */
[----:B----4-:R-:W-:-:S05]  /*9e7f0*/  IADD3 R24, P1, R24, R3, RZ ;  /* 0x0000000318187210 */ /* 0x010fca0007f3e0ff */
        /* <DEDUP_REMOVED lines=25> */
[--C-:B------:R-:W-:Y:S01]  /*9e990*/  IMAD.X R28, R28, 0x1, R2.reuse, P2 ;  /* 0x000000011c1c7824 */ /* 0x100fe200010e0602 */
[-C--:B------:R-:W-:Y:S02]  /*9e9a0*/  IADD3 R12, P2, R12, R3.reuse, RZ ;  /* 0x000000030c0c7210 */ /* 0x080fe40007f5e0ff */
[----:B0-----:R-:W2:Y:S04]  /*9e9b0*/  LDL.LU R19, [R1+0x2d94] ;  /* 0x002d940001137983 */ /* 0x001ea80000300800 */
[----:B------:R0:W-:Y:S01]  /*9e9c0*/  STL [R1+0x2de4], R28 ;  /* 0x002de41c01007387 */ /* 0x0001e20000100800 */
[----:B------:R-:W-:Y:S01]  /*9e9d0*/  IMAD.X R13, R13, 0x1, R2, P1 ;  /* 0x000000010d0d7824 */ /* 0x000fe200008e0602 */
[----:B------:R-:W-:-:S02]  /*9e9e0*/  IADD3 R14, P1, R14, R3, RZ ;  /* 0x000000030e0e7210 */ /* 0x000fc40007f3e0ff */
[----:B0-----:R-:W2:Y:S04]  /*9e9f0*/  LDL.LU R28, [R1+0x2d68] ;  /* 0x002d6800011c7983 */ /* 0x001ea80000300800 */
[----:B------:R-:W-:Y:S04]  /*9ea00*/  STL [R1+0x2db8], R12 ;  /* 0x002db80c01007387 */ /* 0x000fe80000100800 */
[----:B------:R-:W-:Y:S04]  /*9ea10*/  STL [R1+0x2ddc], R13 ;  /* 0x002ddc0d01007387 */ /* 0x000fe80000100800 */
[----:B------:R-:W-:Y:S01]  /*9ea20*/  STL [R1+0x2db0], R14 ;  /* 0x002db00e01007387 */ /* 0x000fe20000100800 */
[--C-:B---3--:R-:W-:Y:S01]  /*9ea30*/  IMAD.X R15, R15, 0x1, R2.reuse, P6 ;  /* 0x000000010f0f7824 */ /* 0x108fe200030e0602 */
[-C--:B------:R-:W-:Y:S01]  /*9ea40*/  IADD3 R22, P6, R22, R3.reuse, RZ ;  /* 0x0000000316167210 */ /* 0x080fe20007fde0ff */
[--C-:B------:R-:W-:Y:S01]  /*9ea50*/  IMAD.X R23, R23, 0x1, R2.reuse, P5 ;  /* 0x0000000117177824 */ /* 0x100fe200028e0602 */
[----:B------:R-:W-:Y:S01]  /*9ea60*/  IADD3 R9, P5, R9, R3, RZ ;  /* 0x0000000309097210 */ /* 0x000fe20007fbe0ff */
[--C-:B------:R-:W-:Y:S01]  /*9ea70*/  IMAD.X R10, R10, 0x1, R2.reuse, P4 ;  /* 0x000000010a0a7824 */ /* 0x100fe200020e0602 */
[----:B------:R-:W-:Y:S01]  /*9ea80*/  STL [R1+0x2dd4], R15 ;  /* 0x002dd40f01007387 */ /* 0x000fe20000100800 */
[----:B------:R-:W-:-:S03]  /*9ea90*/  IMAD.X R27, R27, 0x1, R2, P3 ;  /* 0x000000011b1b7824 */ /* 0x000fc600018e0602 */
[----:B------:R-:W-:Y:S01]  /*9eaa0*/  STL [R1+0x2da8], R22 ;  /* 0x002da81601007387 */ /* 0x000fe20000100800 */
[-C--:B------:R-:W-:Y:S02]  /*9eab0*/  IADD3 R11, P4, R11, R3.reuse, RZ ;  /* 0x000000030b0b7210 */ /* 0x080fe40007f9e0ff */
[----:B------:R-:W-:Y:S01]  /*9eac0*/  IADD3 R29, P3, R29, R3, RZ ;  /* 0x000000031d1d7210 */ /* 0x000fe20007f7e0ff */
[----:B------:R-:W-:Y:S04]  /*9ead0*/  STL [R1+0x2dcc], R23 ;  /* 0x002dcc1701007387 */ /* 0x000fe80000100800 */
[----:B------:R-:W-:Y:S04]  /*9eae0*/  STL [R1+0x2da0], R9 ;  /* 0x002da00901007387 */ /* 0x000fe80000100800 */
[----:B------:R-:W-:Y:S04]  /*9eaf0*/  STL [R1+0x2dc4], R10 ;  /* 0x002dc40a01007387 */ /* 0x000fe80000100800 */
[----:B------:R0:W-:Y:S04]  /*9eb00*/  STL [R1+0x2d90], R29 ;  /* 0x002d901d01007387 */ /* 0x0001e80000100800 */
[----:B------:R-:W-:Y:S04]  /*9eb10*/  STL [R1+0x2d98], R11 ;  /* 0x002d980b01007387 */ /* 0x000fe80000100800 */
[----:B0-----:R-:W3:Y:S04]  /*9eb20*/  LDL.LU R29, [R1+0x2d8c] ;  /* 0x002d8c00011d7983 */ /* 0x001ee80000300800 */
[----:B------:R-:W-:Y:S01]  /*9eb30*/  STL [R1+0x2dbc], R27 ;  /* 0x002dbc1b01007387 */ /* 0x000fe20000100800 */
[----:B----4-:R-:W-:-:S05]  /*9eb40*/  IMAD.X R24, R24, 0x1, R2, P2 ;  /* 0x0000000118187824 */ /* 0x010fca00010e0602 */
        /* <DEDUP_REMOVED lines=39> */
[----:B---3--:R-:W-:-:S05]  /*9edc0*/  IMAD.X R29, R29, 0x1, R2, P3 ;  /* 0x000000011d1d7824 */ /* 0x008fca00018e0602 */
[----:B------:R0:W-:Y:S04]  /*9edd0*/  STL [R1+0x2d8c], R29 ;  /* 0x002d8c1d01007387 */ /* 0x0001e80000100800 */
        /* <DEDUP_REMOVED lines=24> */
[-C--:B------:R-:W-:Y:S01]  /*9ef60*/  IADD3 R19, P5, R19, R3.reuse, RZ ;  /* 0x0000000313137210 */ /* 0x080fe20007fbe0ff */
[--C-:B------:R-:W-:Y:S01]  /*9ef70*/  IMAD.X R12, R12, 0x1, R2.reuse, P4 ;  /* 0x000000010c0c7824 */ /* 0x100fe200020e0602 */
[----:B------:R-:W-:Y:S01]  /*9ef80*/  IADD3 R13, P4, R13, R3, RZ ;  /* 0x000000030d0d7210 */ /* 0x000fe20007f9e0ff */
[----:B0-----:R-:W2:Y:S01]  /*9ef90*/  LDL.LU R18, [R1+0x2cf0] ;  /* 0x002cf00001127983 */ /* 0x001ea20000300800 */
[----:B------:R-:W-:-:S03]  /*9efa0*/  IMAD.X R14, R14, 0x1, R2, P3 ;  /* 0x000000010e0e7824 */ /* 0x000fc600018e0602 */
[----:B------:R0:W-:Y:S01]  /*9efb0*/  STL [R1+0x2d40], R19 ;  /* 0x002d401301007387 */ /* 0x0001e20000100800 */
[-C--:B------:R-:W-:Y:S01]  /*9efc0*/  IADD3 R15, P3, R15, R3.reuse, RZ ;  /* 0x000000030f0f7210 */ /* 0x080fe20007f7e0ff */
[--C-:B------:R-:W-:Y:S01]  /*9efd0*/  IMAD.X R22, R22, 0x1, R2.reuse, P2 ;  /* 0x0000000116167824 */ /* 0x100fe200010e0602 */
[-C--:B------:R-:W-:Y:S01]  /*9efe0*/  IADD3 R23, P2, R23, R3.reuse, RZ ;  /* 0x0000000317177210 */ /* 0x080fe20007f5e0ff */
[--C-:B------:R-:W-:Y:S01]  /*9eff0*/  IMAD.X R9, R9, 0x1, R2.reuse, P1 ;  /* 0x0000000109097824 */ /* 0x100fe200008e0602 */
[----:B------:R-:W-:Y:S01]  /*9f000*/  IADD3 R10, P1, R10, R3, RZ ;  /* 0x000000030a0a7210 */ /* 0x000fe20007f3e0ff */
[----:B0-----:R-:W2:Y:S04]  /*9f010*/  LDL.LU R19, [R1+0x2d14] ;  /* 0x002d140001137983 */ /* 0x001ea80000300800 */
        /* <DEDUP_REMOVED lines=12> */
[----:B------:R-:W-:Y:S04]  /*9f0e0*/  STL [R1+0x2d44], R11 ;  /* 0x002d440b01007387 */ /* 0x000fe80000100800 */
[----:B0-----:R-:W2:Y:S04]  /*9f0f0*/  LDL.LU R28, [R1+0x2ce8] ;  /* 0x002ce800011c7983 */ /* 0x001ea80000300800 */
[----:B------:R-:W-:Y:S01]  /*9f100*/  STL [R1+0x2d18], R27 ;  /* 0x002d181b01007387 */ /* 0x000fe20000100800 */
[----:B---3--:R-:W-:-:S05]  /*9f110*/  IADD3 R29, P5, R29, R3, RZ ;  /* 0x000000031d1d7210 */ /* 0x008fca0007fbe0ff */
[----:B------:R0:W-:Y:S04]  /*9f120*/  STL [R1+0x2d10], R29 ;  /* 0x002d101d01007387 */ /* 0x0001e80000100800 */
[----:B0-----:R-:W3:Y:S01]  /*9f130*/  LDL.LU R29, [R1+0x2d0c] ;  /* 0x002d0c00011d7983 */ /* 0x001ee20000300800 */
        /* <DEDUP_REMOVED lines=37> */
[----:B------:R-:W-:-:S05]  /*9f390*/  IADD3 R28, P6, R28, R3, RZ ;  /* 0x000000031c1c7210 */ /* 0x000fca0007fde0ff */
[----:B------:R0:W-:Y:S04]  /*9f3a0*/  STL [R1+0x2ce8], R28 ;  /* 0x002ce81c01007387 */ /* 0x0001e80000100800 */
        /* <DEDUP_REMOVED lines=24> */
[--C-:B------:R-:W-:Y:S01]  /*9f530*/  IMAD.X R18, R18, 0x1, R2.reuse, P1 ;  /* 0x0000000112127824 */ /* 0x100fe200008e0602 */
[-C--:B------:R-:W-:Y:S01]  /*9f540*/  IADD3 R12, P1, R12, R3.reuse, RZ ;  /* 0x000000030c0c7210 */ /* 0x080fe20007f3e0ff */
[----:B------:R-:W-:Y:S01]  /*9f550*/  IMAD.X R13, R13, 0x1, R2, P6 ;  /* 0x000000010d0d7824 */ /* 0x000fe200030e0602 */
[----:B0-----:R-:W2:Y:S01]  /*9f560*/  LDL.LU R17, [R1+0x2c9c] ;  /* 0x002c9c0001117983 */ /* 0x001ea20000300800 */
[----:B------:R-:W-:-:S03]  /*9f570*/  IADD3 R14, P6, R14, R3, RZ ;  /* 0x000000030e0e7210 */ /* 0x000fc60007fde0ff */
[----:B------:R0:W-:Y:S01]  /*9f580*/  STL [R1+0x2cec], R18 ;  /* 0x002cec1201007387 */ /* 0x0001e20000100800 */
[--C-:B------:R-:W-:Y:S01]  /*9f590*/  IMAD.X R15, R15, 0x1, R2.reuse, P5 ;  /* 0x000000010f0f7824 */ /* 0x100fe200028e0602 */
[-C--:B------:R-:W-:Y:S01]  /*9f5a0*/  IADD3 R22, P5, R22, R3.reuse, RZ ;  /* 0x0000000316167210 */ /* 0x080fe20007fbe0ff */
[--C-:B------:R-:W-:Y:S01]  /*9f5b0*/  IMAD.X R23, R23, 0x1, R2.reuse, P4 ;  /* 0x0000000117177824 */ /* 0x100fe200020e0602 */
[-C--:B------:R-:W-:Y:S01]  /*9f5c0*/  IADD3 R9, P4, R9, R3.reuse, RZ ;  /* 0x0000000309097210 */ /* 0x080fe20007f9e0ff */
[--C-:B------:R-:W-:Y:S02]  /*9f5d0*/  IMAD.X R10, R10, 0x1, R2.reuse, P3 ;  /* 0x000000010a0a7824 */ /* 0x100fe400018e0602 */
[----:B------:R-:W-:Y:S01]  /*9f5e0*/  IMAD.X R27, R27, 0x1, R2, P2 ;  /* 0x000000011b1b7824 */ /* 0x000fe200010e0602 */
[----:B0-----:R-:W2:Y:S04]  /*9f5f0*/  LDL.LU R18, [R1+0x2c70] ;  /* 0x002c700001127983 */ /* 0x001ea80000300800 */
[----:B------:R-:W-:Y:S04]  /*9f600*/  STL [R1+0x2cc0], R12 ;  /* 0x002cc00c01007387 */ /* 0x000fe80000100800 */
[----:B------:R-:W-:Y:S04]  /*9f610*/  STL [R1+0x2ce4], R13 ;  /* 0x002ce40d01007387 */ /* 0x000fe80000100800 */
[----:B------:R-:W-:Y:S04]  /*9f620*/  STL [R1+0x2cb8], R14 ;  /* 0x002cb80e01007387 */ /* 0x000fe80000100800 */
        /* <DEDUP_REMOVED lines=10> */
[----:B0-----:R-:W2:Y:S04]  /*9f6d0*/  LDL.LU R19, [R1+0x2c94] ;  /* 0x002c940001137983 */ /* 0x001ea80000300800 */
[----:B------:R-:W-:Y:S04]  /*9f6e0*/  STL [R1+0x2cc4], R27 ;  /* 0x002cc41b01007387 */ /* 0x000fe80000100800 */
[----:B------:R0:W-:Y:S04]  /*9f6f0*/  STL [R1+0x2cbc], R28 ;  /* 0x002cbc1c01007387 */ /* 0x0001e80000100800 */
[----:B0-----:R-:W2:Y:S01]  /*9f700*/  LDL.LU R28, [R1+0x2c68] ;  /* 0x002c6800011c7983 */ /* 0x001ea20000300800 */
        /* <DEDUP_REMOVED lines=37> */
[----:B------:R-:W-:-:S05]  /*9f960*/  IMAD.X R19, R19, 0x1, R2, P2 ;  /* 0x0000000113137824 */ /* 0x000fca00010e0602 */
[----:B------:R0:W-:Y:S01]  /*9f970*/  STL [R1+0x2c94], R19 ;  /* 0x002c941301007387 */ /* 0x0001e20000100800 */
[----:B------:R-:W-:-:S03]  /*9f980*/  IADD3 R28, P2, R28, R3, RZ ;  /* 0x000000031c1c7210 */ /* 0x000fc60007f5e0ff */
[----:B0-----:R-:W2:Y:S04]  /*9f990*/  LDL.LU R19, [R1+0x2c18] ;  /* 0x002c180001137983 */ /* 0x001ea80000300800 */
        /* <DEDUP_REMOVED lines=41> */
[----:B------:R-:W-:Y:S01]  /*9fc30*/  STL [R1+0x2c30], R23 ;  /* 0x002c301701007387 */ /* 0x000fe20000100800 */
[----:B------:R-:W-:-:S03]  /*9fc40*/  IADD3 R27, P5, R27, R3, RZ ;  /* 0x000000031b1b7210 */ /* 0x000fc60007fbe0ff */
[----:B------:R-:W-:Y:S04]  /*9fc50*/  STL [R1+0x2c54], R9 ;  /* 0x002c540901007387 */ /* 0x000fe80000100800 */
[----:B------:R-:W-:Y:S04]  /*9fc60*/  STL [R1+0x2c28], R10 ;  /* 0x002c280a01007387 */ /* 0x000fe80000100800 */
[----:B------:R0:W-:Y:S04]  /*9fc70*/  STL [R1+0x2c44], R18 ;  /* 0x002c441201007387 */ /* 0x0001e80000100800 */
[----:B------:R-:W-:Y:S01]  /*9fc80*/  STL [R1+0x2c4c], R11 ;  /* 0x002c4c0b01007387 */ /* 0x000fe20000100800 */
[----:B------:R-:W-:-:S03]  /*9fc90*/  IADD3 R19, P4, R19, R3, RZ ;  /* 0x0000000313137210 */ /* 0x000fc60007f9e0ff */
[----:B0-----:R-:W2:Y:S04]  /*9fca0*/  LDL.LU R18, [R1+0x2bf0] ;  /* 0x002bf00001127983 */ /* 0x001ea80000300800 */
[----:B------:R-:W-:Y:S04]  /*9fcb0*/  STL [R1+0x2c20], R27 ;  /* 0x002c201b01007387 */ /* 0x000fe80000100800 */
[----:B------:R0:W-:Y:S01]  /*9fcc0*/  STL [R1+0x2c18], R19 ;  /* 0x002c181301007387 */ /* 0x0001e20000100800 */
[----:B------:R-:W-:-:S03]  /*9fcd0*/  IMAD.X R28, R28, 0x1, R2, P3 ;  /* 0x000000011c1c7824 */ /* 0x000fc600018e0602 */
[----:B0-----:R-:W2:Y:S04]  /*9fce0*/  LDL.LU R19, [R1+0x2c14] ;  /* 0x002c140001137983 */ /* 0x001ea80000300800 */
        /* <DEDUP_REMOVED lines=63> */
[--C-:B--2---:R-:W-:Y:S01]  /*a00e0*/  IMAD.X R21, R21, 0x1, R2.reuse, P6 ;  /* 0x0000000115157824 */ /* 0x104fe200030e0602 */
[-C--:B------:R-:W-:Y:S01]  /*a00f0*/  IADD3 R12, P6, R12, R3.reuse, RZ ;  /* 0x000000030c0c7210 */ /* 0x080fe20007fde0ff */
[----:B------:R-:W-:Y:S01]  /*a0100*/  IMAD.X R13, R13, 0x1, R2, P5 ;  /* 0x000000010d0d7824 */ /* 0x000fe200028e0602 */
[----:B------:R-:W-:-:S02]  /*a0110*/  IADD3 R14, P5, R14, R3, RZ ;  /* 0x000000030e0e7210 */ /* 0x000fc40007fbe0ff */
        /* <DEDUP_REMOVED lines=48> */
[----:B0-----:R-:W4:Y:S04]  /*a0420*/  LDL.LU R20, [R1+0x2b50] ;  /* 0x002b500001147983 */ /* 0x001f280000300800 */
[----:B------:R-:W4:Y:S04]  /*a0430*/  LDL.LU R12, [R1+0x2b74] ;  /* 0x002b7400010c7983 */ /* 0x000f280000300800 */
[----:B------:R-:W4:Y:S04]  /*a0440*/  LDL.LU R13, [R1+0x2b48] ;  /* 0x002b4800010d7983 */ /* 0x000f280000300800 */
[----:B------:R-:W4:Y:S01]  /*a0450*/  LDL.LU R14, [R1+0x2b6c] ;  /* 0x002b6c00010e7983 */ /* 0x000f220000300800 */
[----:B--2---:R-:W-:-:S05]  /*a0460*/  IADD3 R21, P2, R21, R3, RZ ;  /* 0x0000000315157210 */ /* 0x004fca0007f5e0ff */
        /* <DEDUP_REMOVED lines=39> */
[--C-:B------:R-:W-:Y:S01]  /*a06e0*/  IMAD.X R12, R12, 0x1, R2.reuse, P2 ;  /* 0x000000010c0c7824 */ /* 0x100fe200010e0602 */
[-C--:B------:R-:W-:Y:S01]  /*a06f0*/  IADD3 R13, P2, R13, R3.reuse, RZ ;  /* 0x000000030d0d7210 */ /* 0x080fe20007f5e0ff */
[--C-:B------:R-:W-:Y:S01]  /*a0700*/  IMAD.X R14, R14, 0x1, R2.reuse, P1 ;  /* 0x000000010e0e7824 */ /* 0x100fe200008e0602 */
[-C--:B--2---:R-:W-:Y:S01]  /*a0710*/  IADD3 R15, P1, R15, R3.reuse, RZ ;  /* 0x000000030f0f7210 */ /* 0x084fe20007f3e0ff */
[----:B------:R-:W-:Y:S01]  /*a0720*/  IMAD.X R22, R22, 0x1, R2, P6 ;  /* 0x0000000116167824 */ /* 0x000fe200030e0602 */
[----:B------:R-:W-:Y:S01]  /*a0730*/  STL [R1+0x2b74], R12 ;  /* 0x002b740c01007387 */ /* 0x000fe20000100800 */
[----:B------:R-:W-:-:S03]  /*a0740*/  IADD3 R23, P6, R23, R3, RZ ;  /* 0x0000000317177210 */ /* 0x000fc60007fde0ff */
[----:B------:R-:W-:Y:S01]  /*a0750*/  STL [R1+0x2b48], R13 ;  /* 0x002b480d01007387 */ /* 0x000fe20000100800 */
[----:B------:R-:W-:-:S03]  /*a0760*/  IMAD.X R9, R9, 0x1, R2, P5 ;  /* 0x0000000109097824 */ /* 0x000fc600028e0602 */
[----:B------:R-:W-:Y:S01]  /*a0770*/  STL [R1+0x2b6c], R14 ;  /* 0x002b6c0e01007387 */ /* 0x000fe20000100800 */
[----:B------:R-:W-:-:S03]  /*a0780*/  IADD3 R10, P5, R10, R3, RZ ;  /* 0x000000030a0a7210 */ /* 0x000fc60007fbe0ff */
        /* <DEDUP_REMOVED lines=9> */
[----:B------:R-:W-:Y:S04]  /*a0820*/  STL [R1+0x2b54], R11 ;  /* 0x002b540b01007387 */ /* 0x000fe80000100800 */
[----:B0-----:R-:W2:Y:S01]  /*a0830*/  LDL.LU R21, [R1+0x2af8] ;  /* 0x002af80001157983 */ /* 0x001ea20000300800 */
[----:B------:R-:W-:-:S03]  /*a0840*/  IADD3 R17, P3, R17, R3, RZ ;  /* 0x0000000311117210 */ /* 0x000fc60007f7e0ff */
[----:B------:R-:W-:Y:S04]  /*a0850*/  STL [R1+0x2b28], R27 ;  /* 0x002b281b01007387 */ /* 0x000fe80000100800 */
        /* <DEDUP_REMOVED lines=39> */
[----:B--2---:R-:W-:-:S05]  /*a0ad0*/  IADD3 R21, P4, R21, R3, RZ ;  /* 0x0000000315157210 */ /* 0x004fca0007f9e0ff */
[----:B------:R0:W-:Y:S04]  /*a0ae0*/  STL [R1+0x2af8], R21 ;  /* 0x002af81501007387 */ /* 0x0001e80000100800 */
        /* <DEDUP_REMOVED lines=24> */
[--C-:B------:R-:W-:Y:S01]  /*a0c70*/  IMAD.X R0, R0, 0x1, R2.reuse, P5 ;  /* 0x0000000100007824 */ /* 0x100fe200028e0602 */
[-C--:B------:R-:W-:Y:S02]  /*a0c80*/  IADD3 R12, P5, R12, R3.reuse, RZ ;  /* 0x000000030c0c7210 */ /* 0x080fe40007fbe0ff */
[----:B0-----:R-:W4:Y:S04]  /*a0c90*/  LDL.LU R16, [R1+0x2aac] ;  /* 0x002aac0001107983 */ /* 0x001f280000300800 */
        /* <DEDUP_REMOVED lines=21> */
[----:B------:R-:W-:Y:S04]  /*a0df0*/  STL [R1+0x2ab0], R11 ;  /* 0x002ab00b01007387 */ /* 0x000fe80000100800 */
[----:B0-----:R-:W4:Y:S01]  /*a0e00*/  LDL.LU R20, [R1+0x2aa4] ;  /* 0x002aa40001147983 */ /* 0x001f220000300800 */
[----:B--2---:R-:W-:-:S03]  /*a0e10*/  IMAD.X R21, R21, 0x1, R2, P5 ;  /* 0x0000000115157824 */ /* 0x004fc600028e0602 */
[----:B------:R-:W-:Y:S04]  /*a0e20*/  STL [R1+0x2ad4], R27 ;  /* 0x002ad41b01007387 */ /* 0x000fe80000100800 */
[----:B------:R0:W-:Y:S04]  /*a0e30*/  STL [R1+0x2acc], R21 ;  /* 0x002acc1501007387 */ /* 0x0001e80000100800 */
        /* <DEDUP_REMOVED lines=39> */
[----:B------:R0:W-:Y:S04]  /*a10b0*/  STL [R1+0x2aa4], R20 ;  /* 0x002aa41401007387 */ /* 0x0001e80000100800 */
        /* <DEDUP_REMOVED lines=52> */
[----:B------:R0:W-:Y:S04]  /*a1400*/  STL [R1+0x2a28], R20 ;  /* 0x002a281401007387 */ /* 0x0001e80000100800 */
[----:B0-----:R-:W4:Y:S01]  /*a1410*/  LDL.LU R20, [R1+0x2a24] ;  /* 0x002a240001147983 */ /* 0x001f220000300800 */
[----:B--2---:R-:W-:-:S05]  /*a1420*/  IMAD.X R21, R21, 0x1, R2, P1 ;  /* 0x0000000115157824 */ /* 0x004fca00008e0602 */
        /* <DEDUP_REMOVED lines=156> */
[-C--:B----4-:R-:W-:Y:S01]  /*a1df0*/  IADD3 R24, P1, R24, R3.reuse, RZ ;  /* 0x0000000318187210 */ /* 0x090fe20007f3e0ff */
[--C-:B------:R-:W-:Y:S01]  /*a1e00*/  IMAD.X R12, R12, 0x1, R2.reuse, P6 ;  /* 0x000000010c0c7824 */ /* 0x100fe200030e0602 */
[-C--:B------:R-:W-:Y:S01]  /*a1e10*/  IADD3 R13, P6, R13, R3.reuse, RZ ;  /* 0x000000030d0d7210 */ /* 0x080fe20007fde0ff */
[--C-:B------:R-:W-:Y:S02]  /*a1e20*/  IMAD.X R14, R14, 0x1, R2.reuse, P5 ;  /* 0x000000010e0e7824 */ /* 0x100fe400028e0602 */
[----:B------:R0:W-:Y:S01]  /*a1e30*/  STL [R1+0x2960], R24 ;  /* 0x0029601801007387 */ /* 0x0001e20000100800 */
        /* <DEDUP_REMOVED lines=47> */
[----:B0-----:R-:W3:Y:S04]  /*a2130*/  LDL.LU R29, [R1+0x290c] ;  /* 0x00290c00011d7983 */ /* 0x001ee80000300800 */
[----:B------:R-:W3:Y:S04]  /*a2140*/  LDL.LU R12, [R1+0x28e0] ;  /* 0x0028e000010c7983 */ /* 0x000ee80000300800 */
[----:B------:R-:W3:Y:S04]  /*a2150*/  LDL.LU R13, [R1+0x2904] ;  /* 0x00290400010d7983 */ /* 0x000ee80000300800 */
[----:B------:R-:W3:Y:S01]  /*a2160*/  LDL.LU R14, [R1+0x28d8] ;  /* 0x0028d800010e7983 */ /* 0x000ee20000300800 */
[----:B----4-:R-:W-:-:S05]  /*a2170*/  IMAD.X R24, R24, 0x1, R2, P2 ;  /* 0x0000000118187824 */ /* 0x010fca00010e0602 */
        /* <DEDUP_REMOVED lines=36> */
[--C-:B---3--:R-:W-:Y:S01]  /*a23c0*/  IMAD.X R29, R29, 0x1, R2.reuse, P3 ;  /* 0x000000011d1d7824 */ /* 0x108fe200018e0602 */
[-C--:B------:R-:W-:Y:S01]  /*a23d0*/  IADD3 R12, P3, R12, R3.reuse, RZ ;  /* 0x000000030c0c7210 */ /* 0x080fe20007f7e0ff */
[----:B------:R-:W-:Y:S01]  /*a23e0*/  IMAD.X R13, R13, 0x1, R2, P2 ;  /* 0x000000010d0d7824 */ /* 0x000fe200010e0602 */
[----:B------:R-:W-:-:S02]  /*a23f0*/  IADD3 R14, P2, R14, R3, RZ ;  /* 0x000000030e0e7210 */ /* 0x000fc40007f5e0ff */
[----:B------:R0:W-:Y:S01]  /*a2400*/  STL [R1+0x290c], R29 ;  /* 0x00290c1d01007387 */ /* 0x0001e20000100800 */
[----:B----4-:R-:W-:-:S03]  /*a2410*/  IMAD.X R15, R15, 0x1, R2, P1 ;  /* 0x000000010f0f7824 */ /* 0x010fc600008e0602 */
[----:B0-----:R-:W3:Y:S01]  /*a2420*/  LDL.LU R29, [R1+0x2890] ;  /* 0x00289000011d7983 */ /* 0x001ee20000300800 */
[----:B------:R-:W-:-:S03]  /*a2430*/  IADD3 R22, P1, R22, R3, RZ ;  /* 0x0000000316167210 */ /* 0x000fc60007f3e0ff */
[----:B------:R-:W-:Y:S01]  /*a2440*/  STL [R1+0x28e0], R12 ;  /* 0x0028e00c01007387 */ /* 0x000fe20000100800 */
[----:B------:R-:W-:-:S03]  /*a2450*/  IMAD.X R23, R23, 0x1, R2, P6 ;  /* 0x0000000117177824 */ /* 0x000fc600030e0602 */
[----:B------:R-:W-:Y:S01]  /*a2460*/  STL [R1+0x2904], R13 ;  /* 0x0029040d01007387 */ /* 0x000fe20000100800 */
[----:B------:R-:W-:-:S03]  /*a2470*/  IADD3 R9, P6, R9, R3, RZ ;  /* 0x0000000309097210 */ /* 0x000fc60007fde0ff */
[----:B------:R-:W-:Y:S01]  /*a2480*/  STL [R1+0x28d8], R14 ;  /* 0x0028d80e01007387 */ /* 0x000fe20000100800 */
[--C-:B------:R-:W-:Y:S02]  /*a2490*/  IMAD.X R10, R10, 0x1, R2.reuse, P5 ;  /* 0x000000010a0a7824 */ /* 0x100fe400028e0602 */
        /* <DEDUP_REMOVED lines=11> */
[----:B------:R-:W-:-:S03]  /*a2550*/  IMAD.X R25, R25, 0x1, R2, P3 ;  /* 0x0000000119197824 */ /* 0x000fc600018e0602 */
[----:B------:R-:W-:Y:S04]  /*a2560*/  STL [R1+0x28e4], R27 ;  /* 0x0028e41b01007387 */ /* 0x000fe80000100800 */
        /* <DEDUP_REMOVED lines=25> */
[----:B0-----:R-:W2:Y:S04]  /*a2700*/  LDL.LU R28, [R1+0x2868] ;  /* 0x00286800011c7983 */ /* 0x001ea80000300800 */
[----:B------:R-:W2:Y:S04]  /*a2710*/  LDL.LU R12, [R1+0x288c] ;  /* 0x00288c00010c7983 */ /* 0x000ea80000300800 */
[----:B------:R-:W2:Y:S04]  /*a2720*/  LDL.LU R13, [R1+0x2860] ;  /* 0x00286000010d7983 */ /* 0x000ea80000300800 */
[----:B------:R-:W2:Y:S01]  /*a2730*/  LDL.LU R14, [R1+0x2884] ;  /* 0x00288400010e7983 */ /* 0x000ea20000300800 */
[----:B---3--:R-:W-:-:S05]  /*a2740*/  IADD3 R29, P5, R29, R3, RZ ;  /* 0x000000031d1d7210 */ /* 0x008fca0007fbe0ff */
        /* <DEDUP_REMOVED lines=9> */
[----:B----4-:R-:W-:-:S05]  /*a27e0*/  IMAD.X R24, R24, 0x1, R2, P4 ;  /* 0x0000000118187824 */ /* 0x010fca00020e0602 */
[----:B------:R0:W-:Y:S04]  /*a27f0*/  STL [R1+0x28b4], R24 ;  /* 0x0028b41801007387 */ /* 0x0001e80000100800 */
        /* <DEDUP_REMOVED lines=29> */
[----:B------:R0:W-:Y:S04]  /*a29d0*/  STL [R1+0x2868], R28 ;  /* 0x0028681c01007387 */ /* 0x0001e80000100800 */
[----:B0-----:R-:W2:Y:S04]  /*a29e0*/  LDL.LU R28, [R1+0x283c] ;  /* 0x00283c00011c7983 */ /* 0x001ea80000300800 */
[----:B------:R-:W-:Y:S04]  /*a29f0*/  STL [R1+0x288c], R12 ;  /* 0x00288c0c01007387 */ /* 0x000fe80000100800 */
[----:B------:R-:W-:Y:S04]  /*a2a00*/  STL [R1+0x2860], R13 ;  /* 0x0028600d01007387 */ /* 0x000fe80000100800 */
[----:B------:R-:W-:Y:S01]  /*a2a10*/  STL [R1+0x2884], R14 ;  /* 0x0028840e01007387 */ /* 0x000fe20000100800 */
[-C--:B---3--:R-:W-:Y:S01]  /*a2a20*/  IADD3 R15, P4, R15, R3.reuse, RZ ;  /* 0x000000030f0f7210 */ /* 0x088fe20007f9e0ff */
[--C-:B------:R-:W-:Y:S01]  /*a2a30*/  IMAD.X R22, R22, 0x1, R2.reuse, P3 ;  /* 0x0000000116167824 */ /* 0x100fe200018e0602 */
[-C--:B------:R-:W-:Y:S01]  /*a2a40*/  IADD3 R23, P3, R23, R3.reuse, RZ ;  /* 0x0000000317177210 */ /* 0x080fe20007f7e0ff */
[--C-:B------:R-:W-:Y:S01]  /*a2a50*/  IMAD.X R9, R9, 0x1, R2.reuse, P2 ;  /* 0x0000000109097824 */ /* 0x100fe200010e0602 */
[----:B------:R-:W-:Y:S01]  /*a2a60*/  IADD3 R10, P2, R10, R3, RZ ;  /* 0x000000030a0a7210 */ /* 0x000fe20007f5e0ff */
[----:B------:R-:W-:Y:S04]  /*a2a70*/  STL [R1+0x2858], R15 ;  /* 0x0028580f01007387 */ /* 0x000fe80000100800 */
[----:B------:R-:W-:Y:S01]  /*a2a80*/  STL [R1+0x287c], R22 ;  /* 0x00287c1601007387 */ /* 0x000fe20000100800 */
[----:B------:R-:W-:-:S02]  /*a2a90*/  IMAD.X R29, R29, 0x1, R2, P6 ;  /* 0x000000011d1d7824 */ /* 0x000fc400030e0602 */
[----:B------:R-:W-:Y:S01]  /*a2aa0*/  IMAD.X R11, R11, 0x1, R2, P1 ;  /* 0x000000010b0b7824 */ /* 0x000fe200008e0602 */
[----:B------:R-:W-:Y:S04]  /*a2ab0*/  STL [R1+0x2850], R23 ;  /* 0x0028501701007387 */ /* 0x000fe80000100800 */
[----:B------:R-:W-:Y:S04]  /*a2ac0*/  STL [R1+0x2874], R9 ;  /* 0x0028740901007387 */ /* 0x000fe80000100800 */
[----:B------:R-:W-:Y:S01]  /*a2ad0*/  STL [R1+0x2848], R10 ;  /* 0x0028480a01007387 */ /* 0x000fe20000100800 */
[----:B------:R-:W-:-:S03]  /*a2ae0*/  IADD3 R27, P1, R27, R3, RZ ;  /* 0x000000031b1b7210 */ /* 0x000fc60007f3e0ff */
[----:B------:R0:W-:Y:S04]  /*a2af0*/  STL [R1+0x2864], R29 ;  /* 0x0028641d01007387 */ /* 0x0001e80000100800 */
[----:B------:R-:W-:Y:S04]  /*a2b00*/  STL [R1+0x286c], R11 ;  /* 0x00286c0b01007387 */ /* 0x000fe80000100800 */
[----:B0-----:R-:W3:Y:S04]  /*a2b10*/  LDL.LU R29, [R1+0x2810] ;  /* 0x00281000011d7983 */ /* 0x001ee80000300800 */
[----:B------:R-:W-:Y:S01]  /*a2b20*/  STL [R1+0x2840], R27 ;  /* 0x0028401b01007387 */ /* 0x000fe20000100800 */
[----:B----4-:R-:W-:-:S05]  /*a2b30*/  IADD3 R24, P6, R24, R3, RZ ;  /* 0x0000000318187210 */ /* 0x010fca0007fde0ff */
[----:B------:R0:W-:Y:S04]  /*a2b40*/  STL [R1+0x2838], R24 ;  /* 0x0028381801007387 */ /* 0x0001e80000100800 */
        /* <DEDUP_REMOVED lines=38> */
[----:B---3--:R-:W-:-:S05]  /*a2db0*/  IADD3 R29, P1, R29, R3, RZ ;  /* 0x000000031d1d7210 */ /* 0x008fca0007f3e0ff */
[----:B------:R0:W-:Y:S04]  /*a2dc0*/  STL [R1+0x2810], R29 ;  /* 0x0028101d01007387 */ /* 0x0001e80000100800 */
        /* <DEDUP_REMOVED lines=49> */
[----:B0-----:R-:W2:Y:S04]  /*a30e0*/  LDL.LU R28, [R1+0x27bc] ;  /* 0x0027bc00011c7983 */ /* 0x001ea80000300800 */
[----:B------:R-:W-:Y:S01]  /*a30f0*/  STL [R1+0x27ec], R27 ;  /* 0x0027ec1b01007387 */ /* 0x000fe20000100800 */
[----:B---3--:R-:W-:-:S05]  /*a3100*/  IMAD.X R29, R29, 0x1, R2, P2 ;  /* 0x000000011d1d7824 */ /* 0x008fca00010e0602 */
[----:B------:R0:W-:Y:S04]  /*a3110*/  STL [R1+0x27e4], R29 ;  /* 0x0027e41d01007387 */ /* 0x0001e80000100800 */
[----:B0-----:R-:W3:Y:S01]  /*a3120*/  LDL.LU R29, [R1+0x2790] ;  /* 0x00279000011d7983 */ /* 0x001ee20000300800 */
        /* <DEDUP_REMOVED lines=38> */
[----:B------:R0:W-:Y:S04]  /*a3390*/  STL [R1+0x27bc], R28 ;  /* 0x0027bc1c01007387 */ /* 0x0001e80000100800 */
        /* <DEDUP_REMOVED lines=52> */
[----:B------:R0:W-:Y:S04]  /*a36e0*/  STL [R1+0x2740], R28 ;  /* 0x0027401c01007387 */ /* 0x0001e80000100800 */
[----:B0-----:R-:W2:Y:S01]  /*a36f0*/  LDL.LU R28, [R1+0x273c] ;  /* 0x00273c00011c7983 */ /* 0x001ea20000300800 */
        /* <DEDUP_REMOVED lines=64> */
[--C-:B------:R-:W-:Y:S01]  /*a3b00*/  IMAD.X R17, R17, 0x1, R2.reuse, P1 ;  /* 0x0000000111117824 */ /* 0x100fe200008e0602 */
[-C--:B------:R-:W-:Y:S01]  /*a3b10*/  IADD3 R12, P1, R12, R3.reuse, RZ ;  /* 0x000000030c0c7210 */ /* 0x080fe20007f3e0ff */
[--C-:B------:R-:W-:Y:S01]  /*a3b20*/  IMAD.X R13, R13, 0x1, R2.reuse, P6 ;  /* 0x000000010d0d7824 */ /* 0x100fe200030e0602 */
[-C--:B------:R-:W-:Y:S02]  /*a3b30*/  IADD3 R14, P6, R14, R3.reuse, RZ ;  /* 0x000000030e0e7210 */ /* 0x080fe40007fde0ff */
[----:B------:R0:W-:Y:S01]  /*a3b40*/  STL [R1+0x271c], R17 ;  /* 0x00271c1101007387 */ /* 0x0001e20000100800 */
[--C-:B------:R-:W-:Y:S01]  /*a3b50*/  IMAD.X R15, R15, 0x1, R2.reuse, P5 ;  /* 0x000000010f0f7824 */ /* 0x100fe200028e0602 */
[-C--:B------:R-:W-:Y:S01]  /*a3b60*/  IADD3 R22, P5, R22, R3.reuse, RZ ;  /* 0x0000000316167210 */ /* 0x080fe20007fbe0ff */
[--C-:B------:R-:W-:Y:S01]  /*a3b70*/  IMAD.X R23, R23, 0x1, R2.reuse, P4 ;  /* 0x0000000117177824 */ /* 0x100fe200020e0602 */
[----:B------:R-:W-:Y:S01]  /*a3b80*/  IADD3 R9, P4, R9, R3, RZ ;  /* 0x0000000309097210 */ /* 0x000fe20007f9e0ff */
[----:B------:R-:W-:-:S02]  /*a3b90*/  IMAD.X R10, R10, 0x1, R2, P3 ;  /* 0x000000010a0a7824 */ /* 0x000fc400018e0602 */
        /* <DEDUP_REMOVED lines=42> */
[----:B0-----:R-:W2:Y:S04]  /*a3e40*/  LDL.LU R21, [R1+0x2678] ;  /* 0x0026780001157983 */ /* 0x001ea80000300800 */
[----:B------:R-:W2:Y:S04]  /*a3e50*/  LDL.LU R12, [R1+0x269c] ;  /* 0x00269c00010c7983 */ /* 0x000ea80000300800 */
[----:B------:R-:W2:Y:S01]  /*a3e60*/  LDL.LU R13, [R1+0x2670] ;  /* 0x00267000010d7983 */ /* 0x000ea20000300800 */
[----:B------:R-:W-:-:S03]  /*a3e70*/  IADD3 R17, P3, R17, R3, RZ ;  /* 0x0000000311117210 */ /* 0x000fc60007f7e0ff */
        /* <DEDUP_REMOVED lines=37> */
[-C--:B--2---:R-:W-:Y:S01]  /*a40d0*/  IADD3 R21, P4, R21, R3.reuse, RZ ;  /* 0x0000000315157210 */ /* 0x084fe20007f9e0ff */
[--C-:B------:R-:W-:Y:S01]  /*a40e0*/  IMAD.X R12, R12, 0x1, R2.reuse, P3 ;  /* 0x000000010c0c7824 */ /* 0x100fe200018e0602 */
[----:B------:R-:W-:Y:S01]  /*a40f0*/  IADD3 R13, P3, R13, R3, RZ ;  /* 0x000000030d0d7210 */ /* 0x000fe20007f7e0ff */
[----:B------:R-:W-:-:S02]  /*a4100*/  IMAD.X R14, R14, 0x1, R2, P2 ;  /* 0x000000010e0e7824 */ /* 0x000fc400010e0602 */
[----:B------:R0:W-:Y:S01]  /*a4110*/  STL [R1+0x2678], R21 ;  /* 0x0026781501007387 */ /* 0x0001e20000100800 */
[-C--:B------:R-:W-:Y:S01]  /*a4120*/  IADD3 R15, P2, R15, R3.reuse, RZ ;  /* 0x000000030f0f7210 */ /* 0x080fe20007f5e0ff */
[--C-:B------:R-:W-:Y:S01]  /*a4130*/  IMAD.X R22, R22, 0x1, R2.reuse, P1 ;  /* 0x0000000116167824 */ /* 0x100fe200008e0602 */
[-C--:B------:R-:W-:Y:S01]  /*a4140*/  IADD3 R23, P1, R23, R3.reuse, RZ ;  /* 0x0000000317177210 */ /* 0x080fe20007f3e0ff */
[----:B------:R-:W-:Y:S01]  /*a4150*/  IMAD.X R9, R9, 0x1, R2, P6 ;  /* 0x0000000109097824 */ /* 0x000fe200030e0602 */
[----:B0-----:R-:W2:Y:S04]  /*a4160*/  LDL.LU R21, [R1+0x264c] ;  /* 0x00264c0001157983 */ /* 0x001ea80000300800 */
        /* <DEDUP_REMOVED lines=42> */
[----:B0-----:R-:W4:Y:S04]  /*a4410*/  LDL.LU R20, [R1+0x2624] ;  /* 0x0026240001147983 */ /* 0x001f280000300800 */
[----:B------:R-:W4:Y:S01]  /*a4420*/  LDL.LU R12, [R1+0x25f8] ;  /* 0x0025f800010c7983 */ /* 0x000f220000300800 */
[----:B--2---:R-:W-:-:S03]  /*a4430*/  IMAD.X R21, R21, 0x1, R2, P5 ;  /* 0x0000000115157824 */ /* 0x004fc600028e0602 */
        /* <DEDUP_REMOVED lines=41> */
[-C--:B------:R-:W-:Y:S01]  /*a46d0*/  IADD3 R12, P6, R12, R3.reuse, RZ ;  /* 0x000000030c0c7210 */ /* 0x080fe20007fde0ff */
[--C-:B--2---:R-:W-:Y:S01]  /*a46e0*/  IMAD.X R13, R13, 0x1, R2.reuse, P5 ;  /* 0x000000010d0d7824 */ /* 0x104fe200028e0602 */
[-C--:B------:R-:W-:Y:S01]  /*a46f0*/  IADD3 R14, P5, R14, R3.reuse, RZ ;  /* 0x000000030e0e7210 */ /* 0x080fe20007fbe0ff */
[--C-:B------:R-:W-:Y:S01]  /*a4700*/  IMAD.X R15, R15, 0x1, R2.reuse, P4 ;  /* 0x000000010f0f7824 */ /* 0x100fe200020e0602 */
[----:B------:R-:W-:Y:S01]  /*a4710*/  IADD3 R22, P4, R22, R3, RZ ;  /* 0x0000000316167210 */ /* 0x000fe20007f9e0ff */
        /* <DEDUP_REMOVED lines=58> */
[----:B--2---:R-:W-:-:S05]  /*a4ac0*/  IMAD.X R21, R21, 0x1, R2, P1 ;  /* 0x0000000115157824 */ /* 0x004fca00008e0602 */
[----:B------:R0:W-:Y:S01]  /*a4ad0*/  STL [R1+0x25cc], R21 ;  /* 0x0025cc1501007387 */ /* 0x0001e20000100800 */
[----:B------:R-:W-:-:S03]  /*a4ae0*/  IADD3 R17, P1, R17, R3, RZ ;  /* 0x0000000311117210 */ /* 0x000fc60007f3e0ff */
[----:B0-----:R-:W2:Y:S04]  /*a4af0*/  LDL.LU R21, [R1+0x2550] ;  /* 0x0025500001157983 */ /* 0x001ea80000300800 */
        /* <DEDUP_REMOVED lines=43> */
[----:B------:R-:W-:Y:S04]  /*a4db0*/  STL [R1+0x2560], R10 ;  /* 0x0025600a01007387 */ /* 0x000fe80000100800 */
[----:B------:R0:W-:Y:S04]  /*a4dc0*/  STL [R1+0x257c], R20 ;  /* 0x00257c1401007387 */ /* 0x0001e80000100800 */
[----:B------:R-:W-:Y:S04]  /*a4dd0*/  STL [R1+0x2584], R11 ;  /* 0x0025840b01007387 */ /* 0x000fe80000100800 */
[----:B0-----:R-:W4:Y:S01]  /*a4de0*/  LDL.LU R20, [R1+0x2528] ;  /* 0x0025280001147983 */ /* 0x001f220000300800 */
[----:B------:R-:W-:-:S02]  /*a4df0*/  IADD3 R27, P4, R27, R3, RZ ;  /* 0x000000031b1b7210 */ /* 0x000fc40007f9e0ff */
[----:B--2---:R-:W-:-:S03]  /*a4e00*/  IADD3 R21, P3, R21, R3, RZ ;  /* 0x0000000315157210 */ /* 0x004fc60007f7e0ff */
[----:B------:R-:W-:Y:S04]  /*a4e10*/  STL [R1+0x2558], R27 ;  /* 0x0025581b01007387 */ /* 0x000fe80000100800 */
[----:B------:R0:W-:Y:S01]  /*a4e20*/  STL [R1+0x2550], R21 ;  /* 0x0025501501007387 */ /* 0x0001e20000100800 */
[----:B------:R-:W-:-:S03]  /*a4e30*/  IMAD.X R17, R17, 0x1, R2, P2 ;  /* 0x0000000111117824 */ /* 0x000fc600010e0602 */
[----:B0-----:R-:W2:Y:S04]  /*a4e40*/  LDL.LU R21, [R1+0x254c] ;  /* 0x00254c0001157983 */ /* 0x001ea80000300800 */
        /* <DEDUP_REMOVED lines=37> */
[----:B------:R0:W-:Y:S04]  /*a50a0*/  STL [R1+0x2528], R20 ;  /* 0x0025281401007387 */ /* 0x0001e80000100800 */
        /* <DEDUP_REMOVED lines=52> */
[----:B------:R0:W-:Y:S04]  /*a53f0*/  STL [R1+0x24fc], R20 ;  /* 0x0024fc1401007387 */ /* 0x0001e80000100800 */
[----:B0-----:R-:W4:Y:S01]  /*a5400*/  LDL.LU R20, [R1+0x24a8] ;  /* 0x0024a80001147983 */ /* 0x001f220000300800 */
[----:B--2---:R-:W-:-:S05]  /*a5410*/  IADD3 R21, P5, R21, R3, RZ ;  /* 0x0000000315157210 */ /* 0x004fca0007fbe0ff */
        /* <DEDUP_REMOVED lines=63> */
[-C--:B------:R-:W-:Y:S01]  /*a5810*/  IADD3 R25, P2, R25, R3.reuse, RZ ;  /* 0x0000000319197210 */ /* 0x080fe20007f5e0ff */
        /* <DEDUP_REMOVED lines=51> */
[----:B0-----:R-:W4:Y:S04]  /*a5b50*/  LDL.LU R24, [R1+0x2434] ;  /* 0x0024340001187983 */ /* 0x001f280000300800 */
[----:B------:R-:W4:Y:S01]  /*a5b60*/  LDL.LU R12, [R1+0x2408] ;  /* 0x00240800010c7983 */ /* 0x000f220000300800 */
[----:B------:R-:W-:-:S03]  /*a5b70*/  IMAD.X R25, R25, 0x1, R2, P3 ;  /* 0x0000000119197824 */ /* 0x000fc600018e0602 */
        /* <DEDUP_REMOVED lines=38> */
[--C-:B----4-:R-:W-:Y:S01]  /*a5de0*/  IMAD.X R24, R24, 0x1, R2.reuse, P4 ;  /* 0x0000000118187824 */ /* 0x110fe200020e0602 */
        /* <DEDUP_REMOVED lines=8> */
[--C-:B------:R-:W-:Y:S01]  /*a5e70*/  IMAD.X R10, R10, 0x1, R2.reuse, P6 ;  /* 0x000000010a0a7824 */ /* 0x100fe200030e0602 */
[----:B0-----:R-:W4:Y:S04]  /*a5e80*/  LDL.LU R24, [R1+0x23b8] ;  /* 0x0023b80001187983 */ /* 0x001f280000300800 */
[----:B------:R-:W-:Y:S04]  /*a5e90*/  STL [R1+0x2408], R12 ;  /* 0x0024080c01007387 */ /* 0x000fe80000100800 */
[----:B------:R-:W-:Y:S04]  /*a5ea0*/  STL [R1+0x242c], R13 ;  /* 0x00242c0d01007387 */ /* 0x000fe80000100800 */
[----:B------:R-:W-:Y:S01]  /*a5eb0*/  STL [R1+0x2400], R14 ;  /* 0x0024000e01007387 */ /* 0x000fe20000100800 */
[----:B------:R-:W-:-:S03]  /*a5ec0*/  IMAD.X R27, R27, 0x1, R2, P5 ;  /* 0x000000011b1b7824 */ /* 0x000fc600028e0602 */
        /* <DEDUP_REMOVED lines=37> */
[----:B0-----:R-:W3:Y:S04]  /*a6120*/  LDL.LU R29, [R1+0x2390] ;  /* 0x00239000011d7983 */ /* 0x001ee80000300800 */
[----:B------:R-:W3:Y:S04]  /*a6130*/  LDL.LU R12, [R1+0x23b4] ;  /* 0x0023b400010c7983 */ /* 0x000ee80000300800 */
[----:B------:R-:W3:Y:S04]  /*a6140*/  LDL.LU R13, [R1+0x2388] ;  /* 0x00238800010d7983 */ /* 0x000ee80000300800 */
[----:B------:R-:W3:Y:S01]  /*a6150*/  LDL.LU R14, [R1+0x23ac] ;  /* 0x0023ac00010e7983 */ /* 0x000ee20000300800 */
[----:B----4-:R-:W-:-:S05]  /*a6160*/  IADD3 R24, P6, R24, R3, RZ ;  /* 0x0000000318187210 */ /* 0x010fca0007fde0ff */
        /* <DEDUP_REMOVED lines=37> */
[--C-:B------:R-:W-:Y:S01]  /*a63c0*/  IMAD.X R12, R12, 0x1, R2.reuse, P6 ;  /* 0x000000010c0c7824 */ /* 0x100fe200030e0602 */
[----:B------:R-:W-:Y:S01]  /*a63d0*/  IADD3 R13, P6, R13, R3, RZ ;  /* 0x000000030d0d7210 */ /* 0x000fe20007fde0ff */
[----:B------:R-:W-:-:S02]  /*a63e0*/  IMAD.X R14, R14, 0x1, R2, P5 ;  /* 0x000000010e0e7824 */ /* 0x000fc400028e0602 */
[----:B------:R0:W-:Y:S04]  /*a63f0*/  STL [R1+0x2390], R29 ;  /* 0x0023901d01007387 */ /* 0x0001e80000100800 */
[----:B0-----:R-:W3:Y:S04]  /*a6400*/  LDL.LU R29, [R1+0x2364] ;  /* 0x00236400011d7983 */ /* 0x001ee80000300800 */
[----:B------:R-:W-:Y:S01]  /*a6410*/  STL [R1+0x23b4], R12 ;  /* 0x0023b40c01007387 */ /* 0x000fe20000100800 */
[----:B----4-:R-:W-:Y:S01]  /*a6420*/  IMAD.X R22, R22, 0x1, R2, P4 ;  /* 0x0000000116167824 */ /* 0x010fe200020e0602 */
[----:B------:R-:W-:-:S02]  /*a6430*/  IADD3 R15, P5, R15, R3, RZ ;  /* 0x000000030f0f7210 */ /* 0x000fc40007fbe0ff */
[----:B------:R-:W-:Y:S01]  /*a6440*/  STL [R1+0x2388], R13 ;  /* 0x0023880d01007387 */ /* 0x000fe20000100800 */
[-C--:B------:R-:W-:Y:S01]  /*a6450*/  IADD3 R23, P4, R23, R3.reuse, RZ ;  /* 0x0000000317177210 */ /* 0x080fe20007f9e0ff */
[----:B------:R-:W-:Y:S02]  /*a6460*/  IMAD.X R9, R9, 0x1, R2, P3 ;  /* 0x0000000109097824 */ /* 0x000fe400018e0602 */
[----:B------:R-:W-:Y:S01]  /*a6470*/  STL [R1+0x23ac], R14 ;  /* 0x0023ac0e01007387 */ /* 0x000fe20000100800 */
[----:B------:R-:W-:-:S03]  /*a6480*/  IADD3 R10, P3, R10, R3, RZ ;  /* 0x000000030a0a7210 */ /* 0x000fc60007f7e0ff */
[----:B------:R-:W-:Y:S04]  /*a6490*/  STL [R1+0x2380], R15 ;  /* 0x0023800f01007387 */ /* 0x000fe80000100800 */
[----:B------:R-:W-:Y:S01]  /*a64a0*/  STL [R1+0x23a4], R22 ;  /* 0x0023a41601007387 */ /* 0x000fe20000100800 */
[--C-:B------:R-:W-:Y:S02]  /*a64b0*/  IMAD.X R24, R24, 0x1, R2.reuse, P1 ;  /* 0x0000000118187824 */ /* 0x100fe400008e0602 */
[----:B------:R-:W-:Y:S01]  /*a64c0*/  IMAD.X R11, R11, 0x1, R2, P2 ;  /* 0x000000010b0b7824 */ /* 0x000fe200010e0602 */
[----:B------:R-:W-:Y:S04]  /*a64d0*/  STL [R1+0x2378], R23 ;  /* 0x0023781701007387 */ /* 0x000fe80000100800 */
[----:B------:R-:W-:Y:S04]  /*a64e0*/  STL [R1+0x239c], R9 ;  /* 0x00239c0901007387 */ /* 0x000fe80000100800 */
[----:B------:R-:W-:Y:S01]  /*a64f0*/  STL [R1+0x2370], R10 ;  /* 0x0023700a01007387 */ /* 0x000fe20000100800 */
[----:B------:R-:W-:-:S03]  /*a6500*/  IADD3 R27, P2, R27, R3, RZ ;  /* 0x000000031b1b7210 */ /* 0x000fc60007f5e0ff */
[----:B------:R0:W-:Y:S04]  /*a6510*/  STL [R1+0x238c], R24 ;  /* 0x00238c1801007387 */ /* 0x0001e80000100800 */
[----:B------:R-:W-:Y:S04]  /*a6520*/  STL [R1+0x2394], R11 ;  /* 0x0023940b01007387 */ /* 0x000fe80000100800 */
[----:B0-----:R-:W4:Y:S04]  /*a6530*/  LDL.LU R24, [R1+0x2338] ;  /* 0x0023380001187983 */ /* 0x001f280000300800 */
[----:B------:R-:W-:Y:S01]  /*a6540*/  STL [R1+0x2368], R27 ;  /* 0x0023681b01007387 */ /* 0x000fe20000100800 */
[----:B------:R-:W-:-:S05]  /*a6550*/  IADD3 R25, P1, R25, R3, RZ ;  /* 0x0000000319197210 */ /* 0x000fca0007f3e0ff */
        /* <DEDUP_REMOVED lines=40> */
[----:B------:R0:W-:Y:S04]  /*a67e0*/  STL [R1+0x2338], R24 ;  /* 0x0023381801007387 */ /* 0x0001e80000100800 */
        /* <DEDUP_REMOVED lines=29> */
[----:B------:R0:W-:Y:S04]  /*a69c0*/  STL [R1+0x233c], R28 ;  /* 0x00233c1c01007387 */ /* 0x0001e80000100800 */
        /* <DEDUP_REMOVED lines=22> */
[----:B------:R0:W-:Y:S04]  /*a6b30*/  STL [R1+0x230c], R24 ;  /* 0x00230c1801007387 */ /* 0x0001e80000100800 */
[----:B0-----:R-:W4:Y:S01]  /*a6b40*/  LDL.LU R24, [R1+0x22b8] ;  /* 0x0022b80001187983 */ /* 0x001f220000300800 */
        /* <DEDUP_REMOVED lines=157> */
[--C-:B------:R-:W-:Y:S01]  /*a7520*/  IMAD.X R18, R18, 0x1, R2.reuse, P2 ;  /* 0x0000000112127824 */ /* 0x100fe200010e0602 */
        /* <DEDUP_REMOVED lines=239> */
[----:B------:R-:W4:Y:S01]  /*a8420*/  LDL.LU R13, [R1+0x20a0] ;  /* 0x0020a000010d7983 */ /* 0x000f220000300800 */
[----:B--2---:R-:W-:-:S03]  /*a8430*/  IADD3 R21, P3, R21, R3, RZ ;  /* 0x0000000315157210 */ /* 0x004fc60007f7e0ff */
        /* <DEDUP_REMOVED lines=42> */
[--C-:B--2---:R-:W-:Y:S01]  /*a86e0*/  IMAD.X R14, R14, 0x1, R2.reuse, P2 ;  /* 0x000000010e0e7824 */ /* 0x104fe200010e0602 */
[-C--:B------:R-:W-:Y:S01]  /*a86f0*/  IADD3 R15, P2, R15, R3.reuse, RZ ;  /* 0x000000030f0f7210 */ /* 0x080fe20007f5e0ff */
        /* <DEDUP_REMOVED lines=324> */
[----:B0-----:R-:W4:Y:S04]  /*a9b40*/  LDL.LU R24, [R1+0x1eb8] ;  /* 0x001eb80001187983 */ /* 0x001f280000300800 */
[----:B------:R-:W4:Y:S04]  /*a9b50*/  LDL.LU R12, [R1+0x1edc] ;  /* 0x001edc00010c7983 */ /* 0x000f280000300800 */
[----:B------:R-:W4:Y:S04]  /*a9b60*/  LDL.LU R13, [R1+0x1eb0] ;  /* 0x001eb000010d7983 */ /* 0x000f280000300800 */
[----:B------:R-:W4:Y:S01]  /*a9b70*/  LDL.LU R14, [R1+0x1ed4] ;  /* 0x001ed400010e7983 */ /* 0x000f220000300800 */
[----:B------:R-:W-:-:S05]  /*a9b80*/  IADD3 R25, P1, R25, R3, RZ ;  /* 0x0000000319197210 */ /* 0x000fca0007f3e0ff */
        /* <DEDUP_REMOVED lines=41> */
[----:B------:R-:W-:Y:S01]  /*a9e20*/  IADD3 R15, P6, R15, R3, RZ ;  /* 0x000000030f0f7210 */ /* 0x000fe20007fde0ff */
[----:B------:R-:W-:-:S02]  /*a9e30*/  IMAD.X R22, R22, 0x1, R2, P5 ;  /* 0x0000000116167824 */ /* 0x000fc400028e0602 */
[----:B0-----:R-:W4:Y:S04]  /*a9e40*/  LDL.LU R24, [R1+0x1e8c] ;  /* 0x001e8c0001187983 */ /* 0x001f280000300800 */
        /* <DEDUP_REMOVED lines=16> */
[----:B0-----:R-:W4:Y:S01]  /*a9f50*/  LDL.LU R25, [R1+0x1e60] ;  /* 0x001e600001197983 */ /* 0x001f220000300800 */
[----:B------:R-:W-:-:S03]  /*a9f60*/  IADD3 R16, P2, R16, R3, RZ ;  /* 0x0000000310107210 */ /* 0x000fc60007f5e0ff */
[----:B------:R-:W-:Y:S04]  /*a9f70*/  STL [R1+0x1e90], R27 ;  /* 0x001e901b01007387 */ /* 0x000fe80000100800 */
[----:B------:R0:W-:Y:S04]  /*a9f80*/  STL [R1+0x1e88], R16 ;  /* 0x001e881001007387 */ /* 0x0001e80000100800 */
        /* <DEDUP_REMOVED lines=69> */
[----:B------:R0:W-:Y:S04]  /*aa3e0*/  STL [R1+0x1e64], R29 ;  /* 0x001e641d01007387 */ /* 0x0001e80000100800 */
[----:B0-----:R-:W3:Y:S04]  /*aa3f0*/  LDL.LU R29, [R1+0x1de8] ;  /* 0x001de800011d7983 */ /* 0x001ee80000300800 */
[----:B------:R-:W-:Y:S01]  /*aa400*/  STL [R1+0x1e38], R12 ;  /* 0x001e380c01007387 */ /* 0x000fe20000100800 */
[--C-:B----4-:R-:W-:Y:S01]  /*aa410*/  IMAD.X R15, R15, 0x1, R2.reuse, P2 ;  /* 0x000000010f0f7824 */ /* 0x110fe200010e0602 */
[-C--:B------:R-:W-:Y:S01]  /*aa420*/  IADD3 R22, P2, R22, R3.reuse, RZ ;  /* 0x0000000316167210 */ /* 0x080fe20007f5e0ff */
[----:B------:R-:W-:Y:S01]  /*aa430*/  IMAD.X R23, R23, 0x1, R2, P1 ;  /* 0x0000000117177824 */ /* 0x000fe200008e0602 */
        /* <DEDUP_REMOVED lines=14> */
[----:B0-----:R-:W4:Y:S04]  /*aa520*/  LDL.LU R24, [R1+0x1e0c] ;  /* 0x001e0c0001187983 */ /* 0x001f280000300800 */
[----:B------:R-:W-:Y:S01]  /*aa530*/  STL [R1+0x1e3c], R27 ;  /* 0x001e3c1b01007387 */ /* 0x000fe20000100800 */
[----:B------:R-:W-:-:S05]  /*aa540*/  IMAD.X R25, R25, 0x1, R2, P4 ;  /* 0x0000000119197824 */ /* 0x000fca00020e0602 */
        /* <DEDUP_REMOVED lines=84> */
[----:B------:R-:W-:Y:S01]  /*aaa90*/  STL [R1+0x1da8], R23 ;  /* 0x001da81701007387 */ /* 0x000fe20000100800 */
[----:B------:R-:W-:-:S03]  /*aaaa0*/  IADD3 R27, P2, R27, R3, RZ ;  /* 0x000000031b1b7210 */ /* 0x000fc60007f5e0ff */
[----:B------:R-:W-:Y:S04]  /*aaab0*/  STL [R1+0x1dcc], R9 ;  /* 0x001dcc0901007387 */ /* 0x000fe80000100800 */
[----:B------:R-:W-:Y:S04]  /*aaac0*/  STL [R1+0x1da0], R10 ;  /* 0x001da00a01007387 */ /* 0x000fe80000100800 */
        /* <DEDUP_REMOVED lines=124> */
[----:B------:R-:W-:-:S03]  /*ab290*/  IADD3 R19, P5, R19, R3, RZ ;  /* 0x0000000313137210 */ /* 0x000fc60007fbe0ff */
        /* <DEDUP_REMOVED lines=650> */
[----:B------:R-:W4:Y:S04]  /*adb40*/  LDL.LU R12, [R1+0x1960] ;  /* 0x00196000010c7983 */ /* 0x000f280000300800 */
[----:B------:R-:W4:Y:S04]  /*adb50*/  LDL.LU R13, [R1+0x1984] ;  /* 0x00198400010d7983 */ /* 0x000f280000300800 */
[----:B------:R-:W4:Y:S01]  /*adb60*/  LDL.LU R14, [R1+0x1958] ;  /* 0x00195800010e7983 */ /* 0x000f220000300800 */
[----:B------:R-:W-:-:S05]  /*adb70*/  IMAD.X R25, R25, 0x1, R2, P4 ;  /* 0x0000000119197824 */ /* 0x000fca00020e0602 */
        /* <DEDUP_REMOVED lines=39> */
[----:B------:R-:W-:Y:S02]  /*addf0*/  IADD3 R14, P4, R14, R3, RZ ;  /* 0x000000030e0e7210 */ /* 0x000fe40007f9e0ff */
[----:B------:R0:W-:Y:S01]  /*ade00*/  STL [R1+0x198c], R24 ;  /* 0x00198c1801007387 */ /* 0x0001e20000100800 */
[----:B------:R-:W-:-:S03]  /*ade10*/  IMAD.X R15, R15, 0x1, R2, P3 ;  /* 0x000000010f0f7824 */ /* 0x000fc600018e0602 */
[----:B0-----:R-:W4:Y:S01]  /*ade20*/  LDL.LU R24, [R1+0x1910] ;  /* 0x0019100001187983 */ /* 0x001f220000300800 */
        /* <DEDUP_REMOVED lines=92> */
[----:B------:R-:W-:Y:S04]  /*ae3f0*/  STL [R1+0x190c], R12 ;  /* 0x00190c0c01007387 */ /* 0x000fe80000100800 */
[----:B------:R-:W-:Y:S01]  /*ae400*/  STL [R1+0x18e0], R13 ;  /* 0x0018e00d01007387 */ /* 0x000fe20000100800 */
[-C--:B----4-:R-:W-:Y:S01]  /*ae410*/  IADD3 R15, P6, R15, R3.reuse, RZ ;  /* 0x000000030f0f7210 */ /* 0x090fe20007fde0ff */
[--C-:B------:R-:W-:Y:S01]  /*ae420*/  IMAD.X R22, R22, 0x1, R2.reuse, P5 ;  /* 0x0000000116167824 */ /* 0x100fe200028e0602 */
[-C--:B------:R-:W-:Y:S01]  /*ae430*/  IADD3 R23, P5, R23, R3.reuse, RZ ;  /* 0x0000000317177210 */ /* 0x080fe20007fbe0ff */
[----:B------:R-:W-:Y:S01]  /*ae440*/  IMAD.X R9, R9, 0x1, R2, P4 ;  /* 0x0000000109097824 */ /* 0x000fe200020e0602 */
        /* <DEDUP_REMOVED lines=81> */
[----:B0-----:R-:W2:Y:S01]  /*ae960*/  LDL.LU R19, [R1+0x1844] ;  /* 0x0018440001137983 */ /* 0x001ea20000300800 */
[-C--:B------:R-:W-:Y:S01]  /*ae970*/  IADD3 R12, P4, R12, R3.reuse, RZ ;  /* 0x000000030c0c7210 */ /* 0x080fe20007f9e0ff */
[--C-:B------:R-:W-:Y:S01]  /*ae980*/  IMAD.X R13, R13, 0x1, R2.reuse, P3 ;  /* 0x000000010d0d7824 */ /* 0x100fe200018e0602 */
[-C--:B------:R-:W-:Y:S01]  /*ae990*/  IADD3 R14, P3, R14, R3.reuse, RZ ;  /* 0x000000030e0e7210 */ /* 0x080fe20007f7e0ff */
        /* <DEDUP_REMOVED lines=368> */
[--C-:B--2---:R-:W-:Y:S01]  /*b00a0*/  IMAD.X R21, R21, 0x1, R2.reuse, P2 ;  /* 0x0000000115157824 */ /* 0x104fe200010e0602 */
        /* <DEDUP_REMOVED lines=239> */
[----:B------:R-:W4:Y:S01]  /*b0fa0*/  LDL.LU R13, [R1+0x1500] ;  /* 0x00150000010d7983 */ /* 0x000f220000300800 */
[----:B------:R-:W-:-:S03]  /*b0fb0*/  IADD3 R0, P3, R0, R3, RZ ;  /* 0x0000000300007210 */ /* 0x000fc60007f7e0ff */
        /* <DEDUP_REMOVED lines=90> */
[----:B------:R-:W4:Y:S04]  /*b1560*/  LDL.LU R12, [R1+0x1488] ;  /* 0x00148800010c7983 */ /* 0x000f280000300800 */
[----:B------:R-:W4:Y:S01]  /*b1570*/  LDL.LU R13, [R1+0x14ac] ;  /* 0x0014ac00010d7983 */ /* 0x000f220000300800 */
[----:B------:R-:W-:-:S03]  /*b1580*/  IMAD.X R16, R16, 0x1, R2, P5 ;  /* 0x0000000110107824 */ /* 0x000fc600028e0602 */
        /* <DEDUP_REMOVED lines=134> */
[----:B------:R0:W-:Y:S04]  /*b1df0*/  STL [R1+0x1410], R24 ;  /* 0x0014101801007387 */ /* 0x0001e80000100800 */
[----:B0-----:R-:W4:Y:S01]  /*b1e00*/  LDL.LU R24, [R1+0x13e4] ;  /* 0x0013e40001187983 */ /* 0x001f220000300800 */
[----:B------:R-:W-:Y:S01]  /*b1e10*/  IADD3 R15, P1, R15, R3, RZ ;  /* 0x000000030f0f7210 */ /* 0x000fe20007f3e0ff */
[----:B------:R-:W-:-:S02]  /*b1e20*/  IMAD.X R22, R22, 0x1, R2, P6 ;  /* 0x0000000116167824 */ /* 0x000fc400030e0602 */
        /* <DEDUP_REMOVED lines=91> */
[----:B------:R-:W-:Y:S04]  /*b23e0*/  STL [R1+0x1390], R12 ;  /* 0x0013900c01007387 */ /* 0x000fe80000100800 */
[----:B------:R-:W-:Y:S01]  /*b23f0*/  STL [R1+0x13b4], R13 ;  /* 0x0013b40d01007387 */ /* 0x000fe20000100800 */
[--C-:B----4-:R-:W-:Y:S01]  /*b2400*/  IMAD.X R15, R15, 0x1, R2.reuse, P3 ;  /* 0x000000010f0f7824 */ /* 0x110fe200018e0602 */
[-C--:B------:R-:W-:Y:S01]  /*b2410*/  IADD3 R22, P3, R22, R3.reuse, RZ ;  /* 0x0000000316167210 */ /* 0x080fe20007f7e0ff */
[--C-:B------:R-:W-:Y:S01]  /*b2420*/  IMAD.X R23, R23, 0x1, R2.reuse, P2 ;  /* 0x0000000117177824 */ /* 0x100fe200010e0602 */
[----:B------:R-:W-:Y:S01]  /*b2430*/  IADD3 R9, P2, R9, R3, RZ ;  /* 0x0000000309097210 */ /* 0x000fe20007f5e0ff */
[----:B------:R-:W-:Y:S01]  /*b2440*/  STL [R1+0x1388], R14 ;  /* 0x0013880e01007387 */ /* 0x000fe20000100800 */
[----:B------:R-:W-:-:S02]  /*b2450*/  IMAD.X R10, R10, 0x1, R2, P1 ;  /* 0x000000010a0a7824 */ /* 0x000fc400008e0602 */
[--C-:B------:R-:W-:Y:S01]  /*b2460*/  IMAD.X R27, R27, 0x1, R2.reuse, P6 ;  /* 0x000000011b1b7824 */ /* 0x100fe200030e0602 */
[----:B------:R-:W-:Y:S04]  /*b2470*/  STL [R1+0x13ac], R15 ;  /* 0x0013ac0f01007387 */ /* 0x000fe80000100800 */
        /* <DEDUP_REMOVED lines=449> */
[-C--:B--2---:R-:W-:Y:S01]  /*b4090*/  IADD3 R21, P6, R21, R3.reuse, RZ ;  /* 0x0000000315157210 */ /* 0x084fe20007fde0ff */
        /* <DEDUP_REMOVED lines=52> */
[----:B------:R-:W4:Y:S04]  /*b43e0*/  LDL.LU R12, [R1+0x3088] ;  /* 0x00308800010c7983 */ /* 0x000f280000300800 */
[----:B------:R-:W4:Y:S04]  /*b43f0*/  LDL.LU R13, [R1+0x3054] ;  /* 0x00305400010d7983 */ /* 0x000f280000300800 */
[----:B------:R-:W4:Y:S01]  /*b4400*/  LDL.LU R14, [R1+0x3090] ;  /* 0x00309000010e7983 */ /* 0x000f220000300800 */
[----:B--2---:R-:W-:-:S05]  /*b4410*/  IMAD.X R21, R21, 0x1, R2, P1 ;  /* 0x0000000115157824 */ /* 0x004fca00008e0602 */
        /* <DEDUP_REMOVED lines=42> */
[--C-:B--2---:R-:W-:Y:S01]  /*b46c0*/  IMAD.X R15, R15, 0x1, R2.reuse, P6 ;  /* 0x000000010f0f7824 */ /* 0x104fe200030e0602 */
        /* <DEDUP_REMOVED lines=17> */
[----:B0-----:R-:W2:Y:S01]  /*b47e0*/  LDL.LU R21, [R1+0x30a4] ;  /* 0x0030a40001157983 */ /* 0x001ea20000300800 */
[----:B------:R-:W-:-:S03]  /*b47f0*/  IMAD.X R17, R17, 0x1, R2, P2 ;  /* 0x0000000111117824 */ /* 0x000fc600010e0602 */
        /* <DEDUP_REMOVED lines=27> */
[----:B------:R-:W4:Y:S01]  /*b49b0*/  LDL.LU R12, [R1+0x30cc] ;  /* 0x0030cc00010c7983 */ /* 0x000f220000300800 */
[----:B------:R-:W-:-:S03]  /*b49c0*/  IADD3 R20, P4, R20, R3, RZ ;  /* 0x0000000314147210 */ /* 0x000fc60007f9e0ff */
        /* <DEDUP_REMOVED lines=62> */
[----:B------:R-:W-:-:S05]  /*b4db0*/  IADD3 R27, P6, R27, R3, RZ ;  /* 0x000000031b1b7210 */ /* 0x000fca0007fde0ff */
[----:B------:R-:W-:Y:S01]  /*b4dc0*/  STL [R1+0x3128], R27 ;  /* 0x0031281b01007387 */ /* 0x000fe20000100800 */
        /* <DEDUP_REMOVED lines=32> */
[----:B------:R-:W4:Y:S04]  /*b4fd0*/  LDL.LU R14, [R1+0x317c] ;  /* 0x00317c00010e7983 */ /* 0x000f280000300800 */
[----:B------:R-:W4:Y:S04]  /*b4fe0*/  LDL.LU R15, [R1+0x331c] ;  /* 0x00331c00010f7983 */ /* 0x000f280000300800 */
[----:B------:R-:W4:Y:S04]  /*b4ff0*/  LDL.LU R22, [R1+0x3184] ;  /* 0x0031840001167983 */ /* 0x000f280000300800 */
[----:B------:R-:W4:Y:S01]  /*b5000*/  LDL.LU R23, [R1+0x318c] ;  /* 0x00318c0001177983 */ /* 0x000f220000300800 */
[----:B------:R-:W-:-:S03]  /*b5010*/  IADD3 R20, P6, R20, R3, RZ ;  /* 0x0000000314147210 */ /* 0x000fc60007fde0ff */
[----:B------:R-:W4:Y:S04]  /*b5020*/  LDL.LU R9, [R1+0x3194] ;  /* 0x0031940001097983 */ /* 0x000f280000300800 */
[----:B------:R-:W4:Y:S04]  /*b5030*/  LDL.LU R10, [R1+0x319c] ;  /* 0x00319c00010a7983 */ /* 0x000f280000300800 */
[----:B------:R-:W4:Y:S04]  /*b5040*/  LDL.LU R11, [R1+0x31a4] ;  /* 0x0031a400010b7983 */ /* 0x000f280000300800 */
[----:B------:R-:W4:Y:S04]  /*b5050*/  LDL.LU R27, [R1+0x3304] ;  /* 0x00330400011b7983 */ /* 0x000f280000300800 */
[----:B------:R0:W-:Y:S04]  /*b5060*/  STL [R1+0x3158], R20 ;  /* 0x0031581401007387 */ /* 0x0001e80000100800 */
[----:B0-----:R1:W5:Y:S04]  /*b5070*/  LDL.LU R20, [R1+0x34e0] ;  /* 0x0034e00001147983 */ /* 0x0013680000300800 */
[----:B------:R-:W2:Y:S02]  /*b5080*/  LDL.LU R3, [R1+0x3124] ;  /* 0x0031240001037983 */ /* 0x000ea40000300800 */
[----:B--2---:R-:W-:-:S05]  /*b5090*/  IMAD.X R3, R3, 0x1, R2, P5 ;  /* 0x0000000103037824 */ /* 0x004fca00028e0602 */
[----:B------:R0:W-:Y:S02]  /*b50a0*/  STL [R1+0x3124], R3 ;  /* 0x0031240301007387 */ /* 0x0001e40000100800 */
[----:B0-----:R-:W0:Y:S02]  /*b50b0*/  LDC R3, c[0x0][0x23c] ;  /* 0x00008f00ff037b82 */ /* 0x001e240000000800 */
[----:B0-----:R-:W-:-:S04]  /*b50c0*/  IMAD.SHL.U32 R3, R3, 0x80, RZ ;  /* 0x0000008003037824 */ /* 0x001fc800078e00ff */
[----:B------:R-:W-:-:S05]  /*b50d0*/  IMAD.SHL.U32 R3, R3, 0x2, RZ ;  /* 0x0000000203037824 */ /* 0x000fca00078e00ff */
[----:B------:R-:W-:-:S05]  /*b50e0*/  IADD3 R21, P5, R21, R3, RZ ;  /* 0x0000000315157210 */ /* 0x000fca0007fbe0ff */
        /* <DEDUP_REMOVED lines=44> */
[----:B---3--:R-:W-:-:S05]  /*b53b0*/  IADD3 R29, P6, R29, R3, RZ ;  /* 0x000000031d1d7210 */ /* 0x008fca0007fde0ff */
        /* <DEDUP_REMOVED lines=8> */
[----:B----4-:R-:W-:-:S05]  /*b5440*/  IADD3 R24, P5, R24, R3, RZ ;  /* 0x0000000318187210 */ /* 0x010fca0007fbe0ff */
        /* <DEDUP_REMOVED lines=20> */
[----:B------:R-:W2:Y:S01]  /*b5590*/  LDL.LU R3, [R1+0x316c] ;  /* 0x00316c0001037983 */ /* 0x000ea20000300800 */
[--C-:B------:R-:W-:Y:S02]  /*b55a0*/  IMAD.X R12, R12, 0x1, R2.reuse, P1 ;  /* 0x000000010c0c7824 */ /* 0x100fe400008e0602 */
[--C-:B------:R-:W-:Y:S01]  /*b55b0*/  IMAD.X R14, R14, 0x1, R2.reuse, P6 ;  /* 0x000000010e0e7824 */ /* 0x100fe200030e0602 */
[----:B------:R-:W-:Y:S01]  /*b55c0*/  IADD3 R15, P6, R15, UR10, RZ ;  /* 0x0000000a0f0f7c10 */ /* 0x000fe2000ffde0ff */
[----:B------:R-:W-:-:S02]  /*b55d0*/  IMAD.X R22, R22, 0x1, R2, P5 ;  /* 0x0000000116167824 */ /* 0x000fc400028e0602 */
[--C-:B------:R-:W-:Y:S02]  /*b55e0*/  IMAD.X R23, R23, 0x1, R2.reuse, P4 ;  /* 0x0000000117177824 */ /* 0x100fe400020e0602 */
[--C-:B------:R-:W-:Y:S01]  /*b55f0*/  IMAD.X R9, R9, 0x1, R2.reuse, P3 ;  /* 0x0000000109097824 */ /* 0x100fe200018e0602 */
[----:B------:R-:W-:Y:S01]  /*b5600*/  IADD3.X R27, R27, UR7, RZ, P6, !PT ;  /* 0x000000071b1b7c10 */ /* 0x000fe2000b7fe4ff */
[----:B--2---:R-:W-:-:S05]  /*b5610*/  IMAD.X R3, R3, 0x1, R2, P2 ;  /* 0x0000000103037824 */ /* 0x004fca00010e0602 */
[----:B------:R0:W-:Y:S02]  /*b5620*/  STL [R1+0x316c], R3 ;  /* 0x00316c0301007387 */ /* 0x0001e40000100800 */
[----:B0-----:R-:W0:Y:S02]  /*b5630*/  LDC R3, c[0x0][0x23c] ;  /* 0x00008f00ff037b82 */ /* 0x001e240000000800 */
[----:B0-----:R-:W-:-:S04]  /*b5640*/  IMAD.SHL.U32 R3, R3, 0x80, RZ ;  /* 0x0000008003037824 */ /* 0x001fc800078e00ff */
[----:B------:R-:W-:-:S05]  /*b5650*/  IMAD.SHL.U32 R3, R3, 0x2, RZ ;  /* 0x0000000203037824 */ /* 0x000fca00078e00ff */
[----:B------:R-:W-:-:S05]  /*b5660*/  IADD3 R0, P2, R0, R3, RZ ;  /* 0x0000000300007210 */ /* 0x000fca0007f5e0ff */
[----:B------:R0:W-:Y:S01]  /*b5670*/  STL [R1+0x31a8], R0 ;  /* 0x0031a80001007387 */ /* 0x0001e20000100800 */
[----:B------:R-:W-:-:S03]  /*b5680*/  IADD3 R13, P1, R13, R3, RZ ;  /* 0x000000030d0d7210 */ /* 0x000fc60007f3e0ff */
[----:B------:R1:W-:Y:S01]  /*b5690*/  STL [R1+0x3174], R12 ;  /* 0x0031740c01007387 */ /* 0x0003e20000100800 */
[----:B0-----:R-:W0:Y:S03]  /*b56a0*/  S2R R0, SR_TID.X ;  /* 0x0000000000007919 */ /* 0x001e260000002100 */
[----:B------:R1:W-:Y:S04]  /*b56b0*/  STL [R1+0x31ac], R13 ;  /* 0x0031ac0d01007387 */ /* 0x0003e80000100800 */
[----:B------:R1:W-:Y:S04]  /*b56c0*/  STL [R1+0x317c], R14 ;  /* 0x00317c0e01007387 */ /* 0x0003e80000100800 */
[----:B------:R1:W-:Y:S01]  /*b56d0*/  STL [R1+0x331c], R15 ;  /* 0x00331c0f01007387 */ /* 0x0003e20000100800 */
[----:B------:R-:W-:-:S03]  /*b56e0*/  IMAD.X R10, R10, 0x1, R2, P2 ;  /* 0x000000010a0a7824 */ /* 0x000fc600010e0602 */
[----:B------:R1:W-:Y:S01]  /*b56f0*/  STL [R1+0x3184], R22 ;  /* 0x0031841601007387 */ /* 0x0003e20000100800 */
[----:B------:R-:W-:-:S03]  /*b5700*/  IMAD.X R11, R11, 0x1, R2, P1 ;  /* 0x000000010b0b7824 */ /* 0x000fc600008e0602 */
[----:B------:R1:W-:Y:S04]  /*b5710*/  STL [R1+0x318c], R23 ;  /* 0x00318c1701007387 */ /* 0x0003e80000100800 */
[----:B------:R1:W-:Y:S04]  /*b5720*/  STL [R1+0x3194], R9 ;  /* 0x0031940901007387 */ /* 0x0003e80000100800 */
[----:B------:R1:W-:Y:S04]  /*b5730*/  STL [R1+0x3304], R27 ;  /* 0x0033041b01007387 */ /* 0x0003e80000100800 */
[----:B------:R1:W-:Y:S04]  /*b5740*/  STL [R1+0x319c], R10 ;  /* 0x00319c0a01007387 */ /* 0x0003e80000100800 */
[----:B------:R1:W-:Y:S01]  /*b5750*/  STL [R1+0x31a4], R11 ;  /* 0x0031a40b01007387 */ /* 0x0003e20000100800 */
[----:B0-----:R-:W-:-:S05]  /*b5760*/  LOP3.LUT R0, R0, 0x3f, RZ, 0xc0, !PT ;  /* 0x0000003f00007812 */ /* 0x001fca00078ec0ff */
[----:B------:R-:W-:Y:S01]  /*b5770*/  IMAD.SHL.U32 R0, R0, 0x2, RZ ;  /* 0x0000000200007824 */ /* 0x000fe200078e00ff */
[----:B------:R-:W-:Y:S06]  /*b5780*/  @P0 BRA `(.L_x_2) ;  /* 0xfffff91400540947 */ /* 0x000fec000383ffff */
[----:B-----5:R-:W2:Y:S04]  /*b5790*/  LDL.LU R16, [R1+0x75c] ;  /* 0x00075c0001107983 */ /* 0x020ea80000300800 */
[----:B--2---:R0:W-:Y:S04]  /*b57a0*/  STL [R1+0x3680], R16 ;  /* 0x0036801001007387 */ /* 0x0041e80000100800 */
[----:B0-----:R-:W2:Y:S04]  /*b57b0*/  LDL.LU R16, [R1+0x718] ;  /* 0x0007180001107983 */ /* 0x001ea80000300800 */
        /* <DEDUP_REMOVED lines=25> */
[----:B------:R-:W2:Y:S01]  /*b5950*/  LDL.LU R0, [R1+0x76c] ;  /* 0x00076c0001007983 */ /* 0x000ea20000300800 */
[----:B0-----:R-:W-:-:S03]  /*b5960*/  IMAD.MOV.U32 R16, RZ, RZ, R26 ;  /* 0x000000ffff107224 */ /* 0x001fc600078e001a */
        /* <DEDUP_REMOVED lines=25> */
[----:B------:R-:W2:Y:S04]  /*b5b00*/  LDL.LU R2, [R1+0x758] ;  /* 0x0007580001027983 */ /* 0x000ea80000300800 */
[----:B------:R-:W2:Y:S04]  /*b5b10*/  LDL.LU R3, [R1+0x768] ;  /* 0x0007680001037983 */ /* 0x000ea80000300800 */
[----:B-1----:R-:W3:Y:S04]  /*b5b20*/  LDL.LU R12, [R1+0x754] ;  /* 0x00075400010c7983 */ /* 0x002ee80000300800 */
[----:B------:R-:W3:Y:S01]  /*b5b30*/  LDL.LU R13, [R1+0x764] ;  /* 0x00076400010d7983 */ /* 0x000ee20000300800 */
[----:B0-----:R-:W-:-:S03]  /*b5b40*/  IMAD.MOV.U32 R0, RZ, RZ, R8 ;  /* 0x000000ffff007224 */ /* 0x001fc600078e0008 */
        /* <DEDUP_REMOVED lines=11> */
[----:B0-----:R-:W2:Y:S04]  /*b5c00*/  LDL.LU R7, [R1+0x610] ;  /* 0x0006100001077983 */ /* 0x001ea80000300800 */
[----:B------:R0:W-:Y:S04]  /*b5c10*/  STL [R1+0x3504], R6 ;  /* 0x0035040601007387 */ /* 0x0001e80000100800 */
[----:B0-----:R-:W2:Y:S04]  /*b5c20*/  LDL.LU R6, [R1+0x600] ;  /* 0x0006000001067983 */ /* 0x001ea80000300800 */
[----:B------:R0:W-:Y:S04]  /*b5c30*/  STL [R1+0x3500], R5 ;  /* 0x0035000501007387 */ /* 0x0001e80000100800 */
[----:B0-----:R-:W3:Y:S04]  /*b5c40*/  LDL.LU R5, [R1+0x614] ;  /* 0x0006140001057983 */ /* 0x001ee80000300800 */
[----:B------:R0:W-:Y:S04]  /*b5c50*/  STL [R1+0x34fc], R4 ;  /* 0x0034fc0401007387 */ /* 0x0001e80000100800 */
[----:B0-----:R-:W3:Y:S04]  /*b5c60*/  LDL.LU R4, [R1+0x604] ;  /* 0x0006040001047983 */ /* 0x001ee80000300800 */
[----:B------:R0:W-:Y:S04]  /*b5c70*/  STL [R1+0x34dc], R19 ;  /* 0x0034dc1301007387 */ /* 0x0001e80000100800 */
[----:B0-----:R-:W4:Y:S04]  /*b5c80*/  LDL.LU R19, [R1+0x618] ;  /* 0x0006180001137983 */ /* 0x001f280000300800 */
[----:B------:R0:W-:Y:S04]  /*b5c90*/  STL [R1+0x34d8], R18 ;  /* 0x0034d81201007387 */ /* 0x0001e80000100800 */
[----:B0-----:R-:W4:Y:S04]  /*b5ca0*/  LDL.LU R18, [R1+0x608] ;  /* 0x0006080001127983 */ /* 0x001f280000300800 */
[----:B------:R0:W-:Y:S01]  /*b5cb0*/  STL [R1+0x34d4], R17 ;  /* 0x0034d41101007387 */ /* 0x0001e20000100800 */
[----:B------:R-:W-:-:S03]  /*b5cc0*/  F2FP.F16.F32.PACK_AB R16, R0, R16 ;  /* 0x000000100010723e */ /* 0x000fc600000000ff */
        /* <DEDUP_REMOVED lines=8> */
[----:B0-----:R-:W2:Y:S04]  /*b5d50*/  LDL.LU R29, [R1+0x724] ;  /* 0x00072400011d7983 */ /* 0x001ea80000300800 */
[----:B------:R0:W-:Y:S04]  /*b5d60*/  STL [R1+0x34c0], R24 ;  /* 0x0034c01801007387 */ /* 0x0001e80000100800 */
[----:B0-----:R-:W2:Y:S04]  /*b5d70*/  LDL.LU R24, [R1+0x714] ;  /* 0x0007140001187983 */ /* 0x001ea80000300800 */
[----:B------:R0:W-:Y:S04]  /*b5d80*/  STL [R1+0x34bc], R28 ;  /* 0x0034bc1c01007387 */ /* 0x0001e80000100800 */
[----:B0-----:R-:W3:Y:S04]  /*b5d90*/  LDL.LU R28, [R1+0x728] ;  /* 0x00072800011c7983 */ /* 0x001ee80000300800 */
[----:B------:R-:W4:Y:S04]  /*b5da0*/  LDL.LU R0, [R1+0x36e8] ;  /* 0x0036e80001007983 */ /* 0x000f280000300800 */
[----:B------:R0:W-:Y:S04]  /*b5db0*/  STL [R1+0x19c], R16 ;  /* 0x00019c1001007387 */ /* 0x0001e80000100800 */
[----:B0-----:R-:W4:Y:S02]  /*b5dc0*/  LDL.LU R16, [R1+0x36e4] ;  /* 0x0036e40001107983 */ /* 0x001f240000300800 */
[----:B----4-:R-:W-:-:S02]  /*b5dd0*/  F2FP.F16.F32.PACK_AB R16, R0, R16 ;  /* 0x000000100010723e */ /* 0x010fc400000000ff */
        /* <DEDUP_REMOVED lines=46> */
[----:B0-----:R-:W3:Y:S01]  /*b60c0*/  LDL.LU R16, [R1+0x3684] ;  /* 0x0036840001107983 */ /* 0x001ee20000300800 */
[----:B------:R-:W-:Y:S02]  /*b60d0*/  F2FP.F16.F32.PACK_AB R18, R18, R19 ;  /* 0x000000131212723e */ /* 0x000fe400000000ff */
[----:B---3--:R-:W-:-:S02]  /*b60e0*/  F2FP.F16.F32.PACK_AB R28, R16, R28 ;  /* 0x0000001c101c723e */ /* 0x008fc400000000ff */
[----:B------:R-:W4:Y:S04]  /*b60f0*/  LDL.LU R16, [R1+0x3680] ;  /* 0x0036800001107983 */ /* 0x000f280000300800 */
[----:B------:R2:W-:Y:S02]  /*b6100*/  STL [R1+0x168], R28 ;  /* 0x0001681c01007387 */ /* 0x0005e40000100800 */
[----:B--2---:R-:W-:Y:S02]  /*b6110*/  F2FP.F16.F32.PACK_AB R28, R24, R29 ;  /* 0x0000001d181c723e */ /* 0x004fe400000000ff */
[----:B------:R-:W-:Y:S02]  /*b6120*/  F2FP.F16.F32.PACK_AB R24, R25, R20 ;  /* 0x000000141918723e */ /* 0x000fe400000000ff */
[----:B------:R-:W-:Y:S01]  /*b6130*/  F2FP.F16.F32.PACK_AB R20, R21, R17 ;  /* 0x000000111514723e */ /* 0x000fe200000000ff */
[----:B------:R-:W-:Y:S01]  /*b6140*/  STL [R1+0x164], R28 ;  /* 0x0001641c01007387 */ /* 0x000fe20000100800 */
[----:B------:R-:W-:-:S02]  /*b6150*/  F2FP.F16.F32.PACK_AB R17, R4, R5 ;  /* 0x000000050411723e */ /* 0x000fc400000000ff */
[----:B------:R-:W-:Y:S01]  /*b6160*/  F2FP.F16.F32.PACK_AB R5, R6, R7 ;  /* 0x000000070605723e */ /* 0x000fe200000000ff */
[----:B------:R-:W-:Y:S04]  /*b6170*/  STL [R1+0x160], R24 ;  /* 0x0001601801007387 */ /* 0x000fe80000100800 */
[----:B------:R-:W-:Y:S04]  /*b6180*/  STL [R1+0x15c], R20 ;  /* 0x00015c1401007387 */ /* 0x000fe80000100800 */
[----:B------:R-:W-:Y:S04]  /*b6190*/  STL [R1+0x158], R18 ;  /* 0x0001581201007387 */ /* 0x000fe80000100800 */
[----:B------:R-:W-:Y:S04]  /*b61a0*/  STL [R1+0x154], R17 ;  /* 0x0001541101007387 */ /* 0x000fe80000100800 */
[----:B------:R-:W-:Y:S01]  /*b61b0*/  STL [R1+0x150], R5 ;  /* 0x0001500501007387 */ /* 0x000fe20000100800 */
[----:B----4-:R-:W-:-:S02]  /*b61c0*/  F2FP.F16.F32.PACK_AB R4, R16, R0 ;  /* 0x000000001004723e */ /* 0x010fc400000000ff */
[----:B------:R-:W-:Y:S02]  /*b61d0*/  F2FP.F16.F32.PACK_AB R0, R2, R3 ;  /* 0x000000030200723e */ /* 0x000fe400000000ff */
[----:B------:R-:W-:Y:S01]  /*b61e0*/  F2FP.F16.F32.PACK_AB R3, R12, R13 ;  /* 0x0000000d0c03723e */ /* 0x000fe200000000ff */
[----:B------:R-:W-:Y:S01]  /*b61f0*/  STL [R1+0x14c], R4 ;  /* 0x00014c0401007387 */ /* 0x000fe20000100800 */
[----:B------:R-:W-:-:S03]  /*b6200*/  F2FP.F16.F32.PACK_AB R2, R14, R15 ;  /* 0x0000000f0e02723e */ /* 0x000fc600000000ff */
[----:B------:R0:W-:Y:S04]  /*b6210*/  STL [R1+0x148], R0 ;  /* 0x0001480001007387 */ /* 0x0001e80000100800 */
[----:B------:R1:W-:Y:S01]  /*b6220*/  STL [R1+0x144], R3 ;  /* 0x0001440301007387 */ /* 0x0003e20000100800 */
[----:B0-----:R-:W-:-:S03]  /*b6230*/  F2FP.F16.F32.PACK_AB R0, R22, R23 ;  /* 0x000000171600723e */ /* 0x001fc600000000ff */
[----:B------:R0:W-:Y:S01]  /*b6240*/  STL [R1+0x140], R2 ;  /* 0x0001400201007387 */ /* 0x0001e20000100800 */
[----:B-1----:R-:W-:-:S03]  /*b6250*/  F2FP.F16.F32.PACK_AB R3, R8, R9 ;  /* 0x000000090803723e */ /* 0x002fc600000000ff */
[----:B------:R1:W-:Y:S04]  /*b6260*/  STL [R1+0x13c], R0 ;  /* 0x00013c0001007387 */ /* 0x0003e80000100800 */
[----:B------:R-:W-:Y:S04]  /*b6270*/  STL [R1+0x138], R3 ;  /* 0x0001380301007387 */ /* 0x000fe80000100800 */
[----:B------:R-:W2:Y:S01]  /*b6280*/  LDL.LU R28, [R1+0x7e8] ;  /* 0x0007e800011c7983 */ /* 0x000ea20000300800 */
[----:B0-----:R-:W-:Y:S02]  /*b6290*/  F2FP.F16.F32.PACK_AB R2, R10, R11 ;  /* 0x0000000b0a02723e */ /* 0x001fe400000000ff */
[----:B-1----:R-:W-:-:S03]  /*b62a0*/  F2FP.F16.F32.PACK_AB R0, R26, R27 ;  /* 0x0000001b1a00723e */ /* 0x002fc600000000ff */
        /* <DEDUP_REMOVED lines=36> */
[----:B------:R-:W3:Y:S04]  /*b64f0*/  LDL.LU R24, [R1+0x7d4] ;  /* 0x0007d40001187983 */ /* 0x000ee80000300800 */
[----:B---3--:R0:W-:Y:S04]  /*b6500*/  STL [R1+0x35f4], R24 ;  /* 0x0035f41801007387 */ /* 0x0081e80000100800 */
[----:B0-----:R-:W3:Y:S04]  /*b6510*/  LDL.LU R24, [R1+0x7d8] ;  /* 0x0007d80001187983 */ /* 0x001ee80000300800 */
        /* <DEDUP_REMOVED lines=33> */
[----:B0-----:R-:W2:Y:S04]  /*b6730*/  LDL.LU R24, [R1+0x77c] ;  /* 0x00077c0001187983 */ /* 0x001ea80000300800 */
[----:B------:R-:W3:Y:S04]  /*b6740*/  LDL.LU R29, [R1+0x7e4] ;  /* 0x0007e400011d7983 */ /* 0x000ee80000300800 */
[----:B------:R-:W4:Y:S04]  /*b6750*/  LDL.LU R25, [R1+0x7d0] ;  /* 0x0007d00001197983 */ /* 0x000f280000300800 */
[----:B------:R-:W4:Y:S04]  /*b6760*/  LDL.LU R20, [R1+0x7e0] ;  /* 0x0007e00001147983 */ /* 0x000f280000300800 */
[----:B------:R-:W4:Y:S04]  /*b6770*/  LDL.LU R21, [R1+0x69c] ;  /* 0x00069c0001157983 */ /* 0x000f280000300800 */
[----:B------:R-:W4:Y:S04]  /*b6780*/  LDL.LU R17, [R1+0x6ac] ;  /* 0x0006ac0001117983 */ /* 0x000f280000300800 */
[----:B------:R-:W3:Y:S04]  /*b6790*/  LDL.LU R18, [R1+0x698] ;  /* 0x0006980001127983 */ /* 0x000ee80000300800 */
        /* <DEDUP_REMOVED lines=21> */
[----:B--2---:R-:W-:-:S03]  /*b68f0*/  F2FP.F16.F32.PACK_AB R28, R24, R28 ;  /* 0x0000001c181c723e */ /* 0x004fc600000000ff */
[----:B------:R-:W2:Y:S04]  /*b6900*/  LDL.LU R24, [R1+0x367c] ;  /* 0x00367c0001187983 */ /* 0x000ea80000300800 */
[----:B------:R0:W-:Y:S04]  /*b6910*/  STL [R1+0x12c], R28 ;  /* 0x00012c1c01007387 */ /* 0x0001e80000100800 */
[----:B0-----:R-:W2:Y:S02]  /*b6920*/  LDL.LU R28, [R1+0x3678] ;  /* 0x00367800011c7983 */ /* 0x001ea40000300800 */
[----:B--2---:R-:W-:-:S02]  /*b6930*/  F2FP.F16.F32.PACK_AB R28, R24, R28 ;  /* 0x0000001c181c723e */ /* 0x004fc400000000ff */
        /* <DEDUP_REMOVED lines=65> */
[----:B------:R2:W-:Y:S01]  /*b6d50*/  STL [R1+0xe8], R28 ;  /* 0x0000e81c01007387 */ /* 0x0005e20000100800 */
[----:B---3--:R-:W-:Y:S02]  /*b6d60*/  F2FP.F16.F32.PACK_AB R18, R18, R19 ;  /* 0x000000131212723e */ /* 0x008fe400000000ff */
[----:B--2---:R-:W-:Y:S02]  /*b6d70*/  F2FP.F16.F32.PACK_AB R28, R24, R29 ;  /* 0x0000001d181c723e */ /* 0x004fe400000000ff */
[----:B----4-:R-:W-:Y:S02]  /*b6d80*/  F2FP.F16.F32.PACK_AB R24, R25, R20 ;  /* 0x000000141918723e */ /* 0x010fe400000000ff */
[----:B------:R-:W-:Y:S01]  /*b6d90*/  F2FP.F16.F32.PACK_AB R20, R21, R17 ;  /* 0x000000111514723e */ /* 0x000fe200000000ff */
[----:B------:R-:W-:Y:S01]  /*b6da0*/  STL [R1+0xe4], R28 ;  /* 0x0000e41c01007387 */ /* 0x000fe20000100800 */
[----:B------:R-:W-:-:S02]  /*b6db0*/  F2FP.F16.F32.PACK_AB R17, R4, R5 ;  /* 0x000000050411723e */ /* 0x000fc400000000ff */
[----:B------:R-:W-:Y:S01]  /*b6dc0*/  F2FP.F16.F32.PACK_AB R5, R6, R7 ;  /* 0x000000070605723e */ /* 0x000fe200000000ff */
[----:B------:R-:W-:Y:S01]  /*b6dd0*/  STL [R1+0xe0], R24 ;  /* 0x0000e01801007387 */ /* 0x000fe20000100800 */
[----:B------:R-:W-:Y:S02]  /*b6de0*/  F2FP.F16.F32.PACK_AB R4, R16, R0 ;  /* 0x000000001004723e */ /* 0x000fe400000000ff */
[----:B------:R-:W-:Y:S01]  /*b6df0*/  F2FP.F16.F32.PACK_AB R0, R2, R3 ;  /* 0x000000030200723e */ /* 0x000fe200000000ff */
[----:B------:R-:W-:Y:S01]  /*b6e00*/  STL [R1+0xdc], R20 ;  /* 0x0000dc1401007387 */ /* 0x000fe20000100800 */
[----:B------:R-:W-:-:S03]  /*b6e10*/  F2FP.F16.F32.PACK_AB R3, R12, R13 ;  /* 0x0000000d0c03723e */ /* 0x000fc600000000ff */
[----:B------:R-:W-:Y:S01]  /*b6e20*/  STL [R1+0xd8], R18 ;  /* 0x0000d81201007387 */ /* 0x000fe20000100800 */
[----:B------:R-:W-:-:S03]  /*b6e30*/  F2FP.F16.F32.PACK_AB R2, R14, R15 ;  /* 0x0000000f0e02723e */ /* 0x000fc600000000ff */
[----:B------:R-:W-:Y:S04]  /*b6e40*/  STL [R1+0xd4], R17 ;  /* 0x0000d41101007387 */ /* 0x000fe80000100800 */
[----:B------:R-:W-:Y:S04]  /*b6e50*/  STL [R1+0xd0], R5 ;  /* 0x0000d00501007387 */ /* 0x000fe80000100800 */
[----:B------:R-:W-:Y:S04]  /*b6e60*/  STL [R1+0xcc], R4 ;  /* 0x0000cc0401007387 */ /* 0x000fe80000100800 */
        /* <DEDUP_REMOVED lines=259> */
[----:B------:R-:W2:Y:S04]  /*b7ea0*/  LDL.LU R11, [R1+0x97c] ;  /* 0x00097c00010b7983 */ /* 0x000ea80000300800 */
[----:B--2---:R0:W-:Y:S04]  /*b7eb0*/  STL [R1+0x34f8], R11 ;  /* 0x0034f80b01007387 */ /* 0x0041e80000100800 */
[----:B0-----:R-:W2:Y:S04]  /*b7ec0*/  LDL.LU R11, [R1+0x8b0] ;  /* 0x0008b000010b7983 */ /* 0x001ea80000300800 */
[----:B------:R-:W3:Y:S04]  /*b7ed0*/  LDL.LU R10, [R1+0x978] ;  /* 0x00097800010a7983 */ /* 0x000ee80000300800 */
[----:B---3--:R0:W-:Y:S04]  /*b7ee0*/  STL [R1+0x34f4], R10 ;  /* 0x0034f40a01007387 */ /* 0x0081e80000100800 */
[----:B0-----:R-:W3:Y:S04]  /*b7ef0*/  LDL.LU R10, [R1+0x96c] ;  /* 0x00096c00010a7983 */ /* 0x001ee80000300800 */
[----:B------:R-:W4:Y:S04]  /*b7f00*/  LDL.LU R9, [R1+0x974] ;  /* 0x0009740001097983 */ /* 0x000f280000300800 */
[----:B----4-:R0:W-:Y:S04]  /*b7f10*/  STL [R1+0x34f0], R9 ;  /* 0x0034f00901007387 */ /* 0x0101e80000100800 */
[----:B0-----:R-:W4:Y:S04]  /*b7f20*/  LDL.LU R9, [R1+0x968] ;  /* 0x0009680001097983 */ /* 0x001f280000300800 */
        /* <DEDUP_REMOVED lines=9> */
[----:B------:R-:W2:Y:S01]  /*b7fc0*/  LDL.LU R19, [R1+0x8f4] ;  /* 0x0008f40001137983 */ /* 0x000ea20000300800 */
[----:B------:R-:W-:-:S03]  /*b7fd0*/  F2FP.F16.F32.PACK_AB R7, R6, R7 ;  /* 0x000000070607723e */ /* 0x000fc600000000ff */
        /* <DEDUP_REMOVED lines=20> */
[----:B------:R-:W3:Y:S04]  /*b8120*/  LDL.LU R6, [R1+0x3564] ;  /* 0x0035640001067983 */ /* 0x000ee80000300800 */
[----:B------:R0:W-:Y:S04]  /*b8130*/  STL [R1+0x2c], R7 ;  /* 0x00002c0701007387 */ /* 0x0001e80000100800 */
[----:B0-----:R-:W3:Y:S02]  /*b8140*/  LDL.LU R7, [R1+0x3560] ;  /* 0x0035600001077983 */ /* 0x001ee40000300800 */
[----:B---3--:R-:W-:-:S02]  /*b8150*/  F2FP.F16.F32.PACK_AB R7, R6, R7 ;  /* 0x000000070607723e */ /* 0x008fc400000000ff */
        /* <DEDUP_REMOVED lines=41> */
[----:B------:R0:W-:Y:S04]  /*b83f0*/  STL [R1], R7 ;  /* 0x0000000701007387 */ /* 0x0001e80000100800 */
[----:B0-----:R-:W3:Y:S02]  /*b8400*/  LDL.LU R7, [R1+0x3508] ;  /* 0x0035080001077983 */ /* 0x001ee40000300800 */
[----:B---3--:R-:W-:-:S02]  /*b8410*/  F2FP.F16.F32.PACK_AB R7, R6, R7 ;  /* 0x000000070607723e */ /* 0x008fc400000000ff */
[----:B------:R-:W3:Y:S02]  /*b8420*/  LDL.LU R6, [R1+0x3504] ;  /* 0x0035040001067983 */ /* 0x000ee40000300800 */
[----:B---3--:R-:W-:Y:S02]  /*b8430*/  F2FP.F16.F32.PACK_AB R6, R5, R6 ;  /* 0x000000060506723e */ /* 0x008fe400000000ff */
[----:B------:R-:W3:Y:S02]  /*b8440*/  LDL.LU R5, [R1+0x3500] ;  /* 0x0035000001057983 */ /* 0x000ee40000300800 */
[----:B---3--:R-:W-:Y:S02]  /*b8450*/  F2FP.F16.F32.PACK_AB R5, R4, R5 ;  /* 0x000000050405723e */ /* 0x008fe400000000ff */
[----:B------:R-:W3:Y:S02]  /*b8460*/  LDL.LU R4, [R1+0x34fc] ;  /* 0x0034fc0001047983 */ /* 0x000ee40000300800 */
        /* <DEDUP_REMOVED lines=9> */
[----:B------:R-:W4:Y:S02]  /*b8500*/  LDL.LU R15, [R1+0x34e8] ;  /* 0x0034e800010f7983 */ /* 0x000f240000300800 */
[----:B----4-:R-:W-:Y:S02]  /*b8510*/  F2FP.F16.F32.PACK_AB R15, R14, R15 ;  /* 0x0000000f0e0f723e */ /* 0x010fe400000000ff */
[----:B------:R-:W2:Y:S02]  /*b8520*/  LDL.LU R14, [R1+0x34e4] ;  /* 0x0034e400010e7983 */ /* 0x000ea40000300800 */
[----:B--2---:R-:W-:-:S02]  /*b8530*/  F2FP.F16.F32.PACK_AB R14, R19, R14 ;  /* 0x0000000e130e723e */ /* 0x004fc400000000ff */
[----:B------:R-:W2:Y:S01]  /*b8540*/  LDL.LU R19, [R1+0x34e0] ;  /* 0x0034e00001137983 */ /* 0x000ea20000300800 */
[----:B------:R-:W-:Y:S02]  /*b8550*/  F2FP.F16.F32.PACK_AB R12, R18, R12 ;  /* 0x0000000c120c723e */ /* 0x000fe400000000ff */
[----:B--2---:R-:W-:Y:S02]  /*b8560*/  F2FP.F16.F32.PACK_AB R13, R19, R13 ;  /* 0x0000000d130d723e */ /* 0x004fe400000000ff */
[----:B------:R-:W2:Y:S04]  /*b8570*/  LDL.LU R19, [R1+0x34dc] ;  /* 0x0034dc0001137983 */ /* 0x000ea80000300800 */
[----:B------:R-:W3:Y:S01]  /*b8580*/  LDL.LU R18, [R1+0x34d8] ;  /* 0x0034d80001127983 */ /* 0x000ee20000300800 */
[----:B--2---:R-:W-:-:S03]  /*b8590*/  F2FP.F16.F32.PACK_AB R19, R17, R19 ;  /* 0x000000131113723e */ /* 0x004fc600000000ff */
[----:B------:R-:W2:Y:S01]  /*b85a0*/  LDL.LU R17, [R1+0x34d4] ;  /* 0x0034d40001117983 */ /* 0x000ea20000300800 */
[----:B---3--:R-:W-:-:S03]  /*b85b0*/  F2FP.F16.F32.PACK_AB R18, R21, R18 ;  /* 0x000000121512723e */ /* 0x008fc600000000ff */
[----:B------:R-:W3:Y:S01]  /*b85c0*/  LDL.LU R21, [R1+0x34d0] ;  /* 0x0034d00001157983 */ /* 0x000ee20000300800 */
[----:B------:R-:W-:Y:S02]  /*b85d0*/  F2FP.F16.F32.PACK_AB R16, R25, R16 ;  /* 0x000000101910723e */ /* 0x000fe400000000ff */
[----:B------:R-:W-:Y:S02]  /*b85e0*/  F2FP.F16.F32.PACK_AB R23, R29, R23 ;  /* 0x000000171d17723e */ /* 0x000fe400000000ff */
[----:B------:R-:W-:Y:S02]  /*b85f0*/  F2FP.F16.F32.PACK_AB R22, R24, R22 ;  /* 0x000000161816723e */ /* 0x000fe400000000ff */
[----:B--2---:R-:W-:Y:S02]  /*b8600*/  F2FP.F16.F32.PACK_AB R17, R20, R17 ;  /* 0x000000111411723e */ /* 0x004fe400000000ff */
[----:B------:R-:W2:Y:S01]  /*b8610*/  LDL.LU R20, [R1+0x34cc] ;  /* 0x0034cc0001147983 */ /* 0x000ea20000300800 */
[----:B---3--:R-:W-:-:S03]  /*b8620*/  F2FP.F16.F32.PACK_AB R21, R28, R21 ;  /* 0x000000151c15723e */ /* 0x008fc600000000ff */
[----:B------:R-:W3:Y:S04]  /*b8630*/  LDL.LU R25, [R1+0x34c8] ;  /* 0x0034c80001197983 */ /* 0x000ee80000300800 */
[----:B------:R-:W3:Y:S04]  /*b8640*/  LDL.LU R29, [R1+0x34c4] ;  /* 0x0034c400011d7983 */ /* 0x000ee80000300800 */
[----:B------:R-:W4:Y:S04]  /*b8650*/  LDL.LU R24, [R1+0x34c0] ;  /* 0x0034c00001187983 */ /* 0x000f280000300800 */
[----:B------:R-:W4:Y:S01]  /*b8660*/  LDL.LU R28, [R1+0x34bc] ;  /* 0x0034bc00011c7983 */ /* 0x000f220000300800 */
[----:B------:R-:W-:-:S02]  /*b8670*/  F2FP.F16.F32.PACK_AB R27, R2, R27 ;  /* 0x0000001b021b723e */ /* 0x000fc400000000ff */
[----:B------:R-:W-:Y:S02]  /*b8680*/  F2FP.F16.F32.PACK_AB R26, R3, R26 ;  /* 0x0000001a031a723e */ /* 0x000fe400000000ff */
[----:B--2---:R-:W-:Y:S02]  /*b8690*/  F2FP.F16.F32.PACK_AB R20, R0, R20 ;  /* 0x000000140014723e */ /* 0x004fe400000000ff */
[----:B---3--:R-:W-:Y:S02]  /*b86a0*/  F2FP.F16.F32.PACK_AB R25, R29, R25 ;  /* 0x000000191d19723e */ /* 0x008fe400000000ff */
[----:B----4-:R-:W-:-:S07]  /*b86b0*/  F2FP.F16.F32.PACK_AB R24, R28, R24 ;  /* 0x000000181c18723e */ /* 0x010fce00000000ff */
.L_x_1:
[----:B0-----:R-:W2:Y:S01]  /*b86c0*/  LDL.LU R0, [R1+0x34b8] ;  /* 0x0034b80001007983 */ /* 0x001ea20000300800 */
[----:B------:R-:W0:Y:S01]  /*b86d0*/  S2UR UR5, SR_CgaCtaId ;  /* 0x00000000000579c3 */ /* 0x000e220000008800 */
[----:B------:R-:W-:Y:S01]  /*b86e0*/  UMOV UR4, 0x400 ;  /* 0x0000040000047882 */ /* 0x000fe20000000000 */
[----:B------:R-:W-:Y:S01]  /*b86f0*/  ULDC.64 UR10, c[0x0][0x228] ;  /* 0x00008a00000a7ab9 */ /* 0x000fe20000000a00 */
[----:B------:R-:W1:Y:S01]  /*b8700*/  S2R R2, SR_TID.X ;  /* 0x0000000000027919 */ /* 0x000e620000002100 */
[----:B------:R-:W-:Y:S01]  /*b8710*/  ULDC.64 UR6, c[0x0][0x220] ;  /* 0x0000880000067ab9 */ /* 0x000fe20000000a00 */
[----:B------:R-:W-:Y:S01]  /*b8720*/  ULDC UR12, c[0x0][0x22c] ;  /* 0x00008b00000c7ab9 */ /* 0x000fe20000000800 */
[----:B------:R-:W-:Y:S01]  /*b8730*/  ULDC UR13, c[0x0][0x22c] ;  /* 0x00008b00000d7ab9 */ /* 0x000fe20000000800 */
[----:B0-----:R-:W-:-:S03]  /*b8740*/  ULEA UR4, UR5, UR4, 0x18 ;  /* 0x0000000405047291 */ /* 0x001fc6000f8ec03f */
[----:B------:R-:W-:Y:S01]  /*b8750*/  ULDC UR5, c[0x0][0x244] ;  /* 0x0000910000057ab9 */ /* 0x000fe20000000800 */
[C---:B-1----:R-:W-:Y:S01]  /*b8760*/  IMAD.SHL.U32 R3, R2.reuse, 0x40, RZ ;  /* 0x0000004002037824 */ /* 0x042fe200078e00ff */
[C---:B------:R-:W-:Y:S01]  /*b8770*/  LOP3.LUT R29, R2.reuse, 0x20, RZ, 0xc0, !PT ;  /* 0x00000020021d7812 */ /* 0x040fe200078ec0ff */
[----:B------:R-:W-:-:S03]  /*b8780*/  IMAD.SHL.U32 R28, R2, 0x10, RZ ;  /* 0x00000010021c7824 */ /* 0x000fc600078e00ff */
[----:B------:R-:W-:Y:S01]  /*b8790*/  LOP3.LUT R3, R3, 0x200, RZ, 0xc0, !PT ;  /* 0x0000020003037812 */ /* 0x000fe200078ec0ff */
[----:B------:R-:W-:Y:S01]  /*b87a0*/  BAR.SYNC.DEFER_BLOCKING 0x0 ;  /* 0x0000000000007b1d */ /* 0x000fe20000010000 */
[----:B--2---:R-:W-:-:S04]  /*b87b0*/  LOP3.LUT R0, R0, 0x80, RZ, 0xc0, !PT ;  /* 0x0000008000007812 */ /* 0x004fc800078ec0ff */
[----:B------:R-:W-:Y:S02]  /*b87c0*/  IADD3 R0, R0, UR4, R3 ;  /* 0x0000000400007c10 */ /* 0x000fe4000fffe003 */
[----:B------:R-:W-:-:S03]  /*b87d0*/  LOP3.LUT R3, R28, 0x70, RZ, 0xc0, !PT ;  /* 0x000000701c037812 */ /* 0x000fc600078ec0ff */
[----:B------:R-:W-:Y:S02]  /*b87e0*/  IMAD R0, R29, 0x20, R0 ;  /* 0x000000201d007824 */ /* 0x000fe400078e0200 */
[----:B------:R-:W2:Y:S01]  /*b87f0*/  LDL.LU R29, [R1+0x34b4] ;  /* 0x0034b400011d7983 */ /* 0x000ea20000300800 */
[----:B------:R-:W-:Y:S01]  /*b8800*/  SHF.R.U32.HI R28, RZ, 0x5, R2 ;  /* 0x00000005ff1c7819 */ /* 0x000fe20000011602 */
[----:B------:R-:W-:Y:S02]  /*b8810*/  IMAD.IADD R0, R3, 0x1, R0 ;  /* 0x0000000103007824 */ /* 0x000fe400078e0200 */
[----:B------:R-:W0:Y:S01]  /*b8820*/  S2R R3, SR_TID.X ;  /* 0x0000000000037919 */ /* 0x000e220000002100 */
[----:B------:R-:W-:Y:S02]  /*b8830*/  SGXT.U32 R28, R28, 0x1 ;  /* 0x000000011c1c781a */ /* 0x000fe40000000000 */
[----:B------:R1:W-:Y:S04]  /*b8840*/  STSM.16.M88.4 [R0], R24 ;  /* 0x0000001800007844 */ /* 0x0003e80000000200 */
[----:B-1----:R-:W3:Y:S04]  /*b8850*/  LDL.LU R27, [R1+0x630] ;  /* 0x00063000011b7983 */ /* 0x002ee80000300800 */
[----:B------:R1:W-:Y:S01]  /*b8860*/  STSM.16.M88.4 [R0+0x100], R20 ;  /* 0x0001001400007844 */ /* 0x0003e20000000200 */
[----:B0-----:R-:W-:Y:S01]  /*b8870*/  LOP3.LUT R3, R3, 0x3f, RZ, 0xc0, !PT ;  /* 0x0000003f03037812 */ /* 0x001fe200078ec0ff */
[----:B------:R-:W-:Y:S01]  /*b8880*/  BAR.SYNC.DEFER_BLOCKING 0x0 ;  /* 0x0000000000007b1d */ /* 0x000fe20000010000 */
[C---:B--2---:R-:W-:Y:S01]  /*b8890*/  ISETP.GE.AND P0, PT, R29.reuse, UR10, PT ;  /* 0x0000000a1d007c0c */ /* 0x044fe2000bf06270 */
[----:B------:R-:W-:Y:S01]  /*b88a0*/  IMAD R29, R29, UR5, RZ ;  /* 0x000000051d1d7c24 */ /* 0x000fe2000f8e02ff */
[----:B---3--:R-:W-:-:S03]  /*b88b0*/  LOP3.LUT R24, R27, R28, RZ, 0xfc, !PT ;  /* 0x0000001c1b187212 */ /* 0x008fc600078efcff */
[----:B------:R-:W-:Y:S01]  /*b88c0*/  ULDC UR5, c[0x0][0x248] ;  /* 0x0000920000057ab9 */ /* 0x000fe20000000800 */
[----:B------:R-:W-:Y:S01]  /*b88d0*/  LEA R3, R3, UR4, 0x4 ;  /* 0x0000000403037c11 */ /* 0x000fe2000f8e20ff */
[----:B------:R-:W-:Y:S01]  /*b88e0*/  ULDC UR4, c[0x0][0x248] ;  /* 0x0000920000047ab9 */ /* 0x000fe20000000800 */
[----:B------:R-:W-:Y:S01]  /*b88f0*/  ULDC UR10, c[0x0][0x22c] ;  /* 0x00008b00000a7ab9 */ /* 0x000fe20000000800 */
[----:B------:R-:W-:Y:S04]  /*b8900*/  STL [R1+0x200], R24 ;  /* 0x0002001801007387 */ /* 0x000fe80000100800 */
[----:B-1----:R-:W2:Y:S01]  /*b8910*/  LDL.LU R21, [R1+0x200] ;  /* 0x0002000001157983 */ /* 0x002ea20000300800 */
[----:B------:R-:W-:Y:S01]  /*b8920*/  LEA R2, P1, R29, UR6, 0x1 ;  /* 0x000000061d027c11 */ /* 0x000fe2000f8208ff */
[----:B------:R-:W-:-:S03]  /*b8930*/  ULDC UR6, c[0x0][0x248] ;  /* 0x0000920000067ab9 */ /* 0x000fc60000000800 */
[----:B------:R-:W-:Y:S01]  /*b8940*/  LEA.HI.X.SX32 R20, R29, UR7, 0x1, P1 ;  /* 0x000000071d147c11 */ /* 0x000fe200088f0eff */
[----:B------:R-:W-:Y:S01]  /*b8950*/  STL.64 [R1+0x34f0], R22 ;  /* 0x0034f01601007387 */ /* 0x000fe20000100a00 */
[----:B------:R-:W-:Y:S01]  /*b8960*/  IMAD.MOV.U32 R29, RZ, RZ, R27 ;  /* 0x000000ffff1d7224 */ /* 0x000fe200078e001b */
[----:B------:R-:W-:Y:S02]  /*b8970*/  ULDC UR7, c[0x0][0x248] ;  /* 0x0000920000077ab9 */ /* 0x000fe40000000800 */
[----:B------:R-:W0:Y:S04]  /*b8980*/  LDS.128 R24, [R3] ;  /* 0x0000000003187984 */ /* 0x000e280000000c00 */
[----:B--2---:R1:W-:Y:S01]  /*b8990*/  STL.64 [R1+0x34e8], R20 ;  /* 0x0034e81401007387 */ /* 0x0043e20000100a00 */
[----:B------:R-:W-:Y:S01]  /*b89a0*/  ISETP.LT.AND P1, PT, R21, UR11, !P0 ;  /* 0x0000000b15007c0c */ /* 0x000fe2000c721270 */
[----:B------:R-:W-:-:S02]  /*b89b0*/  ULDC UR11, c[0x0][0x22c] ;  /* 0x00008b00000b7ab9 */ /* 0x000fc40000000800 */
[----:B-1----:R-:W2:Y:S04]  /*b89c0*/  LDL.LU R20, [R1+0x50] ;  /* 0x0000500001147983 */ /* 0x002ea80000300800 */
[----:B------:R-:W2:Y:S04]  /*b89d0*/  LDL.LU R21, [R1+0x54] ;  /* 0x0000540001157983 */ /* 0x000ea80000300800 */
[----:B------:R-:W3:Y:S04]  /*b89e0*/  LDL.LU R22, [R1+0x58] ;  /* 0x0000580001167983 */ /* 0x000ee80000300800 */
[----:B------:R-:W3:Y:S04]  /*b89f0*/  LDL.LU R23, [R1+0x5c] ;  /* 0x00005c0001177983 */ /* 0x000ee80000300800 */
[----:B---3--:R-:W-:Y:S04]  /*b8a00*/  STL.64 [R1+0x3590], R22 ;  /* 0x0035901601007387 */ /* 0x008fe80000100a00 */
[----:B--2---:R-:W-:Y:S04]  /*b8a10*/  STL.64 [R1+0x3588], R20 ;  /* 0x0035881401007387 */ /* 0x004fe80000100a00 */
[----:B------:R-:W1:Y:S01]  /*b8a20*/  LDS.128 R20, [R3+0x400] ;  /* 0x0004000003147984 */ /* 0x000e620000000c00 */
[----:B------:R-:W-:Y:S06]  /*b8a30*/  BAR.SYNC.DEFER_BLOCKING 0x0 ;  /* 0x0000000000007b1d */ /* 0x000fec0000010000 */
[----:B------:R-:W-:Y:S04]  /*b8a40*/  STSM.16.M88.4 [R0], R16 ;  /* 0x0000001000007844 */ /* 0x000fe80000000200 */
[----:B------:R-:W-:Y:S04]  /*b8a50*/  STSM.16.M88.4 [R0+0x100], R12 ;  /* 0x0001000c00007844 */ /* 0x000fe80000000200 */
[----:B0-----:R-:W-:Y:S04]  /*b8a60*/  STL.64 [R1+0x3500], R26 ;  /* 0x0035001a01007387 */ /* 0x001fe80000100a00 */
[----:B------:R0:W-:Y:S04]  /*b8a70*/  STL.64 [R1+0x34f8], R24 ;  /* 0x0034f81801007387 */ /* 0x0001e80000100a00 */
[----:B0-----:R-:W2:Y:S04]  /*b8a80*/  LDL.LU R24, [R1+0x40] ;  /* 0x0000400001187983 */ /* 0x001ea80000300800 */
[----:B------:R-:W2:Y:S04]  /*b8a90*/  LDL.LU R25, [R1+0x44] ;  /* 0x0000440001197983 */ /* 0x000ea80000300800 */
[----:B------:R-:W2:Y:S04]  /*b8aa0*/  LDL.LU R26, [R1+0x48] ;  /* 0x00004800011a7983 */ /* 0x000ea80000300800 */
[----:B------:R-:W2:Y:S01]  /*b8ab0*/  LDL.LU R27, [R1+0x4c] ;  /* 0x00004c00011b7983 */ /* 0x000ea20000300800 */
[----:B------:R-:W-:Y:S06]  /*b8ac0*/  BAR.SYNC.DEFER_BLOCKING 0x0 ;  /* 0x0000000000007b1d */ /* 0x000fec0000010000 */
[----:B-1----:R-:W-:Y:S04]  /*b8ad0*/  STL.64 [R1+0x1a0], R20 ;  /* 0x0001a01401007387 */ /* 0x002fe80000100a00 */
[----:B------:R-:W-:Y:S04]  /*b8ae0*/  STL.64 [R1+0x1a8], R22 ;  /* 0x0001a81601007387 */ /* 0x000fe80000100a00 */
[----:B------:R-:W3:Y:S04]  /*b8af0*/  LDL.LU R16, [R1+0x30] ;  /* 0x0000300001107983 */ /* 0x000ee80000300800 */
[----:B------:R-:W3:Y:S04]  /*b8b00*/  LDL.LU R17, [R1+0x34] ;  /* 0x0000340001117983 */ /* 0x000ee80000300800 */
[----:B------:R-:W0:Y:S04]  /*b8b10*/  LDS.128 R20, [R3] ;  /* 0x0000000003147984 */ /* 0x000e280000000c00 */
[----:B------:R-:W3:Y:S04]  /*b8b20*/  LDL.LU R18, [R1+0x38] ;  /* 0x0000380001127983 */ /* 0x000ee80000300800 */
[----:B------:R-:W3:Y:S04]  /*b8b30*/  LDL.LU R19, [R1+0x3c] ;  /* 0x00003c0001137983 */ /* 0x000ee80000300800 */
[----:B------:R-:W4:Y:S04]  /*b8b40*/  LDL.LU R12, [R1+0x20] ;  /* 0x00002000010c7983 */ /* 0x000f280000300800 */
[----:B------:R-:W4:Y:S04]  /*b8b50*/  LDL.LU R13, [R1+0x24] ;  /* 0x00002400010d7983 */ /* 0x000f280000300800 */
[----:B------:R-:W4:Y:S04]  /*b8b60*/  LDL.LU R14, [R1+0x28] ;  /* 0x00002800010e7983 */ /* 0x000f280000300800 */
[----:B------:R-:W4:Y:S04]  /*b8b70*/  LDL.LU R15, [R1+0x2c] ;  /* 0x00002c00010f7983 */ /* 0x000f280000300800 */
[----:B0-----:R-:W-:Y:S04]  /*b8b80*/  STL.64 [R1+0x1b0], R20 ;  /* 0x0001b01401007387 */ /* 0x001fe80000100a00 */
[----:B------:R-:W-:Y:S04]  /*b8b90*/  STL.64 [R1+0x1b8], R22 ;  /* 0x0001b81601007387 */ /* 0x000fe80000100a00 */
[----:B------:R-:W0:Y:S01]  /*b8ba0*/  LDS.128 R20, [R3+0x400] ;  /* 0x0004000003147984 */ /* 0x000e220000000c00 */
[----:B------:R-:W-:Y:S06]  /*b8bb0*/  BAR.SYNC.DEFER_BLOCKING 0x0 ;  /* 0x0000000000007b1d */ /* 0x000fec0000010000 */
[----:B------:R1:W-:Y:S04]  /*b8bc0*/  STSM.16.M88.4 [R0], R8 ;  /* 0x0000000800007844 */ /* 0x0003e80000000200 */
[----:B------:R5:W-:Y:S04]  /*b8bd0*/  STSM.16.M88.4 [R0+0x100], R4 ;  /* 0x0001000400007844 */ /* 0x000be80000000200 */
[----:B0-----:R-:W-:Y:S04]  /*b8be0*/  STL.64 [R1+0x1c0], R20 ;  /* 0x0001c01401007387 */ /* 0x001fe80000100a00 */
[----:B------:R-:W-:Y:S04]  /*b8bf0*/  STL.64 [R1+0x1c8], R22 ;  /* 0x0001c81601007387 */ /* 0x000fe80000100a00 */
[----:B-1----:R-:W2:Y:S04]  /*b8c00*/  LDL.LU R8, [R1+0x10] ;  /* 0x0000100001087983 */ /* 0x002ea80000300800 */
[----:B------:R-:W2:Y:S04]  /*b8c10*/  LDL.LU R9, [R1+0x14] ;  /* 0x0000140001097983 */ /* 0x000ea80000300800 */
[----:B------:R-:W2:Y:S04]  /*b8c20*/  LDL.LU R10, [R1+0x18] ;  /* 0x00001800010a7983 */ /* 0x000ea80000300800 */
[----:B------:R-:W2:Y:S04]  /*b8c30*/  LDL.LU R11, [R1+0x1c] ;  /* 0x00001c00010b7983 */ /* 0x000ea80000300800 */
[----:B-----5:R-:W5:Y:S04]  /*b8c40*/  LDL.LU R4, [R1] ;  /* 0x0000000001047983 */ /* 0x020f680000300800 */
[----:B------:R-:W5:Y:S04]  /*b8c50*/  LDL.LU R5, [R1+0x4] ;  /* 0x0000040001057983 */ /* 0x000f680000300800 */
[----:B------:R-:W5:Y:S04]  /*b8c60*/  LDL.LU R6, [R1+0x8] ;  /* 0x0000080001067983 */ /* 0x000f680000300800 */
[----:B------:R-:W5:Y:S01]  /*b8c70*/  LDL.LU R7, [R1+0xc] ;  /* 0x00000c0001077983 */ /* 0x000f620000300800 */
[----:B------:R-:W-:Y:S06]  /*b8c80*/  BAR.SYNC.DEFER_BLOCKING 0x0 ;  /* 0x0000000000007b1d */ /* 0x000fec0000010000 */
[----:B------:R-:W0:Y:S04]  /*b8c90*/  LDS.128 R20, [R3] ;  /* 0x0000000003147984 */ /* 0x000e280000000c00 */
[----:B0-----:R-:W-:Y:S04]  /*b8ca0*/  STL.64 [R1+0x1d0], R20 ;  /* 0x0001d01401007387 */ /* 0x001fe80000100a00 */
[----:B------:R-:W-:Y:S04]  /*b8cb0*/  STL.64 [R1+0x1d8], R22 ;  /* 0x0001d81601007387 */ /* 0x000fe80000100a00 */
[----:B------:R-:W0:Y:S01]  /*b8cc0*/  LDS.128 R20, [R3+0x400] ;  /* 0x0004000003147984 */ /* 0x000e220000000c00 */
[----:B------:R-:W-:Y:S06]  /*b8cd0*/  BAR.SYNC.DEFER_BLOCKING 0x0 ;  /* 0x0000000000007b1d */ /* 0x000fec0000010000 */
[----:B0-----:R-:W-:Y:S04]  /*b8ce0*/  STL.64 [R1+0x1e0], R20 ;  /* 0x0001e01401007387 */ /* 0x001fe80000100a00 */
[----:B------:R0:W-:Y:S04]  /*b8cf0*/  STL.64 [R1+0x1e8], R22 ;  /* 0x0001e81601007387 */ /* 0x0001e80000100a00 */
[----:B0-----:R-:W3:Y:S04]  /*b8d00*/  LDL.LU.64 R22, [R1+0x3590] ;  /* 0x0035900001167983 */ /* 0x001ee80000300a00 */
[----:B------:R-:W3:Y:S04]  /*b8d10*/  LDL.LU.64 R20, [R1+0x3588] ;  /* 0x0035880001147983 */ /* 0x000ee80000300a00 */
[----:B-----5:R-:W-:Y:S04]  /*b8d20*/  STSM.16.M88.4 [R0], R4 ;  /* 0x0000000400007844 */ /* 0x020fe80000000200 */
[----:B--2---:R-:W-:Y:S01]  /*b8d30*/  STSM.16.M88.4 [R0+0x100], R8 ;  /* 0x0001000800007844 */ /* 0x004fe20000000200 */
[----:B------:R-:W-:Y:S06]  /*b8d40*/  BAR.SYNC.DEFER_BLOCKING 0x0 ;  /* 0x0000000000007b1d */ /* 0x000fec0000010000 */
[----:B------:R-:W0:Y:S04]  /*b8d50*/  LDS.128 R8, [R3] ;  /* 0x0000000003087984 */ /* 0x000e280000000c00 */
[----:B------:R-:W1:Y:S01]  /*b8d60*/  LDS.128 R4, [R3+0x400] ;  /* 0x0004000003047984 */ /* 0x000e620000000c00 */
[----:B------:R-:W-:Y:S06]  /*b8d70*/  BAR.SYNC.DEFER_BLOCKING 0x0 ;  /* 0x0000000000007b1d */ /* 0x000fec0000010000 */
[----:B----4-:R-:W-:Y:S04]  /*b8d80*/  STSM.16.M88.4 [R0], R12 ;  /* 0x0000000c00007844 */ /* 0x010fe80000000200 */
[----:B---3--:R-:W-:Y:S04]  /*b8d90*/  STSM.16.M88.4 [R0+0x100], R16 ;  /* 0x0001001000007844 */ /* 0x008fe80000000200 */
[----:B0-----:R-:W-:Y:S04]  /*b8da0*/  STL.64 [R1+0x1f0], R8 ;  /* 0x0001f00801007387 */ /* 0x001fe80000100a00 */
[----:B------:R-:W-:Y:S01]  /*b8db0*/  STL.64 [R1+0x1f8], R10 ;  /* 0x0001f80a01007387 */ /* 0x000fe20000100a00 */
[----:B------:R-:W-:Y:S06]  /*b8dc0*/  BAR.SYNC.DEFER_BLOCKING 0x0 ;  /* 0x0000000000007b1d */ /* 0x000fec0000010000 */
[----:B-1----:R-:W-:Y:S04]  /*b8dd0*/  STL.64 [R1+0x10], R4 ;  /* 0x0000100401007387 */ /* 0x002fe80000100a00 */
[----:B------:R-:W-:Y:S04]  /*b8de0*/  STL.64 [R1+0x18], R6 ;  /* 0x0000180601007387 */ /* 0x000fe80000100a00 */
[----:B------:R-:W0:Y:S04]  /*b8df0*/  LDS.128 R8, [R3] ;  /* 0x0000000003087984 */ /* 0x000e280000000c00 */
[----:B------:R-:W1:Y:S01]  /*b8e00*/  LDS.128 R4, [R3+0x400] ;  /* 0x0004000003047984 */ /* 0x000e620000000c00 */
[----:B------:R-:W-:Y:S06]  /*b8e10*/  BAR.SYNC.DEFER_BLOCKING 0x0 ;  /* 0x0000000000007b1d */ /* 0x000fec0000010000 */
[----:B------:R-:W-:Y:S04]  /*b8e20*/  STSM.16.M88.4 [R0], R24 ;  /* 0x0000001800007844 */ /* 0x000fe80000000200 */
[----:B------:R2:W-:Y:S04]  /*b8e30*/  STSM.16.M88.4 [R0+0x100], R20 ;  /* 0x0001001400007844 */ /* 0x0005e80000000200 */
[----:B0-----:R-:W-:Y:S04]  /*b8e40*/  STL.64 [R1+0x20], R8 ;  /* 0x0000200801007387 */ /* 0x001fe80000100a00 */
[----:B------:R-:W-:Y:S04]  /*b8e50*/  STL.64 [R1+0x28], R10 ;  /* 0x0000280a01007387 */ /* 0x000fe80000100a00 */
[----:B-1----:R-:W-:Y:S04]  /*b8e60*/  STL.64 [R1], R4 ;  /* 0x0000000401007387 */ /* 0x002fe80000100a00 */
[----:B------:R-:W-:Y:S04]  /*b8e70*/  STL.64 [R1+0x8], R6 ;  /* 0x0000080601007387 */ /* 0x000fe80000100a00 */
[----:B--2---:R-:W2:Y:S04]  /*b8e80*/  LDL.LU R20, [R1+0xf0] ;  /* 0x0000f00001147983 */ /* 0x004ea80000300800 */
[----:B------:R-:W2:Y:S04]  /*b8e90*/  LDL.LU R21, [R1+0xf4] ;  /* 0x0000f40001157983 */ /* 0x000ea80000300800 */
[----:B------:R-:W3:Y:S04]  /*b8ea0*/  LDL.LU R22, [R1+0xf8] ;  /* 0x0000f80001167983 */ /* 0x000ee80000300800 */
[----:B------:R-:W3:Y:S01]  /*b8eb0*/  LDL.LU R23, [R1+0xfc] ;  /* 0x0000fc0001177983 */ /* 0x000ee20000300800 */
[----:B------:R-:W-:Y:S06]  /*b8ec0*/  BAR.SYNC.DEFER_BLOCKING 0x0 ;  /* 0x0000000000007b1d */ /* 0x000fec0000010000 */
[----:B------:R-:W0:Y:S04]  /*b8ed0*/  LDS.128 R4, [R3] ;  /* 0x0000000003047984 */ /* 0x000e280000000c00 */
[----:B------:R-:W1:Y:S01]  /*b8ee0*/  LDS.128 R8, [R3+0x400] ;  /* 0x0004000003087984 */ /* 0x000e620000000c00 */
[----:B------:R-:W-:Y:S06]  /*b8ef0*/  BAR.SYNC.DEFER_BLOCKING 0x0 ;  /* 0x0000000000007b1d */ /* 0x000fec0000010000 */
[----:B---3--:R-:W-:Y:S04]  /*b8f00*/  STL.64 [R1+0x3550], R22 ;  /* 0x0035501601007387 */ /* 0x008fe80000100a00 */
[----:B--2---:R2:W-:Y:S04]  /*b8f10*/  STL.64 [R1+0x3548], R20 ;  /* 0x0035481401007387 */ /* 0x0045e80000100a00 */
[----:B------:R-:W3:Y:S04]  /*b8f20*/  LDL.LU R16, [R1+0xd0] ;  /* 0x0000d00001107983 */ /* 0x000ee80000300800 */
[----:B------:R-:W3:Y:S04]  /*b8f30*/  LDL.LU R17, [R1+0xd4] ;  /* 0x0000d40001117983 */ /* 0x000ee80000300800 */
[----:B------:R-:W4:Y:S04]  /*b8f40*/  LDL.LU R18, [R1+0xd8] ;  /* 0x0000d80001127983 */ /* 0x000f280000300800 */
[----:B------:R-:W4:Y:S04]  /*b8f50*/  LDL.LU R19, [R1+0xdc] ;  /* 0x0000dc0001137983 */ /* 0x000f280000300800 */
[----:B----4-:R-:W-:Y:S04]  /*b8f60*/  STL.64 [R1+0x3560], R18 ;  /* 0x0035601201007387 */ /* 0x010fe80000100a00 */
[----:B---3--:R-:W-:Y:S04]  /*b8f70*/  STL.64 [R1+0x3558], R16 ;  /* 0x0035581001007387 */ /* 0x008fe80000100a00 */
[----:B--2---:R-:W2:Y:S04]  /*b8f80*/  LDL.LU R20, [R1+0x90] ;  /* 0x0000900001147983 */ /* 0x004ea80000300800 */
[----:B------:R-:W2:Y:S04]  /*b8f90*/  LDL.LU R21, [R1+0x94] ;  /* 0x0000940001157983 */ /* 0x000ea80000300800 */
[----:B------:R-:W3:Y:S04]  /*b8fa0*/  LDL.LU R22, [R1+0x98] ;  /* 0x0000980001167983 */ /* 0x000ee80000300800 */
[----:B------:R-:W3:Y:S04]  /*b8fb0*/  LDL.LU R23, [R1+0x9c] ;  /* 0x00009c0001177983 */ /* 0x000ee80000300800 */
[----:B---3--:R-:W-:Y:S04]  /*b8fc0*/  STL.64 [R1+0x3570], R22 ;  /* 0x0035701601007387 */ /* 0x008fe80000100a00 */
[----:B--2---:R2:W-:Y:S04]  /*b8fd0*/  STL.64 [R1+0x3568], R20 ;  /* 0x0035681401007387 */ /* 0x0045e80000100a00 */
        /* <DEDUP_REMOVED lines=8> */
[----:B------:R-:W2:Y:S04]  /*b9060*/  LDL.LU R22, [R1+0x68] ;  /* 0x0000680001167983 */ /* 0x000ea80000300800 */
[----:B------:R-:W2:Y:S04]  /*b9070*/  LDL.LU R23, [R1+0x6c] ;  /* 0x00006c0001177983 */ /* 0x000ea80000300800 */
        /* <DEDUP_REMOVED lines=8> */
[----:B------:R-:W5:Y:S04]  /*b9100*/  LDL.LU R24, [R1+0xe0] ;  /* 0x0000e00001187983 */ /* 0x000f680000300800 */
[----:B------:R-:W5:Y:S04]  /*b9110*/  LDL.LU R25, [R1+0xe4] ;  /* 0x0000e40001197983 */ /* 0x000f680000300800 */
[----:B------:R-:W5:Y:S04]  /*b9120*/  LDL.LU R26, [R1+0xe8] ;  /* 0x0000e800011a7983 */ /* 0x000f680000300800 */
[----:B------:R-:W5:Y:S04]  /*b9130*/  LDL.LU R27, [R1+0xec] ;  /* 0x0000ec00011b7983 */ /* 0x000f680000300800 */
[----:B0-----:R0:W-:Y:S04]  /*b9140*/  STL [R1+0x34e0], R4 ;  /* 0x0034e00401007387 */ /* 0x0011e80000100800 */
[----:B------:R1:W-:Y:S04]  /*b9150*/  STL [R1+0x34dc], R5 ;  /* 0x0034dc0501007387 */ /* 0x0003e80000100800 */
[----:B------:R1:W-:Y:S04]  /*b9160*/  STL [R1+0x34d8], R6 ;  /* 0x0034d80601007387 */ /* 0x0003e80000100800 */
[----:B------:R1:W-:Y:S04]  /*b9170*/  STL [R1+0x34d4], R7 ;  /* 0x0034d40701007387 */ /* 0x0003e80000100800 */
[----:B0-----:R-:W4:Y:S04]  /*b9180*/  LDL.LU R4, [R1+0xb0] ;  /* 0x0000b00001047983 */ /* 0x001f280000300800 */
[----:B-1----:R-:W4:Y:S04]  /*b9190*/  LDL.LU R5, [R1+0xb4] ;  /* 0x0000b40001057983 */ /* 0x002f280000300800 */
[----:B------:R-:W4:Y:S04]  /*b91a0*/  LDL.LU R6, [R1+0xb8] ;  /* 0x0000b80001067983 */ /* 0x000f280000300800 */
[----:B------:R-:W4:Y:S04]  /*b91b0*/  LDL.LU R7, [R1+0xbc] ;  /* 0x0000bc0001077983 */ /* 0x000f280000300800 */
[----:B------:R-:W-:Y:S04]  /*b91c0*/  STL.64 [R1+0x3510], R10 ;  /* 0x0035100a01007387 */ /* 0x000fe80000100a00 */
[----:B------:R0:W-:Y:S04]  /*b91d0*/  STL.64 [R1+0x3508], R8 ;  /* 0x0035080801007387 */ /* 0x0001e80000100a00 */
[----:B0-----:R-:W5:Y:S04]  /*b91e0*/  LDL.LU R8, [R1+0xa0] ;  /* 0x0000a00001087983 */ /* 0x001f680000300800 */
[----:B------:R-:W5:Y:S04]  /*b91f0*/  LDL.LU R9, [R1+0xa4] ;  /* 0x0000a40001097983 */ /* 0x000f680000300800 */
[----:B------:R-:W5:Y:S04]  /*b9200*/  LDL.LU R10, [R1+0xa8] ;  /* 0x0000a800010a7983 */ /* 0x000f680000300800 */
[----:B------:R-:W5:Y:S04]  /*b9210*/  LDL.LU R11, [R1+0xac] ;  /* 0x0000ac00010b7983 */ /* 0x000f680000300800 */
[----:B--2---:R0:W-:Y:S04]  /*b9220*/  STSM.16.M88.4 [R0], R20 ;  /* 0x0000001400007844 */ /* 0x0041e80000000200 */
[----:B0-----:R-:W2:Y:S04]  /*b9230*/  LDL.LU.64 R22, [R1+0x3580] ;  /* 0x0035800001167983 */ /* 0x001ea80000300a00 */
[----:B------:R-:W2:Y:S04]  /*b9240*/  LDL.LU.64 R20, [R1+0x3578] ;  /* 0x0035780001147983 */ /* 0x000ea80000300a00 */
[----:B--2---:R-:W-:Y:S01]  /*b9250*/  STSM.16.M88.4 [R0+0x100], R20 ;  /* 0x0001001400007844 */ /* 0x004fe20000000200 */
        /* <DEDUP_REMOVED lines=8> */
[----:B0-----:R-:W2:Y:S04]  /*b92e0*/  LDL.LU.64 R22, [R1+0x3570] ;  /* 0x0035700001167983 */ /* 0x001ea80000300a00 */
[----:B------:R-:W2:Y:S04]  /*b92f0*/  LDL.LU.64 R20, [R1+0x3568] ;  /* 0x0035680001147983 */ /* 0x000ea80000300a00 */
[----:B---3--:R0:W-:Y:S04]  /*b9300*/  STSM.16.M88.4 [R0], R16 ;  /* 0x0000001000007844 */ /* 0x0081e80000000200 */
[----:B0-----:R-:W3:Y:S04]  /*b9310*/  LDL.LU.64 R18, [R1+0x3560] ;  /* 0x0035600001127983 */ /* 0x001ee80000300a00 */
[----:B------:R-:W3:Y:S04]  /*b9320*/  LDL.LU.64 R16, [R1+0x3558] ;  /* 0x0035580001107983 */ /* 0x000ee80000300a00 */
[----:B--2---:R-:W-:Y:S01]  /*b9330*/  STSM.16.M88.4 [R0+0x100], R20 ;  /* 0x0001001400007844 */ /* 0x004fe20000000200 */
[----:B------:R-:W-:Y:S06]  /*b9340*/  BAR.SYNC.DEFER_BLOCKING 0x0 ;  /* 0x0000000000007b1d */ /* 0x000fec0000010000 */
[----:B------:R-:W0:Y:S04]  /*b9350*/  LDS.128 R20, [R3] ;  /* 0x0000000003147984 */ /* 0x000e280000000c00 */
[----:B0-----:R-:W-:Y:S04]  /*b9360*/  STL.64 [R1+0x90], R20 ;  /* 0x0000901401007387 */ /* 0x001fe80000100a00 */
[----:B------:R-:W-:Y:S04]  /*b9370*/  STL.64 [R1+0x98], R22 ;  /* 0x0000981601007387 */ /* 0x000fe80000100a00 */
[----:B------:R-:W0:Y:S01]  /*b9380*/  LDS.128 R20, [R3+0x400] ;  /* 0x0004000003147984 */ /* 0x000e220000000c00 */
[----:B------:R-:W-:Y:S06]  /*b9390*/  BAR.SYNC.DEFER_BLOCKING 0x0 ;  /* 0x0000000000007b1d */ /* 0x000fec0000010000 */
[----:B-----5:R-:W-:Y:S04]  /*b93a0*/  STSM.16.M88.4 [R0], R8 ;  /* 0x0000000800007844 */ /* 0x020fe80000000200 */
[----:B----4-:R-:W-:Y:S01]  /*b93b0*/  STSM.16.M88.4 [R0+0x100], R4 ;  /* 0x0001000400007844 */ /* 0x010fe20000000200 */
[----:B------:R-:W-:Y:S06]  /*b93c0*/  BAR.SYNC.DEFER_BLOCKING 0x0 ;  /* 0x0000000000007b1d */ /* 0x000fec0000010000 */
[----:B------:R-:W1:Y:S04]  /*b93d0*/  LDS.128 R8, [R3] ;  /* 0x0000000003087984 */ /* 0x000e680000000c00 */
[----:B------:R-:W2:Y:S01]  /*b93e0*/  LDS.128 R4, [R3+0x400] ;  /* 0x0004000003047984 */ /* 0x000ea20000000c00 */
[----:B------:R-:W-:Y:S06]  /*b93f0*/  BAR.SYNC.DEFER_BLOCKING 0x0 ;  /* 0x0000000000007b1d */ /* 0x000fec0000010000 */
[----:B------:R-:W-:Y:S04]  /*b9400*/  STSM.16.M88.4 [R0], R12 ;  /* 0x0000000c00007844 */ /* 0x000fe80000000200 */
[----:B---3--:R-:W-:Y:S01]  /*b9410*/  STSM.16.M88.4 [R0+0x100], R16 ;  /* 0x0001001000007844 */ /* 0x008fe20000000200 */
[----:B------:R-:W-:Y:S06]  /*b9420*/  BAR.SYNC.DEFER_BLOCKING 0x0 ;  /* 0x0000000000007b1d */ /* 0x000fec0000010000 */
[----:B0-----:R-:W-:Y:S04]  /*b9430*/  STL.64 [R1+0x210], R20 ;  /* 0x0002101401007387 */ /* 0x001fe80000100a00 */
[----:B------:R0:W-:Y:S04]  /*b9440*/  STL.64 [R1+0x218], R22 ;  /* 0x0002181601007387 */ /* 0x0001e80000100a00 */
[----:B0-----:R-:W3:Y:S04]  /*b9450*/  LDL.LU.64 R22, [R1+0x3550] ;  /* 0x0035500001167983 */ /* 0x001ee80000300a00 */
[----:B------:R-:W3:Y:S04]  /*b9460*/  LDL.LU.64 R20, [R1+0x3548] ;  /* 0x0035480001147983 */ /* 0x000ee80000300a00 */
[----:B-1----:R-:W-:Y:S04]  /*b9470*/  STL.64 [R1+0xa0], R8 ;  /* 0x0000a00801007387 */ /* 0x002fe80000100a00 */
[----:B------:R-:W-:Y:S04]  /*b9480*/  STL.64 [R1+0xa8], R10 ;  /* 0x0000a80a01007387 */ /* 0x000fe80000100a00 */
[----:B--2---:R-:W-:Y:S04]  /*b9490*/  STL.64 [R1+0xb0], R4 ;  /* 0x0000b00401007387 */ /* 0x004fe80000100a00 */
[----:B------:R-:W0:Y:S04]  /*b94a0*/  LDS.128 R8, [R3] ;  /* 0x0000000003087984 */ /* 0x000e280000000c00 */
[----:B------:R-:W-:Y:S04]  /*b94b0*/  STL.64 [R1+0xb8], R6 ;  /* 0x0000b80601007387 */ /* 0x000fe80000100a00 */
[----:B------:R-:W1:Y:S01]  /*b94c0*/  LDS.128 R4, [R3+0x400] ;  /* 0x0004000003047984 */ /* 0x000e620000000c00 */
[----:B------:R-:W-:Y:S06]  /*b94d0*/  BAR.SYNC.DEFER_BLOCKING 0x0 ;  /* 0x0000000000007b1d */ /* 0x000fec0000010000 */
[----:B0-----:R0:W-:Y:S04]  /*b94e0*/  STL.64 [R1+0xc0], R8 ;  /* 0x0000c00801007387 */ /* 0x0011e80000100a00 */
[----:B------:R2:W-:Y:S04]  /*b94f0*/  STL.64 [R1+0xc8], R10 ;  /* 0x0000c80a01007387 */ /* 0x0005e80000100a00 */
[----:B-1----:R-:W-:Y:S04]  /*b9500*/  STL.64 [R1+0xd0], R4 ;  /* 0x0000d00401007387 */ /* 0x002fe80000100a00 */
[----:B------:R-:W-:Y:S04]  /*b9510*/  STL.64 [R1+0xd8], R6 ;  /* 0x0000d80601007387 */ /* 0x000fe80000100a00 */
[----:B0-----:R-:W4:Y:S04]  /*b9520*/  LDL.LU R8, [R1+0x130] ;  /* 0x0001300001087983 */ /* 0x001f280000300800 */
[----:B------:R-:W4:Y:S04]  /*b9530*/  LDL.LU R9, [R1+0x134] ;  /* 0x0001340001097983 */ /* 0x000f280000300800 */
[----:B--2---:R-:W2:Y:S04]  /*b9540*/  LDL.LU R10, [R1+0x138] ;  /* 0x00013800010a7983 */ /* 0x004ea80000300800 */
        /* <DEDUP_REMOVED lines=12> */
[----:B------:R-:W4:Y:S04]  /*b9610*/  LDL.LU R11, [R1+0x11c] ;  /* 0x00011c00010b7983 */ /* 0x000f280000300800 */
[----:B------:R-:W-:Y:S04]  /*b9620*/  STSM.16.M88.4 [R0], R24 ;  /* 0x0000001800007844 */ /* 0x000fe80000000200 */
[----:B---3--:R-:W-:Y:S01]  /*b9630*/  STSM.16.M88.4 [R0+0x100], R20 ;  /* 0x0001001400007844 */ /* 0x008fe20000000200 */
[----:B------:R-:W-:Y:S06]  /*b9640*/  BAR.SYNC.DEFER_BLOCKING 0x0 ;  /* 0x0000000000007b1d */ /* 0x000fec0000010000 */
[----:B------:R-:W0:Y:S04]  /*b9650*/  LDS.128 R12, [R3] ;  /* 0x00000000030c7984 */ /* 0x000e280000000c00 */
[----:B------:R-:W1:Y:S01]  /*b9660*/  LDS.128 R16, [R3+0x400] ;  /* 0x0004000003107984 */ /* 0x000e620000000c00 */
[----:B------:R-:W-:Y:S06]  /*b9670*/  BAR.SYNC.DEFER_BLOCKING 0x0 ;  /* 0x0000000000007b1d */ /* 0x000fec0000010000 */
[----:B----4-:R-:W-:Y:S04]  /*b9680*/  STL.64 [R1+0x3540], R10 ;  /* 0x0035400a01007387 */ /* 0x010fe80000100a00 */
        /* <DEDUP_REMOVED lines=14> */
[----:B0-----:R0:W-:Y:S04]  /*b9770*/  STL.64 [R1+0xe0], R12 ;  /* 0x0000e00c01007387 */ /* 0x0011e80000100a00 */
[----:B------:R1:W-:Y:S04]  /*b9780*/  STL.64 [R1+0xe8], R14 ;  /* 0x0000e80e01007387 */ /* 0x0003e80000100a00 */
[----:B------:R-:W5:Y:S04]  /*b9790*/  LDL.LU R21, [R1+0x164] ;  /* 0x0001640001157983 */ /* 0x000f680000300800 */
[----:B------:R-:W5:Y:S04]  /*b97a0*/  LDL.LU R22, [R1+0x168] ;  /* 0x0001680001167983 */ /* 0x000f680000300800 */
[----:B------:R-:W5:Y:S04]  /*b97b0*/  LDL.LU R23, [R1+0x16c] ;  /* 0x00016c0001177983 */ /* 0x000f680000300800 */
[----:B0-----:R-:W5:Y:S04]  /*b97c0*/  LDL.LU R12, [R1+0x170] ;  /* 0x00017000010c7983 */ /* 0x001f680000300800 */
[----:B------:R-:W5:Y:S04]  /*b97d0*/  LDL.LU R13, [R1+0x174] ;  /* 0x00017400010d7983 */ /* 0x000f680000300800 */
[----:B-1----:R-:W5:Y:S04]  /*b97e0*/  LDL.LU R14, [R1+0x178] ;  /* 0x00017800010e7983 */ /* 0x002f680000300800 */
[----:B------:R-:W5:Y:S04]  /*b97f0*/  LDL.LU R15, [R1+0x17c] ;  /* 0x00017c00010f7983 */ /* 0x000f680000300800 */
[----:B------:R0:W-:Y:S04]  /*b9800*/  STL.64 [R1+0xf0], R16 ;  /* 0x0000f01001007387 */ /* 0x0001e80000100a00 */
[----:B------:R1:W-:Y:S04]  /*b9810*/  STL.64 [R1+0xf8], R18 ;  /* 0x0000f81201007387 */ /* 0x0003e80000100a00 */
[----:B0-----:R-:W5:Y:S04]  /*b9820*/  LDL.LU R16, [R1+0x180] ;  /* 0x0001800001107983 */ /* 0x001f680000300800 */
[----:B------:R-:W5:Y:S04]  /*b9830*/  LDL.LU R17, [R1+0x184] ;  /* 0x0001840001117983 */ /* 0x000f680000300800 */
[----:B-1----:R-:W5:Y:S04]  /*b9840*/  LDL.LU R18, [R1+0x188] ;  /* 0x0001880001127983 */ /* 0x002f680000300800 */
        /* <DEDUP_REMOVED lines=9> */
[----:B------:R-:W0:Y:S04]  /*b98e0*/  LDS.128 R8, [R3+0x400] ;  /* 0x0004000003087984 */ /* 0x000e280000000c00 */
[----:B0-----:R-:W-:Y:S04]  /*b98f0*/  STL.64 [R1+0x100], R8 ;  /* 0x0001000801007387 */ /* 0x001fe80000100a00 */
[----:B------:R0:W-:Y:S04]  /*b9900*/  STL.64 [R1+0x108], R10 ;  /* 0x0001080a01007387 */ /* 0x0001e80000100a00 */
[----:B0-----:R-:W2:Y:S04]  /*b9910*/  LDL.LU.64 R10, [R1+0x3530] ;  /* 0x00353000010a7983 */ /* 0x001ea80000300a00 */
[----:B------:R-:W2:Y:S01]  /*b9920*/  LDL.LU.64 R8, [R1+0x3528] ;  /* 0x0035280001087983 */ /* 0x000ea20000300a00 */
[----:B------:R-:W-:Y:S06]  /*b9930*/  BAR.SYNC.DEFER_BLOCKING 0x0 ;  /* 0x0000000000007b1d */ /* 0x000fec0000010000 */
        /* <DEDUP_REMOVED lines=10> */
[----:B---3--:R-:W-:Y:S04]  /*b99e0*/  STSM.16.M88.4 [R0], R24 ;  /* 0x0000001800007844 */ /* 0x008fe80000000200 */
[----:B----4-:R-:W-:Y:S01]  /*b99f0*/  STSM.16.M88.4 [R0+0x100], R4 ;  /* 0x0001000400007844 */ /* 0x010fe20000000200 */
[----:B------:R-:W-:Y:S06]  /*b9a00*/  BAR.SYNC.DEFER_BLOCKING 0x0 ;  /* 0x0000000000007b1d */ /* 0x000fec0000010000 */
[----:B------:R-:W1:Y:S04]  /*b9a10*/  LDS.128 R4, [R3] ;  /* 0x0000000003047984 */ /* 0x000e680000000c00 */
[----:B0-----:R-:W-:Y:S04]  /*b9a20*/  STL.64 [R1+0x130], R8 ;  /* 0x0001300801007387 */ /* 0x001fe80000100a00 */
[----:B------:R0:W-:Y:S04]  /*b9a30*/  STL.64 [R1+0x138], R10 ;  /* 0x0001380a01007387 */ /* 0x0001e80000100a00 */
[----:B0-----:R-:W2:Y:S04]  /*b9a40*/  LDL.LU.64 R10, [R1+0x3510] ;  /* 0x00351000010a7983 */ /* 0x001ea80000300a00 */
[----:B------:R-:W3:Y:S04]  /*b9a50*/  LDL.LU.64 R8, [R1+0x3508] ;  /* 0x0035080001087983 */ /* 0x000ee80000300a00 */
[----:B------:R-:W4:Y:S04]  /*b9a60*/  LDL.LU.64 R26, [R1+0x3500] ;  /* 0x00350000011a7983 */ /* 0x000f280000300a00 */
[----:B------:R-:W2:Y:S04]  /*b9a70*/  LDL.LU.64 R24, [R1+0x34f8] ;  /* 0x0034f80001187983 */ /* 0x000ea80000300a00 */
[----:B-1----:R-:W-:Y:S04]  /*b9a80*/  STL.64 [R1+0x80], R4 ;  /* 0x0000800401007387 */ /* 0x002fe80000100a00 */
[----:B------:R-:W-:Y:S04]  /*b9a90*/  STL.64 [R1+0x88], R6 ;  /* 0x0000880601007387 */ /* 0x000fe80000100a00 */
[----:B------:R-:W0:Y:S01]  /*b9aa0*/  LDS.128 R4, [R3+0x400] ;  /* 0x0004000003047984 */ /* 0x000e220000000c00 */
[----:B------:R-:W-:Y:S06]  /*b9ab0*/  BAR.SYNC.DEFER_BLOCKING 0x0 ;  /* 0x0000000000007b1d */ /* 0x000fec0000010000 */
[----:B0-----:R0:W-:Y:S04]  /*b9ac0*/  STL.64 [R1+0x70], R4 ;  /* 0x0000700401007387 */ /* 0x0011e80000100a00 */
[----:B------:R1:W-:Y:S04]  /*b9ad0*/  STL.64 [R1+0x78], R6 ;  /* 0x0000780601007387 */ /* 0x0003e80000100a00 */
[----:B0-----:R-:W3:Y:S04]  /*b9ae0*/  LDL.LU R4, [R1+0x190] ;  /* 0x0001900001047983 */ /* 0x001ee80000300800 */
[----:B------:R-:W3:Y:S04]  /*b9af0*/  LDL.LU R5, [R1+0x194] ;  /* 0x0001940001057983 */ /* 0x000ee80000300800 */
[----:B-1----:R-:W3:Y:S04]  /*b9b00*/  LDL.LU R6, [R1+0x198] ;  /* 0x0001980001067983 */ /* 0x002ee80000300800 */
[----:B------:R-:W3:Y:S04]  /*b9b10*/  LDL.LU R7, [R1+0x19c] ;  /* 0x00019c0001077983 */ /* 0x000ee80000300800 */
[----:B-----5:R0:W-:Y:S04]  /*b9b20*/  STSM.16.M88.4 [R0], R20 ;  /* 0x0000001400007844 */ /* 0x0201e80000000200 */
[----:B------:R-:W-:Y:S01]  /*b9b30*/  STSM.16.M88.4 [R0+0x100], R12 ;  /* 0x0001000c00007844 */ /* 0x000fe20000000200 */
[----:B------:R-:W-:Y:S06]  /*b9b40*/  BAR.SYNC.DEFER_BLOCKING 0x0 ;  /* 0x0000000000007b1d */ /* 0x000fec0000010000 */
[----:B0-----:R-:W5:Y:S04]  /*b9b50*/  LDL.LU.64 R22, [R1+0x34f0] ;  /* 0x0034f00001167983 */ /* 0x001f680000300a00 */
[----:B------:R-:W4:Y:S04]  /*b9b60*/  LDL.LU.64 R20, [R1+0x34e8] ;  /* 0x0034e80001147983 */ /* 0x000f280000300a00 */
[----:B------:R-:W0:Y:S04]  /*b9b70*/  LDS.128 R12, [R3] ;  /* 0x00000000030c7984 */ /* 0x000e280000000c00 */
[----:B0-----:R-:W-:Y:S04]  /*b9b80*/  STL.64 [R1+0x60], R12 ;  /* 0x0000600c01007387 */ /* 0x001fe80000100a00 */
[----:B------:R-:W-:Y:S04]  /*b9b90*/  STL.64 [R1+0x68], R14 ;  /* 0x0000680e01007387 */ /* 0x000fe80000100a00 */
[----:B------:R-:W0:Y:S01]  /*b9ba0*/  LDS.128 R12, [R3+0x400] ;  /* 0x00040000030c7984 */ /* 0x000e220000000c00 */
[----:B------:R-:W-:Y:S06]  /*b9bb0*/  BAR.SYNC.DEFER_BLOCKING 0x0 ;  /* 0x0000000000007b1d */ /* 0x000fec0000010000 */
[----:B------:R-:W-:Y:S04]  /*b9bc0*/  STL [R1+0x34bc], R3 ;  /* 0x0034bc0301007387 */ /* 0x000fe80000100800 */
[----:B------:R-:W-:Y:S04]  /*b9bd0*/  STSM.16.M88.4 [R0], R16 ;  /* 0x0000001000007844 */ /* 0x000fe80000000200 */
[----:B0-----:R-:W-:Y:S04]  /*b9be0*/  STL.64 [R1+0x40], R12 ;  /* 0x0000400c01007387 */ /* 0x001fe80000100a00 */
[----:B------:R-:W-:Y:S04]  /*b9bf0*/  STL.64 [R1+0x48], R14 ;  /* 0x0000480e01007387 */ /* 0x000fe80000100a00 */
[----:B---3--:R0:W-:Y:S04]  /*b9c00*/  STSM.16.M88.4 [R0+0x100], R4 ;  /* 0x0001000400007844 */ /* 0x0081e80000000200 */
[----:B0-----:R-:W3:Y:S04]  /*b9c10*/  LDL.LU R7, [R1+0x1a0] ;  /* 0x0001a00001077983 */ /* 0x001ee80000300800 */
[----:B------:R-:W3:Y:S04]  /*b9c20*/  LDL.LU R6, [R1+0x1a4] ;  /* 0x0001a40001067983 */ /* 0x000ee80000300800 */
[----:B------:R-:W3:Y:S04]  /*b9c30*/  LDL.LU R5, [R1+0x1a8] ;  /* 0x0001a80001057983 */ /* 0x000ee80000300800 */
[----:B------:R-:W3:Y:S01]  /*b9c40*/  LDL.LU R4, [R1+0x1ac] ;  /* 0x0001ac0001047983 */ /* 0x000ee20000300800 */
[--C-:B------:R-:W-:Y:S01]  /*b9c50*/  LOP3.LUT R12, R29, 0x2, R28.reuse, 0xfe, !PT ;  /* 0x000000021d0c7812 */ /* 0x100fe200078efe1c */
[----:B----4-:R-:W-:Y:S01]  /*b9c60*/  IMAD R15, R21, UR4, RZ ;  /* 0x00000004150f7c24 */ /* 0x010fe2000f8e02ff */
[C-C-:B------:R-:W-:Y:S01]  /*b9c70*/  LOP3.LUT R14, R29.reuse, 0x4, R28.reuse, 0xfe, !PT ;  /* 0x000000041d0e7812 */ /* 0x140fe200078efe1c */
[----:B------:R-:W-:Y:S01]  /*b9c80*/  ULDC UR4, c[0x0][0x248] ;  /* 0x0000920000047ab9 */ /* 0x000fe20000000800 */
[C---:B------:R-:W-:Y:S01]  /*b9c90*/  ISETP.LT.AND P3, PT, R12.reuse, UR10, !P0 ;  /* 0x0000000a0c007c0c */ /* 0x040fe2000c761270 */
[----:B------:R-:W-:Y:S01]  /*b9ca0*/  IMAD R17, R12, UR5, RZ ;  /* 0x000000050c117c24 */ /* 0x000fe2000f8e02ff */
[----:B------:R-:W-:Y:S01]  /*b9cb0*/  LOP3.LUT R13, R29, 0x6, R28, 0xfe, !PT ;  /* 0x000000061d0d7812 */ /* 0x000fe200078efe1c */
[C---:B------:R-:W-:Y:S01]  /*b9cc0*/  IMAD R21, R14.reuse, UR6, RZ ;  /* 0x000000060e157c24 */ /* 0x040fe2000f8e02ff */
[----:B------:R-:W-:Y:S01]  /*b9cd0*/  ISETP.LT.AND P2, PT, R14, UR11, !P0 ;  /* 0x0000000b0e007c0c */ /* 0x000fe2000c741270 */
[----:B------:R-:W-:Y:S01]  /*b9ce0*/  ULDC UR10, c[0x0][0x22c] ;  /* 0x00008b00000a7ab9 */ /* 0x000fe20000000800 */
[-C--:B------:R-:W-:Y:S01]  /*b9cf0*/  LEA R12, P6, R15, R2.reuse, 0x1 ;  /* 0x000000020f0c7211 */ /* 0x080fe200078c08ff */
[----:B------:R-:W-:Y:S01]  /*b9d00*/  IMAD R19, R13, UR7, RZ ;  /* 0x000000070d137c24 */ /* 0x000fe2000f8e02ff */
[----:B------:R-:W-:Y:S01]  /*b9d10*/  LEA R14, P5, R17, R2, 0x1 ;  /* 0x00000002110e7211 */ /* 0x000fe200078a08ff */
[----:B------:R-:W-:Y:S01]  /*b9d20*/  ULDC UR11, c[0x0][0x22c] ;  /* 0x00008b00000b7ab9 */ /* 0x000fe20000000800 */
[----:B------:R-:W-:Y:S01]  /*b9d30*/  BAR.SYNC.DEFER_BLOCKING 0x0 ;  /* 0x0000000000007b1d */ /* 0x000fe20000010000 */
[----:B------:R-:W-:-:S02]  /*b9d40*/  ISETP.LT.AND P4, PT, R13, UR12, !P0 ;  /* 0x0000000c0d007c0c */ /* 0x000fc4000c781270 */
[-C--:B------:R-:W-:Y:S02]  /*b9d50*/  LEA.HI.X.SX32 R13, R15, R20.reuse, 0x1, P6 ;  /* 0x000000140f0d7211 */ /* 0x080fe400030f0eff */
[----:B------:R-:W-:Y:S01]  /*b9d60*/  LEA.HI.X.SX32 R15, R17, R20, 0x1, P5 ;  /* 0x00000014110f7211 */ /* 0x000fe200028f0eff */
[----:B------:R-:W-:Y:S01]  /*b9d70*/  ULDC UR5, c[0x0][0x248] ;  /* 0x0000920000057ab9 */ /* 0x000fe20000000800 */
[-C--:B------:R-:W-:Y:S01]  /*b9d80*/  LEA R16, P6, R21, R2.reuse, 0x1 ;  /* 0x0000000215107211 */ /* 0x080fe200078c08ff */
[----:B------:R-:W-:Y:S01]  /*b9d90*/  ULDC UR6, c[0x0][0x248] ;  /* 0x0000920000067ab9 */ /* 0x000fe20000000800 */
[----:B------:R-:W-:Y:S01]  /*b9da0*/  LOP3.LUT R0, R29, 0x8, R28, 0xfe, !PT ;  /* 0x000000081d007812 */ /* 0x000fe200078efe1c */
[----:B------:R-:W-:Y:S01]  /*b9db0*/  ULDC UR12, c[0x0][0x22c] ;  /* 0x00008b00000c7ab9 */ /* 0x000fe20000000800 */
[----:B------:R-:W-:Y:S01]  /*b9dc0*/  LEA R18, P5, R19, R2, 0x1 ;  /* 0x0000000213127211 */ /* 0x000fe200078a08ff */
[----:B------:R-:W-:Y:S01]  /*b9dd0*/  ULDC UR7, c[0x0][0x248] ;  /* 0x0000920000077ab9 */ /* 0x000fe20000000800 */
[----:B------:R-:W-:-:S02]  /*b9de0*/  LEA.HI.X.SX32 R17, R21, R20, 0x1, P6 ;  /* 0x0000001415117211 */ /* 0x000fc400030f0eff */
[----:B------:R-:W-:Y:S01]  /*b9df0*/  LEA.HI.X.SX32 R19, R19, R20, 0x1, P5 ;  /* 0x0000001413137211 */ /* 0x000fe200028f0eff */
[----:B--2---:R0:W-:Y:S04]  /*b9e00*/  @P1 STG.E.U16 desc[UR8][R12.64], R24 ;  /* 0x000000180c001986 */ /* 0x0041e8000c101508 */
[----:B------:R1:W-:Y:S01]  /*b9e10*/  @P3 STG.E.U16 desc[UR8][R14.64], R25 ;  /* 0x000000190e003986 */ /* 0x0003e2000c101508 */
[C---:B------:R-:W-:Y:S01]  /*b9e20*/  ISETP.LT.AND P1, PT, R0.reuse, UR10, !P0 ;  /* 0x0000000a00007c0c */ /* 0x040fe2000c721270 */
[----:B------:R-:W-:Y:S01]  /*b9e30*/  IMAD R0, R0, UR4, RZ ;  /* 0x0000000400007c24 */ /* 0x000fe2000f8e02ff */
[----:B------:R-:W-:Y:S01]  /*b9e40*/  ULDC UR4, c[0x0][0x22c] ;  /* 0x00008b0000047ab9 */ /* 0x000fe20000000800 */
[----:B------:R2:W-:Y:S01]  /*b9e50*/  @P2 STG.E.U16 desc[UR8][R16.64], R26 ;  /* 0x0000001a10002986 */ /* 0x0005e2000c101508 */
[----:B------:R-:W-:Y:S01]  /*b9e60*/  ULDC UR10, c[0x0][0x22c] ;  /* 0x00008b00000a7ab9 */ /* 0x000fe20000000800 */
[----:B0-----:R-:W-:-:S02]  /*b9e70*/  LOP3.LUT R12, R29, 0xc, R28, 0xfe, !PT ;  /* 0x0000000c1d0c7812 */ /* 0x001fc400078efe1c */
[----:B-1----:R-:W-:-:S04]  /*b9e80*/  LOP3.LUT R15, R29, 0xa, R28, 0xfe, !PT ;  /* 0x0000000a1d0f7812 */ /* 0x002fc800078efe1c */
[C---:B------:R-:W-:Y:S01]  /*b9e90*/  ISETP.LT.AND P3, PT, R15.reuse, UR11, !P0 ;  /* 0x0000000b0f007c0c */ /* 0x040fe2000c761270 */
[----:B------:R-:W-:Y:S01]  /*b9ea0*/  IMAD R15, R15, UR5, RZ ;  /* 0x000000050f0f7c24 */ /* 0x000fe2000f8e02ff */
[C---:B------:R-:W-:Y:S01]  /*b9eb0*/  ISETP.LT.AND P2, PT, R12.reuse, UR12, !P0 ;  /* 0x0000000c0c007c0c */ /* 0x040fe2000c741270 */
[----:B------:R-:W-:Y:S01]  /*b9ec0*/  IMAD R21, R12, UR6, RZ ;  /* 0x000000060c157c24 */ /* 0x000fe2000f8e02ff */
[----:B------:R0:W-:Y:S01]  /*b9ed0*/  @P4 STG.E.U16 desc[UR8][R18.64], R27 ;  /* 0x0000001b12004986 */ /* 0x0001e2000c101508 */
[----:B--2---:R-:W-:Y:S01]  /*b9ee0*/  LOP3.LUT R17, R29, 0xe, R28, 0xfe, !PT ;  /* 0x0000000e1d117812 */ /* 0x004fe200078efe1c */
[----:B------:R-:W-:Y:S01]  /*b9ef0*/  ULDC UR11, c[0x0][0x22c] ;  /* 0x00008b00000b7ab9 */ /* 0x000fe20000000800 */
[CC--:B------:R-:W-:Y:S01]  /*b9f00*/  LEA R12, P6, R0.reuse, R2.reuse, 0x1 ;  /* 0x00000002000c7211 */ /* 0x0c0fe200078c08ff */
[----:B------:R-:W-:Y:S01]  /*b9f10*/  ULDC UR5, c[0x0][0x248] ;  /* 0x0000920000057ab9 */ /* 0x000fe20000000800 */
[-C--:B------:R-:W-:Y:S01]  /*b9f20*/  LEA R14, P4, R15, R2.reuse, 0x1 ;  /* 0x000000020f0e7211 */ /* 0x080fe200078808ff */
[----:B------:R-:W-:Y:S01]  /*b9f30*/  ULDC UR12, c[0x0][0x22c] ;  /* 0x00008b00000c7ab9 */ /* 0x000fe20000000800 */
[----:B------:R-:W-:Y:S01]  /*b9f40*/  LEA R16, P5, R21, R2, 0x1 ;  /* 0x0000000215107211 */ /* 0x000fe200078a08ff */
[----:B------:R-:W-:Y:S01]  /*b9f50*/  ULDC UR6, c[0x0][0x248] ;  /* 0x0000920000067ab9 */ /* 0x000fe20000000800 */
[----:B------:R-:W-:-:S02]  /*b9f60*/  LEA.HI.X.SX32 R13, R0, R20, 0x1, P6 ;  /* 0x00000014000d7211 */ /* 0x000fc400030f0eff */
[-C--:B------:R-:W-:Y:S01]  /*b9f70*/  LEA.HI.X.SX32 R15, R15, R20.reuse, 0x1, P4 ;  /* 0x000000140f0f7211 */ /* 0x080fe200020f0eff */
[C---:B0-----:R-:W-:Y:S01]  /*b9f80*/  IMAD R19, R17.reuse, UR7, RZ ;  /* 0x0000000711137c24 */ /* 0x041fe2000f8e02ff */
[----:B------:R-:W-:Y:S01]  /*b9f90*/  ISETP.LT.AND P6, PT, R17, UR4, !P0 ;  /* 0x0000000411007c0c */ /* 0x000fe2000c7c1270 */
[----:B------:R-:W-:Y:S01]  /*b9fa0*/  ULDC UR4, c[0x0][0x248] ;  /* 0x0000920000047ab9 */ /* 0x000fe20000000800 */
[----:B------:R-:W-:Y:S01]  /*b9fb0*/  LEA.HI.X.SX32 R17, R21, R20, 0x1, P5 ;  /* 0x0000001415117211 */ /* 0x000fe200028f0eff */
[----:B------:R-:W-:Y:S01]  /*b9fc0*/  ULDC UR7, c[0x0][0x248] ;  /* 0x0000920000077ab9 */ /* 0x000fe20000000800 */
[----:B------:R-:W-:Y:S02]  /*b9fd0*/  PRMT R21, R27, 0x7632, R21 ;  /* 0x000076321b157816 */ /* 0x000fe40000000015 */
[----:B------:R-:W-:Y:S01]  /*b9fe0*/  LEA R18, P4, R19, R2, 0x1 ;  /* 0x0000000213127211 */ /* 0x000fe200078808ff */
[----:B------:R-:W2:Y:S01]  /*b9ff0*/  LDL.LU R27, [R1+0x1b0] ;  /* 0x0001b000011b7983 */ /* 0x000ea20000300800 */
[----:B-----5:R-:W-:-:S02]  /*ba000*/  PRMT R22, R26, 0x7632, R22 ;  /* 0x000076321a167816 */ /* 0x020fc40000000016 */
[----:B------:R-:W-:Y:S01]  /*ba010*/  LEA.HI.X.SX32 R19, R19, R20, 0x1, P4 ;  /* 0x0000001413137211 */ /* 0x000fe200020f0eff */
[----:B------:R-:W4:Y:S01]  /*ba020*/  LDL.LU R26, [R1+0x1b4] ;  /* 0x0001b400011a7983 */ /* 0x000f220000300800 */
[----:B------:R-:W-:-:S03]  /*ba030*/  PRMT R23, R25, 0x7632, R23 ;  /* 0x0000763219177816 */ /* 0x000fc60000000017 */
[----:B------:R-:W5:Y:S01]  /*ba040*/  LDL.LU R25, [R1+0x1b8] ;  /* 0x0001b80001197983 */ /* 0x000f620000300800 */
[----:B------:R-:W-:-:S03]  /*ba050*/  LOP3.LUT R0, R29, 0x14, R28, 0xfe, !PT ;  /* 0x000000141d007812 */ /* 0x000fc600078efe1c */
[----:B------:R-:W5:Y:S01]  /*ba060*/  LDL.LU R3, [R1+0x1bc] ;  /* 0x0001bc0001037983 */ /* 0x000f620000300800 */
[----:B------:R-:W-:-:S03]  /*ba070*/  PRMT R24, R24, 0x7632, R24 ;  /* 0x0000763218187816 */ /* 0x000fc60000000018 */
[----:B---3--:R0:W-:Y:S04]  /*ba080*/  @P1 STG.E.U16 desc[UR8][R12.64], R7 ;  /* 0x000000070c001986 */ /* 0x0081e8000c101508 */
[----:B------:R1:W-:Y:S01]  /*ba090*/  @P3 STG.E.U16 desc[UR8][R14.64], R6 ;  /* 0x000000060e003986 */ /* 0x0003e2000c101508 */
[C-C-:B0-----:R-:W-:Y:S02]  /*ba0a0*/  LOP3.LUT R13, R29.reuse, 0x10, R28.reuse, 0xfe, !PT ;  /* 0x000000101d0d7812 */ /* 0x141fe400078efe1c */
[--C-:B-1----:R-:W-:Y:S02]  /*ba0b0*/  LOP3.LUT R15, R29, 0x12, R28.reuse, 0xfe, !PT ;  /* 0x000000121d0f7812 */ /* 0x102fe400078efe1c */
[C---:B------:R-:W-:Y:S01]  /*ba0c0*/  ISETP.LT.AND P1, PT, R13.reuse, UR10, !P0 ;  /* 0x0000000a0d007c0c */ /* 0x040fe2000c721270 */
[----:B------:R-:W-:Y:S01]  /*ba0d0*/  IMAD R13, R13, UR4, RZ ;  /* 0x000000040d0d7c24 */ /* 0x000fe2000f8e02ff */
[----:B------:R-:W-:Y:S01]  /*ba0e0*/  LOP3.LUT R14, R29, 0x16, R28, 0xfe, !PT ;  /* 0x000000161d0e7812 */ /* 0x000fe200078efe1c */
[----:B------:R-:W-:Y:S01]  /*ba0f0*/  @P2 STG.E.U16 desc[UR8][R16.64], R5 ;  /* 0x0000000510002986 */ /* 0x000fe2000c101508 */
[C---:B------:R-:W-:Y:S01]  /*ba100*/  ISETP.LT.AND P3, PT, R15.reuse, UR11, !P0 ;  /* 0x0000000b0f007c0c */ /* 0x040fe2000c761270 */
[----:B------:R-:W-:Y:S01]  /*ba110*/  IMAD R15, R15, UR5, RZ ;  /* 0x000000050f0f7c24 */ /* 0x000fe2000f8e02ff */
[----:B------:R-:W-:Y:S01]  /*ba120*/  ISETP.LT.AND P4, PT, R14, UR13, !P0 ;  /* 0x0000000d0e007c0c */ /* 0x000fe2000c781270 */
[----:B------:R0:W-:Y:S01]  /*ba130*/  @P6 STG.E.U16 desc[UR8][R18.64], R4 ;  /* 0x0000000412006986 */ /* 0x0001e2000c101508 */
[C---:B------:R-:W-:Y:S01]  /*ba140*/  LEA R12, P6, R13.reuse, R2, 0x1 ;  /* 0x000000020d0c7211 */ /* 0x040fe200078c08ff */
[----:B------:R-:W-:Y:S01]  /*ba150*/  ULDC UR10, c[0x0][0x22c] ;  /* 0x00008b00000a7ab9 */ /* 0x000fe20000000800 */
[C---:B------:R-:W-:Y:S01]  /*ba160*/  ISETP.LT.AND P2, PT, R0.reuse, UR12, !P0 ;  /* 0x0000000c00007c0c */ /* 0x040fe2000c741270 */
[----:B------:R-:W-:Y:S01]  /*ba170*/  IMAD R0, R0, UR6, RZ ;  /* 0x0000000600007c24 */ /* 0x000fe2000f8e02ff */
[----:B------:R-:W-:Y:S01]  /*ba180*/  LEA.HI.X.SX32 R13, R13, R20, 0x1, P6 ;  /* 0x000000140d0d7211 */ /* 0x000fe200030f0eff */
[----:B------:R-:W-:Y:S01]  /*ba190*/  ULDC UR4, c[0x0][0x248] ;  /* 0x0000920000047ab9 */ /* 0x000fe20000000800 */
[----:B------:R-:W-:Y:S01]  /*ba1a0*/  ULDC UR11, c[0x0][0x22c] ;  /* 0x00008b00000b7ab9 */ /* 0x000fe20000000800 */
[----:B------:R-:W-:Y:S01]  /*ba1b0*/  ULDC UR5, c[0x0][0x248] ;  /* 0x0000920000057ab9 */ /* 0x000fe20000000800 */
[----:B------:R-:W-:Y:S01]  /*ba1c0*/  ULDC UR13, c[0x0][0x22c] ;  /* 0x00008b00000d7ab9 */ /* 0x000fe20000000800 */
[----:B0-----:R-:W-:Y:S01]  /*ba1d0*/  IMAD R19, R14, UR7, RZ ;  /* 0x000000070e137c24 */ /* 0x001fe2000f8e02ff */
[CC--:B------:R-:W-:Y:S01]  /*ba1e0*/  LEA R14, P5, R15.reuse, R2.reuse, 0x1 ;  /* 0x000000020f0e7211 */ /* 0x0c0fe200078a08ff */
[----:B------:R0:W-:Y:S01]  /*ba1f0*/  @P1 STG.E.U16 desc[UR8][R12.64], R24 ;  /* 0x000000180c001986 */ /* 0x0001e2000c101508 */
[----:B------:R-:W-:Y:S01]  /*ba200*/  LEA R16, P6, R0, R2, 0x1 ;  /* 0x0000000200107211 */ /* 0x000fe200078c08ff */
[----:B------:R-:W-:Y:S01]  /*ba210*/  ULDC UR12, c[0x0][0x22c] ;  /* 0x00008b00000c7ab9 */ /* 0x000fe20000000800 */
[----:B------:R-:W-:Y:S01]  /*ba220*/  LEA.HI.X.SX32 R15, R15, R20, 0x1, P5 ;  /* 0x000000140f0f7211 */ /* 0x000fe200028f0eff */
[----:B------:R-:W-:Y:S01]  /*ba230*/  ULDC UR6, c[0x0][0x248] ;  /* 0x0000920000067ab9 */ /* 0x000fe20000000800 */
[----:B------:R-:W-:Y:S01]  /*ba240*/  LEA R18, P5, R19, R2, 0x1 ;  /* 0x0000000213127211 */ /* 0x000fe200078a08ff */
[----:B------:R-:W-:-:S02]  /*ba250*/  ULDC UR7, c[0x0][0x248] ;  /* 0x0000920000077ab9 */ /* 0x000fc40000000800 */
[----:B------:R1:W-:Y:S01]  /*ba260*/  @P3 STG.E.U16 desc[UR8][R14.64], R23 ;  /* 0x000000170e003986 */ /* 0x0003e2000c101508 */
[-C--:B------:R-:W-:Y:S02]  /*ba270*/  LEA.HI.X.SX32 R17, R0, R20.reuse, 0x1, P6 ;  /* 0x0000001400117211 */ /* 0x080fe400030f0eff */
[----:B0-----:R-:W-:Y:S02]  /*ba280*/  PRMT R24, R7, 0x7632, R24 ;  /* 0x0000763207187816 */ /* 0x001fe40000000018 */
[----:B------:R-:W3:Y:S01]  /*ba290*/  LDL.LU R7, [R1+0x1c0] ;  /* 0x0001c00001077983 */ /* 0x000ee20000300800 */
[----:B------:R-:W-:Y:S02]  /*ba2a0*/  LEA.HI.X.SX32 R19, R19, R20, 0x1, P5 ;  /* 0x0000001413137211 */ /* 0x000fe400028f0eff */
[----:B-1----:R-:W-:Y:S02]  /*ba2b0*/  PRMT R23, R6, 0x7632, R23 ;  /* 0x0000763206177816 */ /* 0x002fe40000000017 */
[----:B------:R-:W3:Y:S04]  /*ba2c0*/  LDL.LU R6, [R1+0x1c4] ;  /* 0x0001c40001067983 */ /* 0x000ee80000300800 */
[----:B------:R0:W-:Y:S04]  /*ba2d0*/  @P2 STG.E.U16 desc[UR8][R16.64], R22 ;  /* 0x0000001610002986 */ /* 0x0001e8000c101508 */
[----:B------:R1:W-:Y:S01]  /*ba2e0*/  @P4 STG.E.U16 desc[UR8][R18.64], R21 ;  /* 0x0000001512004986 */ /* 0x0003e2000c101508 */
[----:B0-----:R-:W-:-:S03]  /*ba2f0*/  PRMT R22, R5, 0x7632, R22 ;  /* 0x0000763205167816 */ /* 0x001fc60000000016 */
[----:B------:R-:W3:Y:S01]  /*ba300*/  LDL.LU R5, [R1+0x1c8] ;  /* 0x0001c80001057983 */ /* 0x000ee20000300800 */
[----:B-1----:R-:W-:-:S03]  /*ba310*/  PRMT R21, R4, 0x7632, R21 ;  /* 0x0000763204157816 */ /* 0x002fc60000000015 */
[----:B------:R-:W3:Y:S01]  /*ba320*/  LDL.LU R4, [R1+0x1cc] ;  /* 0x0001cc0001047983 */ /* 0x000ee20000300800 */
[----:B------:R-:W-:-:S04]  /*ba330*/  LOP3.LUT R13, R29, 0x18, R28, 0xfe, !PT ;  /* 0x000000181d0d7812 */ /* 0x000fc800078efe1c */
[C---:B------:R-:W-:Y:S01]  /*ba340*/  ISETP.LT.AND P1, PT, R13.reuse, UR10, !P0 ;  /* 0x0000000a0d007c0c */ /* 0x040fe2000c721270 */
[----:B------:R-:W-:Y:S01]  /*ba350*/  IMAD R13, R13, UR4, RZ ;  /* 0x000000040d0d7c24 */ /* 0x000fe2000f8e02ff */
[C-C-:B------:R-:W-:Y:S01]  /*ba360*/  LOP3.LUT R15, R29.reuse, 0x1a, R28.reuse, 0xfe, !PT ;  /* 0x0000001a1d0f7812 */ /* 0x140fe200078efe1c */
[----:B------:R-:W-:Y:S01]  /*ba370*/  ULDC UR10, c[0x0][0x22c] ;  /* 0x00008b00000a7ab9 */ /* 0x000fe20000000800 */
[--C-:B------:R-:W-:Y:S01]  /*ba380*/  LOP3.LUT R0, R29, 0x1c, R28.reuse, 0xfe, !PT ;  /* 0x0000001c1d007812 */ /* 0x100fe200078efe1c */
[----:B------:R-:W-:Y:S01]  /*ba390*/  ULDC UR4, c[0x0][0x248] ;  /* 0x0000920000047ab9 */ /* 0x000fe20000000800 */
[----:B------:R-:W-:Y:S02]  /*ba3a0*/  LEA R12, P6, R13, R2, 0x1 ;  /* 0x000000020d0c7211 */ /* 0x000fe400078c08ff */
[--C-:B------:R-:W-:Y:S02]  /*ba3b0*/  LOP3.LUT R14, R29, 0x1e, R28.reuse, 0xfe, !PT ;  /* 0x0000001e1d0e7812 */ /* 0x100fe400078efe1c */
[C---:B------:R-:W-:Y:S01]  /*ba3c0*/  ISETP.LT.AND P3, PT, R15.reuse, UR11, !P0 ;  /* 0x0000000b0f007c0c */ /* 0x040fe2000c761270 */
[----:B------:R-:W-:Y:S01]  /*ba3d0*/  IMAD R15, R15, UR5, RZ ;  /* 0x000000050f0f7c24 */ /* 0x000fe2000f8e02ff */
[C---:B------:R-:W-:Y:S01]  /*ba3e0*/  ISETP.LT.AND P2, PT, R0.reuse, UR12, !P0 ;  /* 0x0000000c00007c0c */ /* 0x040fe2000c741270 */
[----:B------:R-:W-:Y:S01]  /*ba3f0*/  IMAD R0, R0, UR6, RZ ;  /* 0x0000000600007c24 */ /* 0x000fe2000f8e02ff */
[----:B------:R-:W-:Y:S01]  /*ba400*/  LEA.HI.X.SX32 R13, R13, R20, 0x1, P6 ;  /* 0x000000140d0d7211 */ /* 0x000fe200030f0eff */
[C---:B------:R-:W-:Y:S01]  /*ba410*/  IMAD R19, R14.reuse, UR7, RZ ;  /* 0x000000070e137c24 */ /* 0x040fe2000f8e02ff */
[----:B------:R-:W-:Y:S01]  /*ba420*/  ISETP.LT.AND P4, PT, R14, UR13, !P0 ;  /* 0x0000000d0e007c0c */ /* 0x000fe2000c781270 */
[----:B------:R-:W-:Y:S01]  /*ba430*/  ULDC UR5, c[0x0][0x248] ;  /* 0x0000920000057ab9 */ /* 0x000fe20000000800 */
[CC--:B------:R-:W-:Y:S01]  /*ba440*/  LEA R14, P5, R15.reuse, R2.reuse, 0x1 ;  /* 0x000000020f0e7211 */ /* 0x0c0fe200078a08ff */
[----:B------:R0:W-:Y:S01]  /*ba450*/  @P1 STG.E.U16 desc[UR8][R12.64], R24 ;  /* 0x000000180c001986 */ /* 0x0001e2000c101508 */
[C---:B------:R-:W-:Y:S01]  /*ba460*/  LEA R16, P6, R0.reuse, R2, 0x1 ;  /* 0x0000000200107211 */ /* 0x040fe200078c08ff */
[----:B------:R-:W-:Y:S01]  /*ba470*/  ULDC UR11, c[0x0][0x22c] ;  /* 0x00008b00000b7ab9 */ /* 0x000fe20000000800 */
[-C--:B------:R-:W-:Y:S01]  /*ba480*/  LEA.HI.X.SX32 R15, R15, R20.reuse, 0x1, P5 ;  /* 0x000000140f0f7211 */ /* 0x080fe200028f0eff */
[----:B------:R-:W-:Y:S01]  /*ba490*/  ULDC UR12, c[0x0][0x22c] ;  /* 0x00008b00000c7ab9 */ /* 0x000fe20000000800 */
[----:B------:R-:W-:Y:S01]  /*ba4a0*/  LEA.HI.X.SX32 R17, R0, R20, 0x1, P6 ;  /* 0x0000001400117211 */ /* 0x000fe200030f0eff */
[----:B------:R-:W-:Y:S01]  /*ba4b0*/  ULDC UR6, c[0x0][0x248] ;  /* 0x0000920000067ab9 */ /* 0x000fe20000000800 */
[----:B------:R-:W-:Y:S01]  /*ba4c0*/  LEA R18, P5, R19, R2, 0x1 ;  /* 0x0000000213127211 */ /* 0x000fe200078a08ff */
[----:B------:R-:W-:Y:S01]  /*ba4d0*/  ULDC UR7, c[0x0][0x248] ;  /* 0x0000920000077ab9 */ /* 0x000fe20000000800 */
[----:B------:R-:W-:Y:S01]  /*ba4e0*/  ULDC UR13, c[0x0][0x22c] ;  /* 0x00008b00000d7ab9 */ /* 0x000fe20000000800 */
[----:B0-----:R-:W-:-:S02]  /*ba4f0*/  LOP3.LUT R13, R29, 0x20, R28, 0xfe, !PT ;  /* 0x000000201d0d7812 */ /* 0x001fc400078efe1c */
[--C-:B------:R-:W-:Y:S02]  /*ba500*/  LOP3.LUT R12, R29, 0x22, R28.reuse, 0xfe, !PT ;  /* 0x000000221d0c7812 */ /* 0x100fe400078efe1c */
[C---:B------:R-:W-:Y:S01]  /*ba510*/  ISETP.LT.AND P1, PT, R13.reuse, UR10, !P0 ;  /* 0x0000000a0d007c0c */ /* 0x040fe2000c721270 */
[----:B------:R-:W-:Y:S01]  /*ba520*/  IMAD R13, R13, UR4, RZ ;  /* 0x000000040d0d7c24 */ /* 0x000fe2000f8e02ff */
[----:B------:R0:W-:Y:S01]  /*ba530*/  @P3 STG.E.U16 desc[UR8][R14.64], R23 ;  /* 0x000000170e003986 */ /* 0x0001e2000c101508 */
[--C-:B------:R-:W-:Y:S01]  /*ba540*/  LOP3.LUT R0, R29, 0x24, R28.reuse, 0xfe, !PT ;  /* 0x000000241d007812 */ /* 0x100fe200078efe1c */
[----:B------:R-:W-:Y:S01]  /*ba550*/  ULDC UR4, c[0x0][0x22c] ;  /* 0x00008b0000047ab9 */ /* 0x000fe20000000800 */
[----:B------:R-:W-:Y:S01]  /*ba560*/  LEA.HI.X.SX32 R19, R19, R20, 0x1, P5 ;  /* 0x0000001413137211 */ /* 0x000fe200028f0eff */
[----:B------:R1:W-:Y:S01]  /*ba570*/  @P2 STG.E.U16 desc[UR8][R16.64], R22 ;  /* 0x0000001610002986 */ /* 0x0003e2000c101508 */
[----:B------:R-:W-:Y:S01]  /*ba580*/  ISETP.LT.AND P3, PT, R12, UR11, !P0 ;  /* 0x0000000b0c007c0c */ /* 0x000fe2000c761270 */
[----:B------:R-:W-:Y:S01]  /*ba590*/  ULDC UR10, c[0x0][0x22c] ;  /* 0x00008b00000a7ab9 */ /* 0x000fe20000000800 */
[C---:B------:R-:W-:Y:S01]  /*ba5a0*/  ISETP.LT.AND P2, PT, R0.reuse, UR12, !P0 ;  /* 0x0000000c00007c0c */ /* 0x040fe2000c741270 */
[----:B------:R-:W-:Y:S01]  /*ba5b0*/  IMAD R0, R0, UR6, RZ ;  /* 0x0000000600007c24 */ /* 0x000fe2000f8e02ff */
[----:B0-----:R-:W-:Y:S01]  /*ba5c0*/  LOP3.LUT R15, R29, 0x26, R28, 0xfe, !PT ;  /* 0x000000261d0f7812 */ /* 0x001fe200078efe1c */
[----:B-1----:R-:W-:Y:S01]  /*ba5d0*/  IMAD R17, R12, UR5, RZ ;  /* 0x000000050c117c24 */ /* 0x002fe2000f8e02ff */
[CC--:B------:R-:W-:Y:S01]  /*ba5e0*/  LEA R12, P6, R13.reuse, R2.reuse, 0x1 ;  /* 0x000000020d0c7211 */ /* 0x0c0fe200078c08ff */
[----:B------:R0:W-:Y:S01]  /*ba5f0*/  @P4 STG.E.U16 desc[UR8][R18.64], R21 ;  /* 0x0000001512004986 */ /* 0x0001e2000c101508 */
[C---:B------:R-:W-:Y:S01]  /*ba600*/  LEA R16, P5, R0.reuse, R2, 0x1 ;  /* 0x0000000200107211 */ /* 0x040fe200078a08ff */
[----:B------:R-:W-:Y:S01]  /*ba610*/  ULDC UR5, c[0x0][0x248] ;  /* 0x0000920000057ab9 */ /* 0x000fe20000000800 */
[----:B------:R-:W-:Y:S01]  /*ba620*/  LEA.HI.X.SX32 R13, R13, R20, 0x1, P6 ;  /* 0x000000140d0d7211 */ /* 0x000fe200030f0eff */
[----:B------:R-:W-:Y:S01]  /*ba630*/  ULDC UR11, c[0x0][0x22c] ;  /* 0x00008b00000b7ab9 */ /* 0x000fe20000000800 */
[----:B------:R-:W-:Y:S01]  /*ba640*/  LEA R14, P4, R17, R2, 0x1 ;  /* 0x00000002110e7211 */ /* 0x000fe200078808ff */
[----:B------:R-:W-:Y:S01]  /*ba650*/  ULDC UR12, c[0x0][0x22c] ;  /* 0x00008b00000c7ab9 */ /* 0x000fe20000000800 */
[C---:B------:R-:W-:Y:S01]  /*ba660*/  ISETP.LT.AND P6, PT, R15.reuse, UR4, !P0 ;  /* 0x000000040f007c0c */ /* 0x040fe2000c7c1270 */
[----:B--2---:R1:W-:Y:S01]  /*ba670*/  @P1 STG.E.U16 desc[UR8][R12.64], R27 ;  /* 0x0000001b0c001986 */ /* 0x0043e2000c101508 */
[----:B------:R-:W-:Y:S01]  /*ba680*/  ULDC UR4, c[0x0][0x248] ;  /* 0x0000920000047ab9 */ /* 0x000fe20000000800 */
[----:B------:R-:W-:Y:S01]  /*ba690*/  ULDC UR6, c[0x0][0x248] ;  /* 0x0000920000067ab9 */ /* 0x000fe20000000800 */
[----:B0-----:R-:W-:Y:S01]  /*ba6a0*/  IMAD R19, R15, UR7, RZ ;  /* 0x000000070f137c24 */ /* 0x001fe2000f8e02ff */
[-C--:B------:R-:W-:Y:S01]  /*ba6b0*/  LEA.HI.X.SX32 R15, R17, R20.reuse, 0x1, P4 ;  /* 0x00000014110f7211 */ /* 0x080fe200020f0eff */
[----:B------:R-:W-:Y:S01]  /*ba6c0*/  ULDC UR7, c[0x0][0x248] ;  /* 0x0000920000077ab9 */ /* 0x000fe20000000800 */
[----:B------:R-:W-:-:S02]  /*ba6d0*/  LEA.HI.X.SX32 R17, R0, R20, 0x1, P5 ;  /* 0x0000001400117211 */ /* 0x000fc400028f0eff */
[----:B------:R-:W-:Y:S02]  /*ba6e0*/  LEA R18, P4, R19, R2, 0x1 ;  /* 0x0000000213127211 */ /* 0x000fe400078808ff */
[C-C-:B-1----:R-:W-:Y:S02]  /*ba6f0*/  LOP3.LUT R13, R29.reuse, 0x28, R28.reuse, 0xfe, !PT ;  /* 0x000000281d0d7812 */ /* 0x142fe400078efe1c */
[--C-:B------:R-:W-:Y:S01]  /*ba700*/  LOP3.LUT R12, R29, 0x2a, R28.reuse, 0xfe, !PT ;  /* 0x0000002a1d0c7812 */ /* 0x100fe200078efe1c */
[----:B----4-:R0:W-:Y:S01]  /*ba710*/  @P3 STG.E.U16 desc[UR8][R14.64], R26 ;  /* 0x0000001a0e003986 */ /* 0x0101e2000c101508 */
[----:B------:R-:W-:Y:S02]  /*ba720*/  LEA.HI.X.SX32 R19, R19, R20, 0x1, P4 ;  /* 0x0000001413137211 */ /* 0x000fe400020f0eff */
[C---:B------:R-:W-:Y:S01]  /*ba730*/  ISETP.LT.AND P1, PT, R13.reuse, UR10, !P0 ;  /* 0x0000000a0d007c0c */ /* 0x040fe2000c721270 */
[----:B------:R-:W-:Y:S01]  /*ba740*/  IMAD R13, R13, UR4, RZ ;  /* 0x000000040d0d7c24 */ /* 0x000fe2000f8e02ff */
[----:B-----5:R1:W-:Y:S01]  /*ba750*/  @P2 STG.E.U16 desc[UR8][R16.64], R25 ;  /* 0x0000001910002986 */ /* 0x0203e2000c101508 */
[C---:B------:R-:W-:Y:S01]  /*ba760*/  ISETP.LT.AND P3, PT, R12.reuse, UR11, !P0 ;  /* 0x0000000b0c007c0c */ /* 0x040fe2000c761270 */
[----:B------:R-:W-:Y:S01]  /*ba770*/  ULDC UR4, c[0x0][0x22c] ;  /* 0x00008b0000047ab9 */ /* 0x000fe20000000800 */
[C-C-:B------:R-:W-:Y:S01]  /*ba780*/  LOP3.LUT R0, R29.reuse, 0x2c, R28.reuse, 0xfe, !PT ;  /* 0x0000002c1d007812 */ /* 0x140fe200078efe1c */
[----:B------:R2:W-:Y:S01]  /*ba790*/  @P6 STG.E.U16 desc[UR8][R18.64], R3 ;  /* 0x0000000312006986 */ /* 0x0005e2000c101508 */
[----:B------:R-:W-:Y:S01]  /*ba7a0*/  ULDC UR10, c[0x0][0x22c] ;  /* 0x00008b00000a7ab9 */ /* 0x000fe20000000800 */
[----:B------:R-:W-:Y:S01]  /*ba7b0*/  ULDC UR11, c[0x0][0x22c] ;  /* 0x00008b00000b7ab9 */ /* 0x000fe20000000800 */
[----:B0-----:R-:W-:Y:S01]  /*ba7c0*/  LOP3.LUT R15, R29, 0x2e, R28, 0xfe, !PT ;  /* 0x0000002e1d0f7812 */ /* 0x001fe200078efe1c */
[----:B-1----:R-:W-:Y:S01]  /*ba7d0*/  IMAD R17, R12, UR5, RZ ;  /* 0x000000050c117c24 */ /* 0x002fe2000f8e02ff */
[----:B------:R-:W-:Y:S01]  /*ba7e0*/  LEA R12, P6, R13, R2, 0x1 ;  /* 0x000000020d0c7211 */ /* 0x000fe200078c08ff */
[----:B------:R-:W-:Y:S01]  /*ba7f0*/  ULDC UR5, c[0x0][0x248] ;  /* 0x0000920000057ab9 */ /* 0x000fe20000000800 */
[----:B------:R-:W-:-:S02]  /*ba800*/  ISETP.LT.AND P2, PT, R0, UR12, !P0 ;  /* 0x0000000c00007c0c */ /* 0x000fc4000c741270 */
[----:B------:R-:W-:Y:S01]  /*ba810*/  LEA R14, P4, R17, R2, 0x1 ;  /* 0x00000002110e7211 */ /* 0x000fe200078808ff */
[----:B------:R-:W-:Y:S01]  /*ba820*/  IMAD R0, R0, UR6, RZ ;  /* 0x0000000600007c24 */ /* 0x000fe2000f8e02ff */
[-C--:B------:R-:W-:Y:S01]  /*ba830*/  LEA.HI.X.SX32 R13, R13, R20.reuse, 0x1, P6 ;  /* 0x000000140d0d7211 */ /* 0x080fe200030f0eff */
[C---:B--2---:R-:W-:Y:S01]  /*ba840*/  IMAD R19, R15.reuse, UR7, RZ ;  /* 0x000000070f137c24 */ /* 0x044fe2000f8e02ff */
[----:B------:R-:W-:Y:S01]  /*ba850*/  ISETP.LT.AND P6, PT, R15, UR4, !P0 ;  /* 0x000000040f007c0c */ /* 0x000fe2000c7c1270 */
[----:B------:R-:W-:Y:S01]  /*ba860*/  ULDC UR4, c[0x0][0x248] ;  /* 0x0000920000047ab9 */ /* 0x000fe20000000800 */
[----:B------:R-:W-:Y:S01]  /*ba870*/  LEA.HI.X.SX32 R15, R17, R20, 0x1, P4 ;  /* 0x00000014110f7211 */ /* 0x000fe200020f0eff */
[----:B------:R-:W-:Y:S01]  /*ba880*/  ULDC UR12, c[0x0][0x22c] ;  /* 0x00008b00000c7ab9 */ /* 0x000fe20000000800 */
[CC--:B------:R-:W-:Y:S01]  /*ba890*/  LEA R16, P5, R0.reuse, R2.reuse, 0x1 ;  /* 0x0000000200107211 */ /* 0x0c0fe200078a08ff */
[----:B------:R-:W-:Y:S01]  /*ba8a0*/  ULDC UR6, c[0x0][0x248] ;  /* 0x0000920000067ab9 */ /* 0x000fe20000000800 */
[----:B------:R-:W-:Y:S01]  /*ba8b0*/  LEA R18, P4, R19, R2, 0x1 ;  /* 0x0000000213127211 */ /* 0x000fe200078808ff */
[----:B------:R-:W-:Y:S01]  /*ba8c0*/  ULDC UR7, c[0x0][0x248] ;  /* 0x0000920000077ab9 */ /* 0x000fe20000000800 */
[----:B------:R-:W-:-:S02]  /*ba8d0*/  LEA.HI.X.SX32 R17, R0, R20, 0x1, P5 ;  /* 0x0000001400117211 */ /* 0x000fc400028f0eff */
[----:B------:R-:W-:Y:S02]  /*ba8e0*/  LEA.HI.X.SX32 R19, R19, R20, 0x1, P4 ;  /* 0x0000001413137211 */ /* 0x000fe400020f0eff */
[----:B------:R-:W-:Y:S02]  /*ba8f0*/  LOP3.LUT R0, R29, 0x34, R28, 0xfe, !PT ;  /* 0x000000341d007812 */ /* 0x000fe400078efe1c */
[----:B------:R-:W-:Y:S02]  /*ba900*/  PRMT R24, R27, 0x7632, R24 ;  /* 0x000076321b187816 */ /* 0x000fe40000000018 */
[----:B------:R-:W-:Y:S02]  /*ba910*/  PRMT R23, R26, 0x7632, R23 ;  /* 0x000076321a177816 */ /* 0x000fe40000000017 */
[----:B------:R-:W-:Y:S02]  /*ba920*/  PRMT R21, R25, 0x7632, R21 ;  /* 0x0000763219157816 */ /* 0x000fe40000000015 */
[----:B------:R-:W-:Y:S01]  /*ba930*/  PRMT R22, R3, 0x7632, R22 ;  /* 0x0000763203167816 */ /* 0x000fe20000000016 */
[----:B---3--:R0:W-:Y:S04]  /*ba940*/  @P1 STG.E.U16 desc[UR8][R12.64], R7 ;  /* 0x000000070c001986 */ /* 0x0081e8000c101508 */
[----:B------:R1:W-:Y:S01]  /*ba950*/  @P3 STG.E.U16 desc[UR8][R14.64], R6 ;  /* 0x000000060e003986 */ /* 0x0003e2000c101508 */
[----:B0-----:R-:W-:-:S04]  /*ba960*/  LOP3.LUT R13, R29, 0x30, R28, 0xfe, !PT ;  /* 0x000000301d0d7812 */ /* 0x001fc800078efe1c */
[----:B------:R-:W-:Y:S02]  /*ba970*/  ISETP.LT.AND P1, PT, R13, UR10, !P0 ;  /* 0x0000000a0d007c0c */ /* 0x000fe4000c721270 */
[--C-:B-1----:R-:W-:Y:S01]  /*ba980*/  LOP3.LUT R15, R29, 0x32, R28.reuse, 0xfe, !PT ;  /* 0x000000321d0f7812 */ /* 0x102fe200078efe1c */
[----:B------:R-:W-:Y:S01]  /*ba990*/  IMAD R13, R13, UR4, RZ ;  /* 0x000000040d0d7c24 */ /* 0x000fe2000f8e02ff */
[----:B------:R-:W-:Y:S01]  /*ba9a0*/  LOP3.LUT R14, R29, 0x36, R28, 0xfe, !PT ;  /* 0x000000361d0e7812 */ /* 0x000fe200078efe1c */
[----:B------:R-:W-:Y:S01]  /*ba9b0*/  ULDC UR10, c[0x0][0x22c] ;  /* 0x00008b00000a7ab9 */ /* 0x000fe20000000800 */
[C---:B------:R-:W-:Y:S01]  /*ba9c0*/  ISETP.LT.AND P3, PT, R15.reuse, UR11, !P0 ;  /* 0x0000000b0f007c0c */ /* 0x040fe2000c761270 */
[----:B------:R-:W-:Y:S01]  /*ba9d0*/  IMAD R15, R15, UR5, RZ ;  /* 0x000000050f0f7c24 */ /* 0x000fe2000f8e02ff */
[----:B------:R-:W-:Y:S01]  /*ba9e0*/  @P2 STG.E.U16 desc[UR8][R16.64], R5 ;  /* 0x0000000510002986 */ /* 0x000fe2000c101508 */
[C---:B------:R-:W-:Y:S01]  /*ba9f0*/  ISETP.LT.AND P2, PT, R0.reuse, UR12, !P0 ;  /* 0x0000000c00007c0c */ /* 0x040fe2000c741270 */
[----:B------:R-:W-:Y:S01]  /*baa00*/  IMAD R0, R0, UR6, RZ ;  /* 0x0000000600007c24 */ /* 0x000fe2000f8e02ff */
[C---:B------:R-:W-:Y:S01]  /*baa10*/  ISETP.LT.AND P4, PT, R14.reuse, UR13, !P0 ;  /* 0x0000000d0e007c0c */ /* 0x040fe2000c781270 */
[----:B------:R0:W-:Y:S01]  /*baa20*/  @P6 STG.E.U16 desc[UR8][R18.64], R4 ;  /* 0x0000000412006986 */ /* 0x0001e2000c101508 */
[C---:B------:R-:W-:Y:S01]  /*baa30*/  LEA R12, P6, R13.reuse, R2, 0x1 ;  /* 0x000000020d0c7211 */ /* 0x040fe200078c08ff */
[----:B------:R-:W-:Y:S01]  /*baa40*/  ULDC UR4, c[0x0][0x248] ;  /* 0x0000920000047ab9 */ /* 0x000fe20000000800 */
[----:B------:R-:W-:Y:S01]  /*baa50*/  ULDC UR11, c[0x0][0x22c] ;  /* 0x00008b00000b7ab9 */ /* 0x000fe20000000800 */
[----:B------:R-:W-:Y:S01]  /*baa60*/  ULDC UR5, c[0x0][0x248] ;  /* 0x0000920000057ab9 */ /* 0x000fe20000000800 */
[----:B------:R-:W-:Y:S01]  /*baa70*/  LEA.HI.X.SX32 R13, R13, R20, 0x1, P6 ;  /* 0x000000140d0d7211 */ /* 0x000fe200030f0eff */
[----:B------:R-:W-:Y:S01]  /*baa80*/  ULDC UR12, c[0x0][0x22c] ;  /* 0x00008b00000c7ab9 */ /* 0x000fe20000000800 */
[----:B------:R-:W-:Y:S01]  /*baa90*/  ULDC UR6, c[0x0][0x248] ;  /* 0x0000920000067ab9 */ /* 0x000fe20000000800 */
[----:B------:R-:W-:Y:S01]  /*baaa0*/  ULDC UR13, c[0x0][0x22c] ;  /* 0x00008b00000d7ab9 */ /* 0x000fe20000000800 */
[----:B0-----:R-:W-:Y:S01]  /*baab0*/  IMAD R19, R14, UR7, RZ ;  /* 0x000000070e137c24 */ /* 0x001fe2000f8e02ff */
[----:B------:R-:W-:-:S02]  /*baac0*/  LEA R14, P5, R15, R2, 0x1 ;  /* 0x000000020f0e7211 */ /* 0x000fc400078a08ff */
[C---:B------:R-:W-:Y:S01]  /*baad0*/  LEA R16, P6, R0.reuse, R2, 0x1 ;  /* 0x0000000200107211 */ /* 0x040fe200078c08ff */
[----:B------:R-:W-:Y:S01]  /*baae0*/  @P1 STG.E.U16 desc[UR8][R12.64], R24 ;  /* 0x000000180c001986 */ /* 0x000fe2000c101508 */
[----:B------:R-:W-:Y:S01]  /*baaf0*/  LEA.HI.X.SX32 R15, R15, R20, 0x1, P5 ;  /* 0x000000140f0f7211 */ /* 0x000fe200028f0eff */
[----:B------:R-:W-:Y:S01]  /*bab00*/  ULDC UR7, c[0x0][0x248] ;  /* 0x0000920000077ab9 */ /* 0x000fe20000000800 */
[C---:B------:R-:W-:Y:S02]  /*bab10*/  LEA R18, P5, R19.reuse, R2, 0x1 ;  /* 0x0000000213127211 */ /* 0x040fe400078a08ff */
[-C--:B------:R-:W-:Y:S02]  /*bab20*/  LEA.HI.X.SX32 R17, R0, R20.reuse, 0x1, P6 ;  /* 0x0000001400117211 */ /* 0x080fe400030f0eff */
[----:B------:R-:W-:Y:S01]  /*bab30*/  LEA.HI.X.SX32 R19, R19, R20, 0x1, P5 ;  /* 0x0000001413137211 */ /* 0x000fe200028f0eff */
[----:B------:R0:W-:Y:S04]  /*bab40*/  @P3 STG.E.U16 desc[UR8][R14.64], R23 ;  /* 0x000000170e003986 */ /* 0x0001e8000c101508 */
[----:B------:R-:W-:Y:S04]  /*bab50*/  @P2 STG.E.U16 desc[UR8][R16.64], R21 ;  /* 0x0000001510002986 */ /* 0x000fe8000c101508 */
[----:B------:R1:W-:Y:S01]  /*bab60*/  @P4 STG.E.U16 desc[UR8][R18.64], R22 ;  /* 0x0000001612004986 */ /* 0x0003e2000c101508 */
[----:B0-----:R-:W-:-:S02]  /*bab70*/  PRMT R23, R6, 0x7632, R23 ;  /* 0x0000763206177816 */ /* 0x001fc40000000017 */
[----:B-1----:R-:W-:Y:S02]  /*bab80*/  PRMT R22, R4, 0x7632, R22 ;  /* 0x0000763204167816 */ /* 0x002fe40000000016 */
[----:B------:R-:W2:Y:S01]  /*bab90*/  LDL.LU R4, [R1+0x1d0] ;  /* 0x0001d00001047983 */ /* 0x000ea20000300800 */
[----:B------:R-:W-:-:S03]  /*baba0*/  PRMT R21, R5, 0x7632, R21 ;  /* 0x0000763205157816 */ /* 0x000fc60000000015 */
[----:B------:R-:W3:Y:S04]  /*babb0*/  LDL.LU R5, [R1+0x1d4] ;  /* 0x0001d40001057983 */ /* 0x000ee80000300800 */
[----:B------:R-:W4:Y:S04]  /*babc0*/  LDL.LU R6, [R1+0x1d8] ;  /* 0x0001d80001067983 */ /* 0x000f280000300800 */
[----:B------:R-:W5:Y:S04]  /*babd0*/  LDL.LU R27, [R1+0x1dc] ;  /* 0x0001dc00011b7983 */ /* 0x000f680000300800 */
[----:B------:R-:W5:Y:S04]  /*babe0*/  LDL.LU R26, [R1+0x1e0] ;  /* 0x0001e000011a7983 */ /* 0x000f680000300800 */
[----:B------:R-:W5:Y:S01]  /*babf0*/  LDL.LU R25, [R1+0x1e4] ;  /* 0x0001e40001197983 */ /* 0x000f620000300800 */
[----:B------:R-:W-:-:S03]  /*bac00*/  PRMT R24, R7, 0x7632, R24 ;  /* 0x0000763207187816 */ /* 0x000fc60000000018 */
[----:B------:R-:W5:Y:S04]  /*bac10*/  LDL.LU R3, [R1+0x1e8] ;  /* 0x0001e80001037983 */ /* 0x000f680000300800 */
[----:B------:R-:W5:Y:S01]  /*bac20*/  LDL.LU R7, [R1+0x1ec] ;  /* 0x0001ec0001077983 */ /* 0x000f620000300800 */
        /* <DEDUP_REMOVED lines=52> */
[----:B------:R-:W-:Y:S01]  /*baf70*/  ULDC UR4, c[0x0][0x248] ;  /* 0x0000920000047ab9 */ /* 0x000fe20000000800 */
[----:B------:R-:W-:Y:S01]  /*baf80*/  ULDC UR6, c[0x0][0x248] ;  /* 0x0000920000067ab9 */ /* 0x000fe20000000800 */
[----:B0-----:R-:W-:Y:S01]  /*baf90*/  IMAD R19, R15, UR7, RZ ;  /* 0x000000070f137c24 */ /* 0x001fe2000f8e02ff */
[-C--:B------:R-:W-:Y:S01]  /*bafa0*/  LEA.HI.X.SX32 R15, R17, R20.reuse, 0x1, P4 ;  /* 0x00000014110f7211 */ /* 0x080fe200020f0eff */
[----:B------:R-:W-:Y:S01]  /*bafb0*/  ULDC UR7, c[0x0][0x248] ;  /* 0x0000920000077ab9 */ /* 0x000fe20000000800 */
[----:B------:R-:W-:-:S02]  /*bafc0*/  LEA.HI.X.SX32 R17, R0, R20, 0x1, P5 ;  /* 0x0000001400117211 */ /* 0x000fc400028f0eff */
[----:B------:R-:W-:-:S04]  /*bafd0*/  LEA R18, P4, R19, R2, 0x1 ;  /* 0x0000000213127211 */ /* 0x000fc800078808ff */
[----:B------:R-:W-:Y:S02]  /*bafe0*/  LEA.HI.X.SX32 R19, R19, R20, 0x1, P4 ;  /* 0x0000001413137211 */ /* 0x000fe400020f0eff */
[C-C-:B------:R-:W-:Y:S01]  /*baff0*/  LOP3.LUT R0, R29.reuse, 0x4c, R28.reuse, 0xfe, !PT ;  /* 0x0000004c1d007812 */ /* 0x140fe200078efe1c */
[----:B--2---:R0:W-:Y:S04]  /*bb000*/  @P1 STG.E.U16 desc[UR8][R12.64], R4 ;  /* 0x000000040c001986 */ /* 0x0041e8000c101508 */
[----:B---3--:R1:W-:Y:S01]  /*bb010*/  @P3 STG.E.U16 desc[UR8][R14.64], R5 ;  /* 0x000000050e003986 */ /* 0x0083e2000c101508 */
[C-C-:B0-----:R-:W-:Y:S02]  /*bb020*/  LOP3.LUT R13, R29.reuse, 0x48, R28.reuse, 0xfe, !PT ;  /* 0x000000481d0d7812 */ /* 0x141fe400078efe1c */
[----:B------:R-:W-:-:S02]  /*bb030*/  LOP3.LUT R12, R29, 0x4a, R28, 0xfe, !PT ;  /* 0x0000004a1d0c7812 */ /* 0x000fc400078efe1c */
[C---:B------:R-:W-:Y:S01]  /*bb040*/  ISETP.LT.AND P1, PT, R13.reuse, UR10, !P0 ;  /* 0x0000000a0d007c0c */ /* 0x040fe2000c721270 */
[----:B------:R-:W-:Y:S01]  /*bb050*/  IMAD R13, R13, UR4, RZ ;  /* 0x000000040d0d7c24 */ /* 0x000fe2000f8e02ff */
[----:B----4-:R0:W-:Y:S01]  /*bb060*/  @P2 STG.E.U16 desc[UR8][R16.64], R6 ;  /* 0x0000000610002986 */ /* 0x0101e2000c101508 */
[----:B------:R-:W-:Y:S01]  /*bb070*/  ISETP.LT.AND P3, PT, R12, UR11, !P0 ;  /* 0x0000000b0c007c0c */ /* 0x000fe2000c761270 */
[----:B------:R-:W-:Y:S01]  /*bb080*/  ULDC UR4, c[0x0][0x22c] ;  /* 0x00008b0000047ab9 */ /* 0x000fe20000000800 */
[----:B-1----:R-:W-:Y:S01]  /*bb090*/  LOP3.LUT R15, R29, 0x4e, R28, 0xfe, !PT ;  /* 0x0000004e1d0f7812 */ /* 0x002fe200078efe1c */
[----:B-----5:R1:W-:Y:S01]  /*bb0a0*/  @P6 STG.E.U16 desc[UR8][R18.64], R27 ;  /* 0x0000001b12006986 */ /* 0x0203e2000c101508 */
[----:B------:R-:W-:Y:S01]  /*bb0b0*/  ISETP.LT.AND P2, PT, R0, UR12, !P0 ;  /* 0x0000000c00007c0c */ /* 0x000fe2000c741270 */
[----:B------:R-:W-:Y:S01]  /*bb0c0*/  ULDC UR10, c[0x0][0x22c] ;  /* 0x00008b00000a7ab9 */ /* 0x000fe20000000800 */
[----:B0-----:R-:W-:Y:S01]  /*bb0d0*/  IMAD R17, R12, UR5, RZ ;  /* 0x000000050c117c24 */ /* 0x001fe2000f8e02ff */
[-C--:B------:R-:W-:Y:S01]  /*bb0e0*/  LEA R12, P6, R13, R2.reuse, 0x1 ;  /* 0x000000020d0c7211 */ /* 0x080fe200078c08ff */
[----:B------:R-:W-:Y:S01]  /*bb0f0*/  IMAD R0, R0, UR6, RZ ;  /* 0x0000000600007c24 */ /* 0x000fe2000f8e02ff */
[----:B------:R-:W-:Y:S01]  /*bb100*/  ULDC UR11, c[0x0][0x22c] ;  /* 0x00008b00000b7ab9 */ /* 0x000fe20000000800 */
[----:B-1----:R-:W-:Y:S01]  /*bb110*/  IMAD R19, R15, UR7, RZ ;  /* 0x000000070f137c24 */ /* 0x002fe2000f8e02ff */
[----:B------:R-:W-:Y:S01]  /*bb120*/  LEA R14, P4, R17, R2, 0x1 ;  /* 0x00000002110e7211 */ /* 0x000fe200078808ff */
[----:B------:R-:W-:Y:S01]  /*bb130*/  ULDC UR5, c[0x0][0x248] ;  /* 0x0000920000057ab9 */ /* 0x000fe20000000800 */
[-C--:B------:R-:W-:Y:S01]  /*bb140*/  LEA.HI.X.SX32 R13, R13, R20.reuse, 0x1, P6 ;  /* 0x000000140d0d7211 */ /* 0x080fe200030f0eff */
[----:B------:R-:W-:Y:S01]  /*bb150*/  ULDC UR7, c[0x0][0x248] ;  /* 0x0000920000077ab9 */ /* 0x000fe20000000800 */
[----:B------:R-:W-:Y:S01]  /*bb160*/  ISETP.LT.AND P6, PT, R15, UR4, !P0 ;  /* 0x000000040f007c0c */ /* 0x000fe2000c7c1270 */
[----:B------:R-:W-:Y:S01]  /*bb170*/  ULDC UR4, c[0x0][0x248] ;  /* 0x0000920000047ab9 */ /* 0x000fe20000000800 */
[----:B------:R-:W-:Y:S01]  /*bb180*/  LEA.HI.X.SX32 R15, R17, R20, 0x1, P4 ;  /* 0x00000014110f7211 */ /* 0x000fe200020f0eff */
[----:B------:R0:W-:Y:S01]  /*bb190*/  @P1 STG.E.U16 desc[UR8][R12.64], R26 ;  /* 0x0000001a0c001986 */ /* 0x0001e2000c101508 */
[CC--:B------:R-:W-:Y:S01]  /*bb1a0*/  LEA R16, P5, R0.reuse, R2.reuse, 0x1 ;  /* 0x0000000200107211 */ /* 0x0c0fe200078a08ff */
[----:B------:R-:W-:Y:S01]  /*bb1b0*/  ULDC UR12, c[0x0][0x22c] ;  /* 0x00008b00000c7ab9 */ /* 0x000fe20000000800 */
[C---:B------:R-:W-:Y:S01]  /*bb1c0*/  LEA R18, P4, R19.reuse, R2, 0x1 ;  /* 0x0000000213127211 */ /* 0x040fe200078808ff */
[----:B------:R1:W-:Y:S01]  /*bb1d0*/  @P3 STG.E.U16 desc[UR8][R14.64], R25 ;  /* 0x000000190e003986 */ /* 0x0003e2000c101508 */
[-C--:B------:R-:W-:Y:S01]  /*bb1e0*/  LEA.HI.X.SX32 R17, R0, R20.reuse, 0x1, P5 ;  /* 0x0000001400117211 */ /* 0x080fe200028f0eff */
[----:B------:R-:W-:Y:S01]  /*bb1f0*/  ULDC UR6, c[0x0][0x248] ;  /* 0x0000920000067ab9 */ /* 0x000fe20000000800 */
[----:B------:R-:W-:-:S02]  /*bb200*/  LEA.HI.X.SX32 R19, R19, R20, 0x1, P4 ;  /* 0x0000001413137211 */ /* 0x000fc400020f0eff */
[C-C-:B0-----:R-:W-:Y:S02]  /*bb210*/  LOP3.LUT R13, R29.reuse, 0x50, R28.reuse, 0xfe, !PT ;  /* 0x000000501d0d7812 */ /* 0x141fe400078efe1c */
[--C-:B-1----:R-:W-:Y:S02]  /*bb220*/  LOP3.LUT R15, R29, 0x52, R28.reuse, 0xfe, !PT ;  /* 0x000000521d0f7812 */ /* 0x102fe400078efe1c */
[C---:B------:R-:W-:Y:S01]  /*bb230*/  ISETP.LT.AND P1, PT, R13.reuse, UR10, !P0 ;  /* 0x0000000a0d007c0c */ /* 0x040fe2000c721270 */
[----:B------:R-:W-:Y:S01]  /*bb240*/  IMAD R13, R13, UR4, RZ ;  /* 0x000000040d0d7c24 */ /* 0x000fe2000f8e02ff */
[--C-:B------:R-:W-:Y:S01]  /*bb250*/  LOP3.LUT R14, R29, 0x56, R28.reuse, 0xfe, !PT ;  /* 0x000000561d0e7812 */ /* 0x100fe200078efe1c */
[----:B------:R-:W-:Y:S01]  /*bb260*/  @P2 STG.E.U16 desc[UR8][R16.64], R3 ;  /* 0x0000000310002986 */ /* 0x000fe2000c101508 */
[C---:B------:R-:W-:Y:S01]  /*bb270*/  ISETP.LT.AND P3, PT, R15.reuse, UR11, !P0 ;  /* 0x0000000b0f007c0c */ /* 0x040fe2000c761270 */
[----:B------:R-:W-:Y:S01]  /*bb280*/  IMAD R15, R15, UR5, RZ ;  /* 0x000000050f0f7c24 */ /* 0x000fe2000f8e02ff */
[----:B------:R-:W-:Y:S01]  /*bb290*/  LOP3.LUT R0, R29, 0x54, R28, 0xfe, !PT ;  /* 0x000000541d007812 */ /* 0x000fe200078efe1c */
[----:B------:R0:W-:Y:S01]  /*bb2a0*/  @P6 STG.E.U16 desc[UR8][R18.64], R7 ;  /* 0x0000000712006986 */ /* 0x0001e2000c101508 */
[-C--:B------:R-:W-:Y:S01]  /*bb2b0*/  LEA R12, P6, R13, R2.reuse, 0x1 ;  /* 0x000000020d0c7211 */ /* 0x080fe200078c08ff */
[----:B------:R-:W-:Y:S01]  /*bb2c0*/  ULDC UR10, c[0x0][0x22c] ;  /* 0x00008b00000a7ab9 */ /* 0x000fe20000000800 */
[----:B------:R-:W-:Y:S01]  /*bb2d0*/  ISETP.LT.AND P4, PT, R14, UR13, !P0 ;  /* 0x0000000d0e007c0c */ /* 0x000fe2000c781270 */
[----:B------:R-:W-:Y:S01]  /*bb2e0*/  ULDC UR4, c[0x0][0x248] ;  /* 0x0000920000047ab9 */ /* 0x000fe20000000800 */
[C---:B------:R-:W-:Y:S01]  /*bb2f0*/  ISETP.LT.AND P2, PT, R0.reuse, UR12, !P0 ;  /* 0x0000000c00007c0c */ /* 0x040fe2000c741270 */
[----:B------:R-:W-:Y:S01]  /*bb300*/  IMAD R0, R0, UR6, RZ ;  /* 0x0000000600007c24 */ /* 0x000fe2000f8e02ff */
[----:B------:R-:W-:Y:S01]  /*bb310*/  PRMT R21, R4, 0x7632, R21 ;  /* 0x0000763204157816 */ /* 0x000fe20000000015 */
[----:B------:R-:W-:Y:S01]  /*bb320*/  ULDC UR11, c[0x0][0x22c] ;  /* 0x00008b00000b7ab9 */ /* 0x000fe20000000800 */
[----:B------:R-:W-:Y:S01]  /*bb330*/  PRMT R22, R5, 0x7632, R22 ;  /* 0x0000763205167816 */ /* 0x000fe20000000016 */
[----:B------:R-:W-:Y:S01]  /*bb340*/  ULDC UR5, c[0x0][0x248] ;  /* 0x0000920000057ab9 */ /* 0x000fe20000000800 */
[----:B0-----:R-:W-:Y:S01]  /*bb350*/  IMAD R19, R14, UR7, RZ ;  /* 0x000000070e137c24 */ /* 0x001fe2000f8e02ff */
[----:B------:R-:W-:Y:S01]  /*bb360*/  LEA R14, P5, R15, R2, 0x1 ;  /* 0x000000020f0e7211 */ /* 0x000fe200078a08ff */
[----:B------:R-:W-:Y:S01]  /*bb370*/  ULDC UR12, c[0x0][0x22c] ;  /* 0x00008b00000c7ab9 */ /* 0x000fe20000000800 */
[-C--:B------:R-:W-:Y:S01]  /*bb380*/  LEA.HI.X.SX32 R13, R13, R20.reuse, 0x1, P6 ;  /* 0x000000140d0d7211 */ /* 0x080fe200030f0eff */
[----:B------:R-:W-:Y:S01]  /*bb390*/  ULDC UR6, c[0x0][0x248] ;  /* 0x0000920000067ab9 */ /* 0x000fe20000000800 */
[----:B------:R-:W-:Y:S01]  /*bb3a0*/  LEA.HI.X.SX32 R15, R15, R20, 0x1, P5 ;  /* 0x000000140f0f7211 */ /* 0x000fe200028f0eff */
[----:B------:R-:W-:Y:S01]  /*bb3b0*/  ULDC UR7, c[0x0][0x248] ;  /* 0x0000920000077ab9 */ /* 0x000fe20000000800 */
[-C--:B------:R-:W-:Y:S01]  /*bb3c0*/  LEA R16, P6, R0, R2.reuse, 0x1 ;  /* 0x0000000200107211 */ /* 0x080fe200078c08ff */
[----:B------:R0:W-:Y:S01]  /*bb3d0*/  @P1 STG.E.U16 desc[UR8][R12.64], R21 ;  /* 0x000000150c001986 */ /* 0x0001e2000c101508 */
[----:B------:R-:W-:Y:S01]  /*bb3e0*/  LEA R18, P5, R19, R2, 0x1 ;  /* 0x0000000213127211 */ /* 0x000fe200078a08ff */
[----:B------:R-:W-:-:S02]  /*bb3f0*/  ULDC UR13, c[0x0][0x22c] ;  /* 0x00008b00000d7ab9 */ /* 0x000fc40000000800 */
[----:B------:R1:W-:Y:S01]  /*bb400*/  @P3 STG.E.U16 desc[UR8][R14.64], R22 ;  /* 0x000000160e003986 */ /* 0x0003e2000c101508 */
[----:B------:R-:W-:Y:S02]  /*bb410*/  PRMT R23, R6, 0x7632, R23 ;  /* 0x0000763206177816 */ /* 0x000fe40000000017 */
[-C--:B------:R-:W-:Y:S01]  /*bb420*/  LEA.HI.X.SX32 R17, R0, R20.reuse, 0x1, P6 ;  /* 0x0000001400117211 */ /* 0x080fe200030f0eff */
[----:B------:R-:W2:Y:S01]  /*bb430*/  LDL.LU R4, [R1+0x34e0] ;  /* 0x0034e00001047983 */ /* 0x000ea20000300800 */
[C-C-:B0-----:R-:W-:Y:S02]  /*bb440*/  LOP3.LUT R12, R29.reuse, 0x58, R28.reuse, 0xfe, !PT ;  /* 0x000000581d0c7812 */ /* 0x141fe400078efe1c */
[----:B-1----:R-:W-:Y:S02]  /*bb450*/  LOP3.LUT R15, R29, 0x5a, R28, 0xfe, !PT ;  /* 0x0000005a1d0f7812 */ /* 0x002fe400078efe1c */
[----:B------:R-:W-:Y:S02]  /*bb460*/  PRMT R24, R27, 0x7632, R24 ;  /* 0x000076321b187816 */ /* 0x000fe40000000018 */
[----:B------:R-:W-:-:S02]  /*bb470*/  LEA.HI.X.SX32 R19, R19, R20, 0x1, P5 ;  /* 0x0000001413137211 */ /* 0x000fc400028f0eff */
[C-C-:B------:R-:W-:Y:S02]  /*bb480*/  LOP3.LUT R13, R29.reuse, 0x5c, R28.reuse, 0xfe, !PT ;  /* 0x0000005c1d0d7812 */ /* 0x140fe400078efe1c */
[----:B------:R-:W-:Y:S01]  /*bb490*/  LOP3.LUT R14, R29, 0x5e, R28, 0xfe, !PT ;  /* 0x0000005e1d0e7812 */ /* 0x000fe200078efe1c */
[----:B------:R0:W-:Y:S01]  /*bb4a0*/  @P2 STG.E.U16 desc[UR8][R16.64], R23 ;  /* 0x0000001710002986 */ /* 0x0001e2000c101508 */
[C---:B------:R-:W-:Y:S01]  /*bb4b0*/  ISETP.LT.AND P1, PT, R12.reuse, UR10, !P0 ;  /* 0x0000000a0c007c0c */ /* 0x040fe2000c721270 */
[----:B------:R-:W-:Y:S01]  /*bb4c0*/  IMAD R12, R12, UR4, RZ ;  /* 0x000000040c0c7c24 */ /* 0x000fe2000f8e02ff */
[C---:B------:R-:W-:Y:S01]  /*bb4d0*/  ISETP.LT.AND P3, PT, R15.reuse, UR11, !P0 ;  /* 0x0000000b0f007c0c */ /* 0x040fe2000c761270 */
[----:B------:R-:W-:Y:S01]  /*bb4e0*/  IMAD R15, R15, UR5, RZ ;  /* 0x000000050f0f7c24 */ /* 0x000fe2000f8e02ff */
[----:B------:R1:W-:Y:S01]  /*bb4f0*/  @P4 STG.E.U16 desc[UR8][R18.64], R24 ;  /* 0x0000001812004986 */ /* 0x0003e2000c101508 */
[C---:B------:R-:W-:Y:S01]  /*bb500*/  ISETP.LT.AND P2, PT, R13.reuse, UR12, !P0 ;  /* 0x0000000c0d007c0c */ /* 0x040fe2000c741270 */
[----:B------:R-:W-:Y:S01]  /*bb510*/  IMAD R13, R13, UR6, RZ ;  /* 0x000000060d0d7c24 */ /* 0x000fe2000f8e02ff */
[----:B------:R-:W-:Y:S01]  /*bb520*/  ISETP.LT.AND P4, PT, R14, UR13, !P0 ;  /* 0x0000000d0e007c0c */ /* 0x000fe2000c781270 */
[----:B------:R-:W3:Y:S01]  /*bb530*/  LDL.LU R5, [R1+0x34dc] ;  /* 0x0034dc0001057983 */ /* 0x000ee20000300800 */
[----:B------:R-:W-:Y:S01]  /*bb540*/  PRMT R21, R26, 0x7632, R21 ;  /* 0x000076321a157816 */ /* 0x000fe20000000015 */
[----:B------:R-:W-:Y:S01]  /*bb550*/  ULDC UR10, c[0x0][0x22c] ;  /* 0x00008b00000a7ab9 */ /* 0x000fe20000000800 */
[-C--:B0-----:R-:W-:Y:S01]  /*bb560*/  LEA R16, P6, R12, R2.reuse, 0x1 ;  /* 0x000000020c107211 */ /* 0x081fe200078c08ff */
[----:B------:R-:W4:Y:S01]  /*bb570*/  LDL.LU R6, [R1+0x34d8] ;  /* 0x0034d80001067983 */ /* 0x000f220000300800 */
[----:B------:R-:W-:Y:S01]  /*bb580*/  PRMT R0, R25, 0x7632, R0 ;  /* 0x0000763219007816 */ /* 0x000fe20000000000 */
[----:B------:R-:W-:Y:S01]  /*bb590*/  ULDC UR4, c[0x0][0x248] ;  /* 0x0000920000047ab9 */ /* 0x000fe20000000800 */
[----:B------:R-:W-:Y:S01]  /*bb5a0*/  PRMT R22, R3, 0x7632, R22 ;  /* 0x0000763203167816 */ /* 0x000fe20000000016 */
[----:B-1----:R-:W-:Y:S01]  /*bb5b0*/  IMAD R19, R14, UR7, RZ ;  /* 0x000000070e137c24 */ /* 0x002fe2000f8e02ff */
[----:B------:R-:W-:Y:S01]  /*bb5c0*/  LEA R14, P5, R15, R2, 0x1 ;  /* 0x000000020f0e7211 */ /* 0x000fe200078a08ff */
[----:B------:R-:W5:Y:S01]  /*bb5d0*/  LDL.LU R24, [R1+0x1f8] ;  /* 0x0001f80001187983 */ /* 0x000f620000300800 */
[----:B------:R-:W-:Y:S01]  /*bb5e0*/  LEA.HI.X.SX32 R17, R12, R20, 0x1, P6 ;  /* 0x000000140c117211 */ /* 0x000fe200030f0eff */
[----:B------:R-:W-:Y:S01]  /*bb5f0*/  ULDC UR5, c[0x0][0x248] ;  /* 0x0000920000057ab9 */ /* 0x000fe20000000800 */
[----:B------:R-:W-:Y:S01]  /*bb600*/  LEA R12, P6, R13, R2, 0x1 ;  /* 0x000000020d0c7211 */ /* 0x000fe200078c08ff */
[----:B------:R-:W-:Y:S01]  /*bb610*/  ULDC UR12, c[0x0][0x22c] ;  /* 0x00008b00000c7ab9 */ /* 0x000fe20000000800 */
[----:B------:R-:W-:Y:S01]  /*bb620*/  LEA.HI.X.SX32 R15, R15, R20, 0x1, P5 ;  /* 0x000000140f0f7211 */ /* 0x000fe200028f0eff */
[----:B------:R-:W-:Y:S01]  /*bb630*/  ULDC UR6, c[0x0][0x248] ;  /* 0x0000920000067ab9 */ /* 0x000fe20000000800 */
[----:B------:R-:W-:Y:S01]  /*bb640*/  LEA R18, P5, R19, R2, 0x1 ;  /* 0x0000000213127211 */ /* 0x000fe200078a08ff */
[----:B------:R-:W-:Y:S01]  /*bb650*/  ULDC UR11, c[0x0][0x22c] ;  /* 0x00008b00000b7ab9 */ /* 0x000fe20000000800 */
[----:B------:R-:W-:Y:S01]  /*bb660*/  PRMT R23, R7, 0x7632, R23 ;  /* 0x0000763207177816 */ /* 0x000fe20000000017 */
[----:B------:R-:W-:Y:S01]  /*bb670*/  ULDC UR7, c[0x0][0x248] ;  /* 0x0000920000077ab9 */ /* 0x000fe20000000800 */
[-C--:B------:R-:W-:Y:S01]  /*bb680*/  LEA.HI.X.SX32 R13, R13, R20.reuse, 0x1, P6 ;  /* 0x000000140d0d7211 */ /* 0x080fe200030f0eff */
[----:B------:R-:W2:Y:S01]  /*bb690*/  LDL.LU R7, [R1+0x1fc] ;  /* 0x0001fc0001077983 */ /* 0x000ea20000300800 */
[----:B------:R-:W-:-:S03]  /*bb6a0*/  LEA.HI.X.SX32 R19, R19, R20, 0x1, P5 ;  /* 0x0000001413137211 */ /* 0x000fc600028f0eff */
[----:B------:R-:W3:Y:S04]  /*bb6b0*/  LDL.LU R27, [R1+0x10] ;  /* 0x00001000011b7983 */ /* 0x000ee80000300800 */
[----:B------:R-:W4:Y:S04]  /*bb6c0*/  LDL.LU R26, [R1+0x14] ;  /* 0x00001400011a7983 */ /* 0x000f280000300800 */
[----:B------:R-:W-:Y:S04]  /*bb6d0*/  @P1 STG.E.U16 desc[UR8][R16.64], R21 ;  /* 0x0000001510001986 */ /* 0x000fe8000c101508 */
[----:B------:R-:W4:Y:S04]  /*bb6e0*/  LDL.LU R25, [R1+0x18] ;  /* 0x0000180001197983 */ /* 0x000f280000300800 */
[----:B------:R-:W-:Y:S04]  /*bb6f0*/  @P3 STG.E.U16 desc[UR8][R14.64], R0 ;  /* 0x000000000e003986 */ /* 0x000fe8000c101508 */
[----:B------:R-:W4:Y:S04]  /*bb700*/  LDL.LU R3, [R1+0x1c] ;  /* 0x00001c0001037983 */ /* 0x000f280000300800 */
[----:B------:R0:W-:Y:S04]  /*bb710*/  @P2 STG.E.U16 desc[UR8][R12.64], R22 ;  /* 0x000000160c002986 */ /* 0x0001e8000c101508 */
[----:B------:R1:W-:Y:S04]  /*bb720*/  @P4 STG.E.U16 desc[UR8][R18.64], R23 ;  /* 0x0000001712004986 */ /* 0x0003e8000c101508 */
[----:B0-----:R-:W5:Y:S04]  /*bb730*/  LDL.LU R22, [R1+0x1f4] ;  /* 0x0001f40001167983 */ /* 0x001f680000300800 */
[----:B-1----:R-:W2:Y:S01]  /*bb740*/  LDL.LU R23, [R1+0x1f0] ;  /* 0x0001f00001177983 */ /* 0x002ea20000300800 */
[----:B------:R-:W-:-:S02]  /*bb750*/  LOP3.LUT R13, R29, 0x60, R28, 0xfe, !PT ;  /* 0x000000601d0d7812 */ /* 0x000fc400078efe1c */
[C-C-:B------:R-:W-:Y:S02]  /*bb760*/  LOP3.LUT R12, R29.reuse, 0x62, R28.reuse, 0xfe, !PT ;  /* 0x000000621d0c7812 */ /* 0x140fe400078efe1c */
[--C-:B------:R-:W-:Y:S02]  /*bb770*/  LOP3.LUT R0, R29, 0x64, R28.reuse, 0xfe, !PT ;  /* 0x000000641d007812 */ /* 0x100fe400078efe1c */
[C---:B------:R-:W-:Y:S01]  /*bb780*/  ISETP.LT.AND P1, PT, R13.reuse, UR10, !P0 ;  /* 0x0000000a0d007c0c */ /* 0x040fe2000c721270 */
[----:B------:R-:W-:Y:S01]  /*bb790*/  IMAD R13, R13, UR4, RZ ;  /* 0x000000040d0d7c24 */ /* 0x000fe2000f8e02ff */
[----:B------:R-:W-:Y:S01]  /*bb7a0*/  ISETP.LT.AND P2, PT, R0, UR12, !P0 ;  /* 0x0000000c00007c0c */ /* 0x000fe2000c741270 */
[C---:B------:R-:W-:Y:S01]  /*bb7b0*/  IMAD R17, R12.reuse, UR5, RZ ;  /* 0x000000050c117c24 */ /* 0x040fe2000f8e02ff */
[----:B------:R-:W-:Y:S01]  /*bb7c0*/  ISETP.LT.AND P3, PT, R12, UR11, !P0 ;  /* 0x0000000b0c007c0c */ /* 0x000fe2000c761270 */
[----:B------:R-:W-:Y:S01]  /*bb7d0*/  IMAD R0, R0, UR6, RZ ;  /* 0x0000000600007c24 */ /* 0x000fe2000f8e02ff */
[--C-:B------:R-:W-:Y:S01]  /*bb7e0*/  LOP3.LUT R15, R29, 0x66, R28.reuse, 0xfe, !PT ;  /* 0x000000661d0f7812 */ /* 0x100fe200078efe1c */
[----:B------:R-:W-:Y:S01]  /*bb7f0*/  ULDC UR4, c[0x0][0x22c] ;  /* 0x00008b0000047ab9 */ /* 0x000fe20000000800 */
[-C--:B------:R-:W-:Y:S01]  /*bb800*/  LEA R12, P6, R13, R2.reuse, 0x1 ;  /* 0x000000020d0c7211 */ /* 0x080fe200078c08ff */
[----:B------:R-:W-:Y:S01]  /*bb810*/  ULDC UR10, c[0x0][0x22c] ;  /* 0x00008b00000a7ab9 */ /* 0x000fe20000000800 */
[-C--:B------:R-:W-:Y:S01]  /*bb820*/  LEA R14, P4, R17, R2.reuse, 0x1 ;  /* 0x00000002110e7211 */ /* 0x080fe200078808ff */
[----:B------:R-:W-:Y:S01]  /*bb830*/  ULDC UR5, c[0x0][0x248] ;  /* 0x0000920000057ab9 */ /* 0x000fe20000000800 */
[C---:B------:R-:W-:Y:S01]  /*bb840*/  LEA R16, P5, R0.reuse, R2, 0x1 ;  /* 0x0000000200107211 */ /* 0x040fe200078a08ff */
[----:B------:R-:W-:Y:S01]  /*bb850*/  IMAD R19, R15, UR7, RZ ;  /* 0x000000070f137c24 */ /* 0x000fe2000f8e02ff */
[-C--:B------:R-:W-:Y:S01]  /*bb860*/  LEA.HI.X.SX32 R13, R13, R20.reuse, 0x1, P6 ;  /* 0x000000140d0d7211 */ /* 0x080fe200030f0eff */
[----:B------:R-:W-:Y:S01]  /*bb870*/  ULDC UR7, c[0x0][0x22c] ;  /* 0x00008b0000077ab9 */ /* 0x000fe20000000800 */
[----:B------:R-:W-:Y:S01]  /*bb880*/  ISETP.LT.AND P6, PT, R15, UR4, !P0 ;  /* 0x000000040f007c0c */ /* 0x000fe2000c7c1270 */
[----:B------:R-:W-:Y:S01]  /*bb890*/  ULDC UR4, c[0x0][0x248] ;  /* 0x0000920000047ab9 */ /* 0x000fe20000000800 */
[-C--:B------:R-:W-:Y:S01]  /*bb8a0*/  LEA.HI.X.SX32 R15, R17, R20.reuse, 0x1, P4 ;  /* 0x00000014110f7211 */ /* 0x080fe200020f0eff */
[----:B------:R-:W-:Y:S01]  /*bb8b0*/  ULDC UR11, c[0x0][0x22c] ;  /* 0x00008b00000b7ab9 */ /* 0x000fe20000000800 */
[----:B------:R-:W-:Y:S01]  /*bb8c0*/  LEA.HI.X.SX32 R17, R0, R20, 0x1, P5 ;  /* 0x0000001400117211 */ /* 0x000fe200028f0eff */
[----:B------:R-:W-:Y:S01]  /*bb8d0*/  ULDC UR6, c[0x0][0x248] ;  /* 0x0000920000067ab9 */ /* 0x000fe20000000800 */
[----:B------:R-:W-:-:S04]  /*bb8e0*/  LOP3.LUT R0, R29, 0x68, R28, 0xfe, !PT ;  /* 0x000000681d007812 */ /* 0x000fc800078efe1c */
[----:B------:R-:W-:Y:S01]  /*bb8f0*/  ISETP.LT.AND P5, PT, R0, UR7, !P0 ;  /* 0x0000000700007c0c */ /* 0x000fe2000c7a1270 */
[----:B------:R-:W-:Y:S01]  /*bb900*/  ULDC UR7, c[0x0][0x22c] ;  /* 0x00008b0000077ab9 */ /* 0x000fe20000000800 */
[----:B------:R-:W-:-:S04]  /*bb910*/  LEA R18, P4, R19, R2, 0x1 ;  /* 0x0000000213127211 */ /* 0x000fc800078808ff */
[----:B------:R-:W-:Y:S01]  /*bb920*/  LEA.HI.X.SX32 R19, R19, R20, 0x1, P4 ;  /* 0x0000001413137211 */ /* 0x000fe200020f0eff */
[----:B--2---:R0:W-:Y:S04]  /*bb930*/  @P1 STG.E.U16 desc[UR8][R12.64], R23 ;  /* 0x000000170c001986 */ /* 0x0041e8000c101508 */
[----:B-----5:R1:W-:Y:S04]  /*bb940*/  @P3 STG.E.U16 desc[UR8][R14.64], R22 ;  /* 0x000000160e003986 */ /* 0x0203e8000c101508 */
[----:B------:R2:W-:Y:S01]  /*bb950*/  @P2 STG.E.U16 desc[UR8][R16.64], R24 ;  /* 0x0000001810002986 */ /* 0x0005e2000c101508 */
[----:B0-----:R-:W-:Y:S01]  /*bb960*/  IMAD R13, R0, UR4, RZ ;  /* 0x00000004000d7c24 */ /* 0x001fe2000f8e02ff */
[----:B------:R-:W-:-:S02]  /*bb970*/  LOP3.LUT R0, R29, 0x6a, R28, 0xfe, !PT ;  /* 0x0000006a1d007812 */ /* 0x000fc400078efe1c */
[C-C-:B-1----:R-:W-:Y:S02]  /*bb980*/  LOP3.LUT R15, R29.reuse, 0x6c, R28.reuse, 0xfe, !PT ;  /* 0x0000006c1d0f7812 */ /* 0x142fe400078efe1c */
[--C-:B------:R-:W-:Y:S01]  /*bb990*/  LOP3.LUT R14, R29, 0x6e, R28.reuse, 0xfe, !PT ;  /* 0x0000006e1d0e7812 */ /* 0x100fe200078efe1c */
[----:B------:R0:W-:Y:S01]  /*bb9a0*/  @P6 STG.E.U16 desc[UR8][R18.64], R7 ;  /* 0x0000000712006986 */ /* 0x0001e2000c101508 */
[C---:B------:R-:W-:Y:S01]  /*bb9b0*/  LEA R12, P2, R13.reuse, R2, 0x1 ;  /* 0x000000020d0c7211 */ /* 0x040fe200078408ff */
[----:B------:R-:W-:Y:S01]  /*bb9c0*/  ULDC UR4, c[0x0][0x248] ;  /* 0x0000920000047ab9 */ /* 0x000fe20000000800 */
[C---:B------:R-:W-:Y:S01]  /*bb9d0*/  ISETP.LT.AND P1, PT, R0.reuse, UR10, !P0 ;  /* 0x0000000a00007c0c */ /* 0x040fe2000c721270 */
[----:B------:R-:W-:Y:S01]  /*bb9e0*/  IMAD R0, R0, UR5, RZ ;  /* 0x0000000500007c24 */ /* 0x000fe2000f8e02ff */
[----:B------:R-:W-:Y:S02]  /*bb9f0*/  LEA.HI.X.SX32 R13, R13, R20, 0x1, P2 ;  /* 0x000000140d0d7211 */ /* 0x000fe400010f0eff */
[C---:B------:R-:W-:Y:S01]  /*bba00*/  ISETP.LT.AND P4, PT, R15.reuse, UR11, !P0 ;  /* 0x0000000b0f007c0c */ /* 0x040fe2000c781270 */
[----:B------:R-:W-:Y:S01]  /*bba10*/  IMAD R15, R15, UR6, RZ ;  /* 0x000000060f0f7c24 */ /* 0x000fe2000f8e02ff */
[C---:B------:R-:W-:Y:S01]  /*bba20*/  ISETP.LT.AND P3, PT, R14.reuse, UR7, !P0 ;  /* 0x000000070e007c0c */ /* 0x040fe2000c761270 */
[----:B---3--:R1:W-:Y:S01]  /*bba30*/  @P5 STG.E.U16 desc[UR8][R12.64], R27 ;  /* 0x0000001b0c005986 */ /* 0x0083e2000c101508 */
[----:B--2---:R-:W-:Y:S01]  /*bba40*/  IMAD R17, R14, UR4, RZ ;  /* 0x000000040e117c24 */ /* 0x004fe2000f8e02ff */
[----:B0-----:R-:W-:Y:S01]  /*bba50*/  LOP3.LUT R18, R29, 0x82, R28, 0xfe, !PT ;  /* 0x000000821d127812 */ /* 0x001fe200078efe1c */
[----:B------:R-:W-:Y:S01]  /*bba60*/  ULDC UR4, c[0x0][0x22c] ;  /* 0x00008b0000047ab9 */ /* 0x000fe20000000800 */
[-C--:B------:R-:W-:Y:S01]  /*bba70*/  LEA R14, P6, R15, R2.reuse, 0x1 ;  /* 0x000000020f0e7211 */ /* 0x080fe200078c08ff */
[----:B------:R-:W-:Y:S01]  /*bba80*/  ULDC UR7, c[0x0][0x22c] ;  /* 0x00008b0000077ab9 */ /* 0x000fe20000000800 */
[-C--:B------:R-:W-:Y:S01]  /*bba90*/  LEA R16, P5, R17, R2.reuse, 0x1 ;  /* 0x0000000211107211 */ /* 0x080fe200078a08ff */
[----:B------:R-:W-:Y:S01]  /*bbaa0*/  ULDC UR10, c[0x0][0x22c] ;  /* 0x00008b00000a7ab9 */ /* 0x000fe20000000800 */
[----:B------:R-:W-:Y:S01]  /*bbab0*/  ULDC UR5, c[0x0][0x248] ;  /* 0x0000920000057ab9 */ /* 0x000fe20000000800 */
[----:B------:R-:W-:Y:S01]  /*bbac0*/  ULDC UR6, c[0x0][0x248] ;  /* 0x0000920000067ab9 */ /* 0x000fe20000000800 */
[----:B------:R-:W-:Y:S01]  /*bbad0*/  PRMT R19, R22, 0x7632, R19 ;  /* 0x0000763216137816 */ /* 0x000fe20000000013 */
[----:B------:R-:W-:Y:S01]  /*bbae0*/  ULDC UR11, c[0x0][0x22c] ;  /* 0x00008b00000b7ab9 */ /* 0x000fe20000000800 */
[C---:B-1----:R-:W-:Y:S01]  /*bbaf0*/  LEA R12, P2, R0.reuse, R2, 0x1 ;  /* 0x00000002000c7211 */ /* 0x042fe200078408ff */
[----:B------:R-:W0:Y:S03]  /*bbb00*/  LDC R22, c[0x0][0x248] ;  /* 0x00009200ff167b82 */ /* 0x000e260000000800 */
[----:B------:R-:W-:-:S02]  /*bbb10*/  LEA.HI.X.SX32 R13, R0, R20, 0x1, P2 ;  /* 0x00000014000d7211 */ /* 0x000fc400010f0eff */
[-C--:B------:R-:W-:Y:S02]  /*bbb20*/  LEA.HI.X.SX32 R15, R15, R20.reuse, 0x1, P6 ;  /* 0x000000140f0f7211 */ /* 0x080fe400030f0eff */
[----:B------:R-:W-:Y:S01]  /*bbb30*/  LEA.HI.X.SX32 R17, R17, R20, 0x1, P5 ;  /* 0x0000001411117211 */ /* 0x000fe200028f0eff */
[----:B----4-:R1:W-:Y:S01]  /*bbb40*/  @P1 STG.E.U16 desc[UR8][R12.64], R26 ;  /* 0x0000001a0c001986 */ /* 0x0103e2000c101508 */
[----:B------:R-:W-:Y:S02]  /*bbb50*/  LOP3.LUT R0, R29, 0x72, R28, 0xfe, !PT ;  /* 0x000000721d007812 */ /* 0x000fe400078efe1c */
[----:B------:R-:W-:Y:S01]  /*bbb60*/  ISETP.LT.AND P2, PT, R18, UR4, !P0 ;  /* 0x0000000412007c0c */ /* 0x000fe2000c741270 */
[----:B------:R2:W-:Y:S01]  /*bbb70*/  @P4 STG.E.U16 desc[UR8][R14.64], R25 ;  /* 0x000000190e004986 */ /* 0x0005e2000c101508 */
[----:B------:R-:W-:-:S03]  /*bbb80*/  ULDC UR4, c[0x0][0x248] ;  /* 0x0000920000047ab9 */ /* 0x000fc60000000800 */
[----:B------:R3:W-:Y:S01]  /*bbb90*/  @P3 STG.E.U16 desc[UR8][R16.64], R3 ;  /* 0x0000000310003986 */ /* 0x0007e2000c101508 */
[--C-:B-1----:R-:W-:Y:S02]  /*bbba0*/  LOP3.LUT R13, R29, 0x70, R28.reuse, 0xfe, !PT ;  /* 0x000000701d0d7812 */ /* 0x102fe400078efe1c */
[C---:B------:R-:W-:Y:S02]  /*bbbb0*/  ISETP.LT.AND P3, PT, R0.reuse, UR10, !P0 ;  /* 0x0000000a00007c0c */ /* 0x040fe4000c761270 */
[C---:B------:R-:W-:Y:S01]  /*bbbc0*/  ISETP.LT.AND P4, PT, R13.reuse, UR7, !P0 ;  /* 0x000000070d007c0c */ /* 0x040fe2000c781270 */
[----:B------:R-:W-:Y:S01]  /*bbbd0*/  IMAD R13, R13, UR4, RZ ;  /* 0x000000040d0d7c24 */ /* 0x000fe2000f8e02ff */
[----:B--2---:R-:W-:Y:S01]  /*bbbe0*/  LOP3.LUT R14, R29, 0x74, R28, 0xfe, !PT ;  /* 0x000000741d0e7812 */ /* 0x004fe200078efe1c */
[----:B------:R-:W-:Y:S01]  /*bbbf0*/  IMAD R0, R0, UR5, RZ ;  /* 0x0000000500007c24 */ /* 0x000fe2000f8e02ff */
[----:B------:R-:W-:Y:S01]  /*bbc00*/  ULDC UR4, c[0x0][0x22c] ;  /* 0x00008b0000047ab9 */ /* 0x000fe20000000800 */
[----:B------:R-:W-:Y:S01]  /*bbc10*/  PRMT R18, R23, 0x7632, R18 ;  /* 0x0000763217127816 */ /* 0x000fe20000000012 */
[----:B------:R-:W-:Y:S01]  /*bbc20*/  ULDC UR7, c[0x0][0x22c] ;  /* 0x00008b0000077ab9 */ /* 0x000fe20000000800 */
[CC--:B------:R-:W-:Y:S01]  /*bbc30*/  LEA R12, P6, R13.reuse, R2.reuse, 0x1 ;  /* 0x000000020d0c7211 */ /* 0x0c0fe200078c08ff */
[C---:B---3--:R-:W-:Y:S01]  /*bbc40*/  IMAD R17, R14.reuse, UR6, RZ ;  /* 0x000000060e117c24 */ /* 0x048fe2000f8e02ff */
[----:B------:R-:W-:Y:S01]  /*bbc50*/  ISETP.LT.AND P1, PT, R14, UR4, !P0 ;  /* 0x000000040e007c0c */ /* 0x000fe2000c721270 */
[----:B------:R-:W-:Y:S01]  /*bbc60*/  ULDC UR4, c[0x0][0x248] ;  /* 0x0000920000047ab9 */ /* 0x000fe20000000800 */
[C---:B------:R-:W-:Y:S01]  /*bbc70*/  LEA R14, P5, R0.reuse, R2, 0x1 ;  /* 0x00000002000e7211 */ /* 0x040fe200078a08ff */
[----:B------:R-:W-:Y:S01]  /*bbc80*/  ULDC UR10, c[0x0][0x22c] ;  /* 0x00008b00000a7ab9 */ /* 0x000fe20000000800 */
[-C--:B------:R-:W-:Y:S01]  /*bbc90*/  LEA.HI.X.SX32 R13, R13, R20.reuse, 0x1, P6 ;  /* 0x000000140d0d7211 */ /* 0x080fe200030f0eff */
[----:B------:R-:W-:Y:S01]  /*bbca0*/  ULDC UR5, c[0x0][0x248] ;  /* 0x0000920000057ab9 */ /* 0x000fe20000000800 */
[----:B------:R-:W-:Y:S01]  /*bbcb0*/  LEA.HI.X.SX32 R15, R0, R20, 0x1, P5 ;  /* 0x00000014000f7211 */ /* 0x000fe200028f0eff */
[----:B------:R-:W-:Y:S01]  /*bbcc0*/  ULDC UR6, c[0x0][0x248] ;  /* 0x0000920000067ab9 */ /* 0x000fe20000000800 */
[----:B------:R-:W-:Y:S01]  /*bbcd0*/  LEA R16, P6, R17, R2, 0x1 ;  /* 0x0000000211107211 */ /* 0x000fe200078c08ff */
[----:B------:R1:W-:Y:S01]  /*bbce0*/  @P4 STG.E.U16 desc[UR8][R12.64], R18 ;  /* 0x000000120c004986 */ /* 0x0003e2000c101508 */
[----:B------:R-:W-:-:S02]  /*bbcf0*/  PRMT R0, R24, 0x7632, R0 ;  /* 0x0000763218007816 */ /* 0x000fc40000000000 */
[----:B------:R-:W-:Y:S01]  /*bbd00*/  LEA.HI.X.SX32 R17, R17, R20, 0x1, P6 ;  /* 0x0000001411117211 */ /* 0x000fe200030f0eff */
[----:B------:R2:W-:Y:S01]  /*bbd10*/  @P3 STG.E.U16 desc[UR8][R14.64], R19 ;  /* 0x000000130e003986 */ /* 0x0005e2000c101508 */
[----:B------:R-:W-:-:S03]  /*bbd20*/  PRMT R21, R26, 0x7632, R21 ;  /* 0x000076321a157816 */ /* 0x000fc60000000015 */
[----:B------:R-:W3:Y:S01]  /*bbd30*/  LDL.LU R23, [R1+0x20] ;  /* 0x0000200001177983 */ /* 0x000ee20000300800 */
[C-C-:B-1----:R-:W-:Y:S02]  /*bbd40*/  LOP3.LUT R13, R29.reuse, 0x76, R28.reuse, 0xfe, !PT ;  /* 0x000000761d0d7812 */ /* 0x142fe400078efe1c */
[----:B--2---:R-:W-:Y:S01]  /*bbd50*/  LOP3.LUT R15, R29, 0x78, R28, 0xfe, !PT ;  /* 0x000000781d0f7812 */ /* 0x004fe200078efe1c */
[----:B------:R1:W-:Y:S01]  /*bbd60*/  @P1 STG.E.U16 desc[UR8][R16.64], R0 ;  /* 0x0000000010001986 */ /* 0x0003e2000c101508 */
[C---:B------:R-:W-:Y:S01]  /*bbd70*/  ISETP.LT.AND P5, PT, R13.reuse, UR7, !P0 ;  /* 0x000000070d007c0c */ /* 0x040fe2000c7a1270 */
[----:B------:R-:W-:Y:S01]  /*bbd80*/  IMAD R13, R13, UR4, RZ ;  /* 0x000000040d0d7c24 */ /* 0x000fe2000f8e02ff */
[C---:B------:R-:W-:Y:S01]  /*bbd90*/  ISETP.LT.AND P4, PT, R15.reuse, UR10, !P0 ;  /* 0x0000000a0f007c0c */ /* 0x040fe2000c781270 */
[----:B------:R-:W-:Y:S01]  /*bbda0*/  IMAD R15, R15, UR5, RZ ;  /* 0x000000050f0f7c24 */ /* 0x000fe2000f8e02ff */
[----:B------:R-:W-:Y:S01]  /*bbdb0*/  ULDC UR4, c[0x0][0x22c] ;  /* 0x00008b0000047ab9 */ /* 0x000fe20000000800 */
[----:B------:R-:W-:Y:S01]  /*bbdc0*/  PRMT R18, R7, 0x7632, R18 ;  /* 0x0000763207127816 */ /* 0x000fe20000000012 */
[----:B------:R-:W-:Y:S01]  /*bbdd0*/  ULDC UR7, c[0x0][0x22c] ;  /* 0x00008b0000077ab9 */ /* 0x000fe20000000800 */
[-C--:B------:R-:W-:Y:S01]  /*bbde0*/  LEA R12, P3, R13, R2.reuse, 0x1 ;  /* 0x000000020d0c7211 */ /* 0x080fe200078608ff */
[----:B------:R-:W-:Y:S01]  /*bbdf0*/  ULDC UR10, c[0x0][0x22c] ;  /* 0x00008b00000a7ab9 */ /* 0x000fe20000000800 */
[C-C-:B-1----:R-:W-:Y:S01]  /*bbe00*/  LOP3.LUT R0, R29.reuse, 0x7a, R28.reuse, 0xfe, !PT ;  /* 0x0000007a1d007812 */ /* 0x142fe200078efe1c */
[----:B------:R-:W-:Y:S01]  /*bbe10*/  ULDC UR5, c[0x0][0x248] ;  /* 0x0000920000057ab9 */ /* 0x000fe20000000800 */
[----:B------:R-:W-:Y:S01]  /*bbe20*/  LOP3.LUT R16, R29, 0x84, R28, 0xfe, !PT ;  /* 0x000000841d107812 */ /* 0x000fe200078efe1c */
[----:B------:R-:W2:Y:S01]  /*bbe30*/  LDL.LU R7, [R1+0x24] ;  /* 0x0000240001077983 */ /* 0x000ea20000300800 */
[C---:B------:R-:W-:Y:S01]  /*bbe40*/  ISETP.LT.AND P1, PT, R0.reuse, UR11, !P0 ;  /* 0x0000000b00007c0c */ /* 0x040fe2000c721270 */
[----:B------:R-:W-:Y:S01]  /*bbe50*/  IMAD R0, R0, UR6, RZ ;  /* 0x0000000600007c24 */ /* 0x000fe2000f8e02ff */
[----:B------:R-:W-:Y:S01]  /*bbe60*/  LEA R14, P6, R15, R2, 0x1 ;  /* 0x000000020f0e7211 */ /* 0x000fe200078c08ff */
[----:B------:R-:W-:Y:S01]  /*bbe70*/  ULDC UR11, c[0x0][0x22c] ;  /* 0x00008b00000b7ab9 */ /* 0x000fe20000000800 */
[-C--:B------:R-:W-:Y:S01]  /*bbe80*/  LEA.HI.X.SX32 R13, R13, R20.reuse, 0x1, P3 ;  /* 0x000000140d0d7211 */ /* 0x080fe200018f0eff */
[----:B------:R-:W-:Y:S01]  /*bbe90*/  ULDC UR6, c[0x0][0x248] ;  /* 0x0000920000067ab9 */ /* 0x000fe20000000800 */
[----:B------:R-:W-:Y:S01]  /*bbea0*/  ISETP.LT.AND P3, PT, R16, UR4, !P0 ;  /* 0x0000000410007c0c */ /* 0x000fe2000c761270 */
[----:B------:R-:W-:Y:S01]  /*bbeb0*/  ULDC UR4, c[0x0][0x248] ;  /* 0x0000920000047ab9 */ /* 0x000fe20000000800 */
[----:B------:R-:W-:Y:S01]  /*bbec0*/  LEA.HI.X.SX32 R15, R15, R20, 0x1, P6 ;  /* 0x000000140f0f7211 */ /* 0x000fe200030f0eff */
[----:B------:R-:W4:Y:S01]  /*bbed0*/  LDL.LU R24, [R1+0x2c] ;  /* 0x00002c0001187983 */ /* 0x000f220000300800 */
[----:B------:R-:W-:-:S02]  /*bbee0*/  LEA R16, P6, R0, R2, 0x1 ;  /* 0x0000000200107211 */ /* 0x000fc400078c08ff */
[----:B------:R-:W-:Y:S02]  /*bbef0*/  PRMT R19, R27, 0x7632, R19 ;  /* 0x000076321b137816 */ /* 0x000fe40000000013 */
[----:B------:R-:W-:Y:S01]  /*bbf00*/  LEA.HI.X.SX32 R17, R0, R20, 0x1, P6 ;  /* 0x0000001400117211 */ /* 0x000fe200030f0eff */
[----:B------:R1:W-:Y:S01]  /*bbf10*/  @P5 STG.E.U16 desc[UR8][R12.64], R18 ;  /* 0x000000120c005986 */ /* 0x0003e2000c101508 */
[----:B------:R-:W-:-:S03]  /*bbf20*/  LOP3.LUT R0, R29, 0x7c, R28, 0xfe, !PT ;  /* 0x0000007c1d007812 */ /* 0x000fc600078efe1c */
[----:B------:R5:W-:Y:S01]  /*bbf30*/  @P4 STG.E.U16 desc[UR8][R14.64], R19 ;  /* 0x000000130e004986 */ /* 0x000be2000c101508 */
[----:B------:R-:W-:-:S03]  /*bbf40*/  ISETP.LT.AND P4, PT, R0, UR7, !P0 ;  /* 0x0000000700007c0c */ /* 0x000fc6000c781270 */
[----:B------:R-:W4:Y:S01]  /*bbf50*/  LDL.LU R27, [R1] ;  /* 0x00000000011b7983 */ /* 0x000f220000300800 */
[----:B-1----:R-:W1:Y:S01]  /*bbf60*/  LDC R18, c[0x0][0x248] ;  /* 0x00009200ff127b82 */ /* 0x002e620000000800 */
[----:B------:R-:W-:Y:S01]  /*bbf70*/  IMAD R12, R0, UR4, RZ ;  /* 0x00000004000c7c24 */ /* 0x000fe2000f8e02ff */
[C-C-:B------:R-:W-:Y:S01]  /*bbf80*/  LOP3.LUT R13, R29.reuse, 0x7e, R28.reuse, 0xfe, !PT ;  /* 0x0000007e1d0d7812 */ /* 0x140fe200078efe1c */
[----:B------:R0:W-:Y:S01]  /*bbf90*/  @P1 STG.E.U16 desc[UR8][R16.64], R21 ;  /* 0x0000001510001986 */ /* 0x0001e2000c101508 */
[----:B------:R-:W-:Y:S01]  /*bbfa0*/  LOP3.LUT R0, R29, 0x80, R28, 0xfe, !PT ;  /* 0x000000801d007812 */ /* 0x000fe200078efe1c */
[----:B------:R-:W-:Y:S01]  /*bbfb0*/  ULDC UR4, c[0x0][0x22c] ;  /* 0x00008b0000047ab9 */ /* 0x000fe20000000800 */
[C---:B-----5:R-:W-:Y:S01]  /*bbfc0*/  LEA R14, P5, R12.reuse, R2, 0x1 ;  /* 0x000000020c0e7211 */ /* 0x060fe200078a08ff */
[----:B------:R-:W5:Y:S01]  /*bbfd0*/  LDL.LU R26, [R1+0x4] ;  /* 0x00000400011a7983 */ /* 0x000f620000300800 */
[C---:B------:R-:W-:Y:S01]  /*bbfe0*/  ISETP.LT.AND P1, PT, R13.reuse, UR10, !P0 ;  /* 0x0000000a0d007c0c */ /* 0x040fe2000c721270 */
[----:B------:R-:W-:Y:S01]  /*bbff0*/  IMAD R13, R13, UR5, RZ ;  /* 0x000000050d0d7c24 */ /* 0x000fe2000f8e02ff */
[----:B------:R-:W-:Y:S01]  /*bc000*/  LEA.HI.X.SX32 R15, R12, R20, 0x1, P5 ;  /* 0x000000140c0f7211 */ /* 0x000fe200028f0eff */
[----:B------:R-:W2:Y:S01]  /*bc010*/  LDC R19, c[0x0][0x248] ;  /* 0x00009200ff137b82 */ /* 0x000ea20000000800 */
[----:B------:R-:W-:Y:S01]  /*bc020*/  ULDC UR5, c[0x0][0x22c] ;  /* 0x00008b0000057ab9 */ /* 0x000fe20000000800 */
[----:B0-----:R-:W-:-:S02]  /*bc030*/  PRMT R17, R25, 0x7632, R17 ;  /* 0x0000763219117816 */ /* 0x001fc40000000011 */
[----:B------:R-:W-:Y:S01]  /*bc040*/  LOP3.LUT R16, R29, 0x86, R28, 0xfe, !PT ;  /* 0x000000861d107812 */ /* 0x000fe200078efe1c */
[----:B------:R-:W5:Y:S01]  /*bc050*/  LDL.LU R25, [R1+0x8] ;  /* 0x0000080001197983 */ /* 0x000f620000300800 */
[----:B------:R-:W-:Y:S02]  /*bc060*/  LEA R12, P6, R13, R2, 0x1 ;  /* 0x000000020d0c7211 */ /* 0x000fe400078c08ff */
[----:B------:R-:W0:Y:S01]  /*bc070*/  LDC R21, c[0x0][0x248] ;  /* 0x00009200ff157b82 */ /* 0x000e220000000800 */
[----:B------:R-:W-:Y:S01]  /*bc080*/  ISETP.LT.AND P5, PT, R0, UR11, !P0 ;  /* 0x0000000b00007c0c */ /* 0x000fe2000c7a1270 */
[----:B------:R1:W-:Y:S01]  /*bc090*/  @P4 STG.E.U16 desc[UR8][R14.64], R17 ;  /* 0x000000110e004986 */ /* 0x0003e2000c101508 */
[----:B------:R-:W-:Y:S01]  /*bc0a0*/  ISETP.LT.AND P4, PT, R16, UR4, !P0 ;  /* 0x0000000410007c0c */ /* 0x000fe2000c781270 */
[----:B------:R-:W-:Y:S01]  /*bc0b0*/  IMAD R0, R0, UR6, RZ ;  /* 0x0000000600007c24 */ /* 0x000fe2000f8e02ff */
[----:B------:R-:W-:Y:S01]  /*bc0c0*/  PRMT R16, R3, 0x7632, R16 ;  /* 0x0000763203107816 */ /* 0x000fe20000000010 */
[----:B------:R-:W-:Y:S01]  /*bc0d0*/  ULDC UR4, c[0x0][0x22c] ;  /* 0x00008b0000047ab9 */ /* 0x000fe20000000800 */
[----:B------:R-:W-:Y:S01]  /*bc0e0*/  LEA.HI.X.SX32 R13, R13, R20, 0x1, P6 ;  /* 0x000000140d0d7211 */ /* 0x000fe200030f0eff */
[----:B------:R-:W5:Y:S04]  /*bc0f0*/  LDL.LU R3, [R1+0xc] ;  /* 0x00000c0001037983 */ /* 0x000f680000300800 */
[----:B------:R1:W-:Y:S02]  /*bc100*/  @P1 STG.E.U16 desc[UR8][R12.64], R16 ;  /* 0x000000100c001986 */ /* 0x0003e4000c101508 */
[----:B-1----:R-:W-:-:S04]  /*bc110*/  LEA R14, P6, R0, R2, 0x1 ;  /* 0x00000002000e7211 */ /* 0x002fc800078c08ff */
[----:B------:R-:W-:Y:S01]  /*bc120*/  LEA.HI.X.SX32 R15, R0, R20, 0x1, P6 ;  /* 0x00000014000f7211 */ /* 0x000fe200030f0eff */
[----:B------:R-:W-:Y:S01]  /*bc130*/  IMAD R13, R18, 0x2, R0 ;  /* 0x00000002120d7824 */ /* 0x000fe200078e0200 */
[--C-:B------:R-:W-:Y:S01]  /*bc140*/  LOP3.LUT R17, R29, 0x88, R28.reuse, 0xfe, !PT ;  /* 0x000000881d117812 */ /* 0x100fe200078efe1c */
[----:B------:R-:W1:Y:S02]  /*bc150*/  LDC R18, c[0x0][0x248] ;  /* 0x00009200ff127b82 */ /* 0x000e640000000800 */
[----:B------:R-:W-:Y:S02]  /*bc160*/  IMAD R0, R22, 0x2, R13 ;  /* 0x0000000216007824 */ /* 0x000fe400078e020d */
[----:B------:R-:W4:Y:S01]  /*bc170*/  LDL.LU R22, [R1+0x28] ;  /* 0x0000280001167983 */ /* 0x000f220000300800 */
[----:B------:R-:W-:Y:S02]  /*bc180*/  LEA R12, P6, R13, R2, 0x1 ;  /* 0x000000020d0c7211 */ /* 0x000fe400078c08ff */
[----:B------:R-:W-:Y:S01]  /*bc190*/  ISETP.LT.AND P1, PT, R17, UR4, !P0 ;  /* 0x0000000411007c0c */ /* 0x000fe2000c721270 */
[----:B------:R-:W-:Y:S01]  /*bc1a0*/  ULDC UR4, c[0x0][0x22c] ;  /* 0x00008b0000047ab9 */ /* 0x000fe20000000800 */
[----:B------:R-:W-:Y:S01]  /*bc1b0*/  LEA.HI.X.SX32 R13, R13, R20, 0x1, P6 ;  /* 0x000000140d0d7211 */ /* 0x000fe200030f0eff */
[----:B------:R-:W1:Y:S01]  /*bc1c0*/  LDC R17, c[0x0][0x248] ;  /* 0x00009200ff117b82 */ /* 0x000e620000000800 */
[C-C-:B------:R-:W-:Y:S01]  /*bc1d0*/  LOP3.LUT R16, R29.reuse, 0x8c, R28.reuse, 0xfe, !PT ;  /* 0x0000008c1d107812 */ /* 0x140fe200078efe1c */
[----:B---3--:R3:W-:Y:S02]  /*bc1e0*/  @P5 STG.E.U16 desc[UR8][R14.64], R23 ;  /* 0x000000170e005986 */ /* 0x0087e4000c101508 */
[----:B---3--:R-:W-:-:S04]  /*bc1f0*/  LOP3.LUT R14, R29, 0x8a, R28, 0xfe, !PT ;  /* 0x0000008a1d0e7812 */ /* 0x008fc800078efe1c */
[----:B------:R-:W-:Y:S01]  /*bc200*/  ISETP.LT.AND P5, PT, R14, UR4, !P0 ;  /* 0x000000040e007c0c */ /* 0x000fe2000c7a1270 */
[----:B------:R-:W-:Y:S01]  /*bc210*/  ULDC UR4, c[0x0][0x22c] ;  /* 0x00008b0000047ab9 */ /* 0x000fe20000000800 */
[----:B------:R-:W-:-:S04]  /*bc220*/  LEA R14, P6, R0, R2, 0x1 ;  /* 0x00000002000e7211 */ /* 0x000fc800078c08ff */
[----:B------:R-:W-:Y:S01]  /*bc230*/  LEA.HI.X.SX32 R15, R0, R20, 0x1, P6 ;  /* 0x00000014000f7211 */ /* 0x000fe200030f0eff */
[----:B--2---:R0:W-:Y:S01]  /*bc240*/  @P2 STG.E.U16 desc[UR8][R12.64], R7 ;  /* 0x000000070c002986 */ /* 0x0041e2000c101508 */
[----:B------:R-:W-:Y:S01]  /*bc250*/  ISETP.LT.AND P2, PT, R16, UR4, !P0 ;  /* 0x0000000410007c0c */ /* 0x000fe2000c741270 */
[----:B------:R-:W-:Y:S01]  /*bc260*/  ULDC UR4, c[0x0][0x22c] ;  /* 0x00008b0000047ab9 */ /* 0x000fe20000000800 */
[----:B0-----:R-:W-:Y:S02]  /*bc270*/  IMAD R13, R21, 0x2, R0 ;  /* 0x00000002150d7824 */ /* 0x001fe400078e0200 */
[----:B------:R-:W0:Y:S02]  /*bc280*/  LDC R21, c[0x0][0x248] ;  /* 0x00009200ff157b82 */ /* 0x000e240000000800 */
[----:B------:R-:W-:Y:S01]  /*bc290*/  IMAD R0, R19, 0x2, R13 ;  /* 0x0000000213007824 */ /* 0x000fe200078e020d */
[----:B------:R-:W-:-:S05]  /*bc2a0*/  LOP3.LUT R16, R29, 0x90, R28, 0xfe, !PT ;  /* 0x000000901d107812 */ /* 0x000fca00078efe1c */
[----:B------:R-:W2:Y:S01]  /*bc2b0*/  LDC R19, c[0x0][0x248] ;  /* 0x00009200ff137b82 */ /* 0x000ea20000000800 */
[----:B----4-:R3:W-:Y:S01]  /*bc2c0*/  @P3 STG.E.U16 desc[UR8][R14.64], R22 ;  /* 0x000000160e003986 */ /* 0x0107e2000c101508 */
[----:B------:R-:W-:-:S04]  /*bc2d0*/  LEA R12, P3, R13, R2, 0x1 ;  /* 0x000000020d0c7211 */ /* 0x000fc800078608ff */
[----:B------:R-:W-:Y:S02]  /*bc2e0*/  LEA.HI.X.SX32 R13, R13, R20, 0x1, P3 ;  /* 0x000000140d0d7211 */ /* 0x000fe400018f0eff */
[----:B---3--:R-:W-:-:S04]  /*bc2f0*/  LOP3.LUT R14, R29, 0x8e, R28, 0xfe, !PT ;  /* 0x0000008e1d0e7812 */ /* 0x008fc800078efe1c */
[----:B------:R-:W-:Y:S01]  /*bc300*/  ISETP.LT.AND P3, PT, R14, UR4, !P0 ;  /* 0x000000040e007c0c */ /* 0x000fe2000c761270 */
[----:B------:R3:W-:Y:S01]  /*bc310*/  @P4 STG.E.U16 desc[UR8][R12.64], R24 ;  /* 0x000000180c004986 */ /* 0x0007e2000c101508 */
[----:B------:R-:W-:Y:S01]  /*bc320*/  LEA R14, P6, R0, R2, 0x1 ;  /* 0x00000002000e7211 */ /* 0x000fe200078c08ff */
[----:B------:R-:W-:-:S03]  /*bc330*/  ULDC UR4, c[0x0][0x22c] ;  /* 0x00008b0000047ab9 */ /* 0x000fc60000000800 */
[----:B------:R-:W-:Y:S01]  /*bc340*/  LEA.HI.X.SX32 R15, R0, R20, 0x1, P6 ;  /* 0x00000014000f7211 */ /* 0x000fe200030f0eff */
[----:B-1----:R-:W-:Y:S01]  /*bc350*/  IMAD R0, R18, 0x2, R0 ;  /* 0x0000000212007824 */ /* 0x002fe200078e0200 */
[----:B------:R-:W-:Y:S01]  /*bc360*/  ISETP.LT.AND P4, PT, R16, UR4, !P0 ;  /* 0x0000000410007c0c */ /* 0x000fe2000c781270 */
[----:B------:R-:W-:Y:S01]  /*bc370*/  ULDC UR4, c[0x0][0x22c] ;  /* 0x00008b0000047ab9 */ /* 0x000fe20000000800 */
[----:B------:R-:W1:Y:S01]  /*bc380*/  LDC R18, c[0x0][0x248] ;  /* 0x00009200ff127b82 */ /* 0x000e620000000800 */
[----:B------:R4:W-:Y:S01]  /*bc390*/  @P1 STG.E.U16 desc[UR8][R14.64], R27 ;  /* 0x0000001b0e001986 */ /* 0x0009e2000c101508 */
[----:B---3--:R-:W-:Y:S01]  /*bc3a0*/  LOP3.LUT R12, R29, 0x92, R28, 0xfe, !PT ;  /* 0x000000921d0c7812 */ /* 0x008fe200078efe1c */
[----:B------:R-:W-:Y:S01]  /*bc3b0*/  IMAD R13, R17, 0x2, R0 ;  /* 0x00000002110d7824 */ /* 0x000fe200078e0200 */
[----:B------:R-:W-:Y:S02]  /*bc3c0*/  LOP3.LUT R16, R29, 0x94, R28, 0xfe, !PT ;  /* 0x000000941d107812 */ /* 0x000fe400078efe1c */
[----:B------:R-:W-:Y:S01]  /*bc3d0*/  ISETP.LT.AND P1, PT, R12, UR4, !P0 ;  /* 0x000000040c007c0c */ /* 0x000fe2000c721270 */
[----:B------:R-:W-:Y:S01]  /*bc3e0*/  ULDC UR4, c[0x0][0x22c] ;  /* 0x00008b0000047ab9 */ /* 0x000fe20000000800 */
[----:B------:R-:W3:Y:S01]  /*bc3f0*/  LDC R17, c[0x0][0x248] ;  /* 0x00009200ff117b82 */ /* 0x000ee20000000800 */
[----:B----4-:R-:W-:-:S04]  /*bc400*/  LEA R14, P6, R0, R2, 0x1 ;  /* 0x00000002000e7211 */ /* 0x010fc800078c08ff */
[----:B------:R-:W-:Y:S02]  /*bc410*/  LEA.HI.X.SX32 R15, R0, R20, 0x1, P6 ;  /* 0x00000014000f7211 */ /* 0x000fe400030f0eff */
[----:B------:R-:W-:Y:S01]  /*bc420*/  LEA R12, P6, R13, R2, 0x1 ;  /* 0x000000020d0c7211 */ /* 0x000fe200078c08ff */
[----:B0-----:R-:W-:Y:S02]  /*bc430*/  IMAD R0, R21, 0x2, R13 ;  /* 0x0000000215007824 */ /* 0x001fe400078e020d */
[----:B-----5:R0:W-:Y:S01]  /*bc440*/  @P5 STG.E.U16 desc[UR8][R14.64], R26 ;  /* 0x0000001a0e005986 */ /* 0x0201e2000c101508 */
[----:B------:R-:W-:Y:S01]  /*bc450*/  LEA.HI.X.SX32 R13, R13, R20, 0x1, P6 ;  /* 0x000000140d0d7211 */ /* 0x000fe200030f0eff */
[----:B------:R-:W4:Y:S01]  /*bc460*/  LDC R21, c[0x0][0x248] ;  /* 0x00009200ff157b82 */ /* 0x000f220000000800 */
[----:B------:R-:W-:Y:S01]  /*bc470*/  ISETP.LT.AND P6, PT, R16, UR4, !P0 ;  /* 0x0000000410007c0c */ /* 0x000fe2000c7c1270 */
[----:B------:R-:W-:Y:S01]  /*bc480*/  ULDC UR4, c[0x0][0x22c] ;  /* 0x00008b0000047ab9 */ /* 0x000fe20000000800 */
[----:B------:R-:W-:-:S02]  /*bc490*/  PRMT R16, R7, 0x7632, R16 ;  /* 0x0000763207107816 */ /* 0x000fc40000000010 */
[----:B------:R-:W5:Y:S01]  /*bc4a0*/  LDL.LU R7, [R1+0x34d4] ;  /* 0x0034d40001077983 */ /* 0x000f620000300800 */
[----:B0-----:R-:W-:-:S03]  /*bc4b0*/  LEA R14, P5, R0, R2, 0x1 ;  /* 0x00000002000e7211 */ /* 0x001fc600078a08ff */
[----:B------:R0:W-:Y:S01]  /*bc4c0*/  @P2 STG.E.U16 desc[UR8][R12.64], R25 ;  /* 0x000000190c002986 */ /* 0x0001e2000c101508 */
[----:B------:R-:W-:Y:S01]  /*bc4d0*/  LEA.HI.X.SX32 R15, R0, R20, 0x1, P5 ;  /* 0x00000014000f7211 */ /* 0x000fe200028f0eff */
[----:B--2---:R-:W-:Y:S02]  /*bc4e0*/  IMAD R0, R19, 0x2, R0 ;  /* 0x0000000213007824 */ /* 0x004fe400078e0200 */
[----:B------:R-:W2:Y:S02]  /*bc4f0*/  LDC R19, c[0x0][0x248] ;  /* 0x00009200ff137b82 */ /* 0x000ea40000000800 */
[----:B------:R1:W-:Y:S01]  /*bc500*/  @P3 STG.E.U16 desc[UR8][R14.64], R3 ;  /* 0x000000030e003986 */ /* 0x0003e2000c101508 */
[----:B0-----:R-:W-:-:S04]  /*bc510*/  LOP3.LUT R12, R29, 0x96, R28, 0xfe, !PT ;  /* 0x000000961d0c7812 */ /* 0x001fc800078efe1c */
[----:B------:R-:W-:Y:S01]  /*bc520*/  ISETP.LT.AND P2, PT, R12, UR4, !P0 ;  /* 0x000000040c007c0c */ /* 0x000fe2000c741270 */
[----:B------:R-:W-:Y:S01]  /*bc530*/  ULDC UR4, c[0x0][0x22c] ;  /* 0x00008b0000047ab9 */ /* 0x000fe20000000800 */
[C---:B------:R-:W-:Y:S02]  /*bc540*/  LEA R12, P3, R0.reuse, R2, 0x1 ;  /* 0x00000002000c7211 */ /* 0x040fe400078608ff */
[----:B-1----:R-:W-:Y:S02]  /*bc550*/  PRMT R15, R23, 0x7632, R15 ;  /* 0x00007632170f7816 */ /* 0x002fe4000000000f */
[----:B------:R-:W0:Y:S01]  /*bc560*/  LDC R23, c[0x0][0x248] ;  /* 0x00009200ff177b82 */ /* 0x000e220000000800 */
[----:B------:R-:W-:Y:S01]  /*bc570*/  LEA.HI.X.SX32 R13, R0, R20, 0x1, P3 ;  /* 0x00000014000d7211 */ /* 0x000fe200018f0eff */
[----:B------:R-:W-:-:S04]  /*bc580*/  IMAD R0, R18, 0x2, R0 ;  /* 0x0000000212007824 */ /* 0x000fc800078e0200 */
[----:B------:R1:W-:Y:S01]  /*bc590*/  @P4 STG.E.U16 desc[UR8][R12.64], R15 ;  /* 0x0000000f0c004986 */ /* 0x0003e2000c101508 */
[C-C-:B------:R-:W-:Y:S02]  /*bc5a0*/  LOP3.LUT R14, R29.reuse, 0x98, R28.reuse, 0xfe, !PT ;  /* 0x000000981d0e7812 */ /* 0x140fe400078efe1c */
[C---:B-1----:R-:W-:Y:S02]  /*bc5b0*/  LEA R12, P4, R0.reuse, R2, 0x1 ;  /* 0x00000002000c7211 */ /* 0x042fe400078808ff */
[----:B------:R-:W-:Y:S02]  /*bc5c0*/  LOP3.LUT R15, R29, 0x9c, R28, 0xfe, !PT ;  /* 0x0000009c1d0f7812 */ /* 0x000fe400078efe1c */
[----:B------:R-:W-:Y:S01]  /*bc5d0*/  LEA.HI.X.SX32 R13, R0, R20, 0x1, P4 ;  /* 0x00000014000d7211 */ /* 0x000fe200020f0eff */
[----:B---3--:R-:W-:Y:S01]  /*bc5e0*/  IMAD R0, R17, 0x2, R0 ;  /* 0x0000000211007824 */ /* 0x008fe200078e0200 */
[----:B------:R-:W-:Y:S01]  /*bc5f0*/  ISETP.LT.AND P3, PT, R14, UR4, !P0 ;  /* 0x000000040e007c0c */ /* 0x000fe2000c761270 */
[----:B------:R-:W-:Y:S01]  /*bc600*/  ULDC UR4, c[0x0][0x22c] ;  /* 0x00008b0000047ab9 */ /* 0x000fe20000000800 */
[----:B------:R-:W-:Y:S01]  /*bc610*/  ISETP.LT.AND P5, PT, R15, UR5, !P0 ;  /* 0x000000050f007c0c */ /* 0x000fe2000c7a1270 */
[----:B------:R1:W-:Y:S01]  /*bc620*/  @P1 STG.E.U16 desc[UR8][R12.64], R16 ;  /* 0x000000100c001986 */ /* 0x0003e2000c101508 */
[----:B------:R-:W-:Y:S01]  /*bc630*/  LOP3.LUT R14, R29, 0x9a, R28, 0xfe, !PT ;  /* 0x0000009a1d0e7812 */ /* 0x000fe200078efe1c */
[----:B----4-:R-:W-:Y:S01]  /*bc640*/  IMAD R15, R21, 0x2, R0 ;  /* 0x00000002150f7824 */ /* 0x010fe200078e0200 */
[----:B------:R-:W-:Y:S01]  /*bc650*/  PRMT R18, R22, 0x7632, R18 ;  /* 0x0000763216127816 */ /* 0x000fe20000000012 */
[----:B------:R-:W3:Y:S01]  /*bc660*/  LDC R21, c[0x0][0x248] ;  /* 0x00009200ff157b82 */ /* 0x000ee20000000800 */
[----:B------:R-:W-:Y:S01]  /*bc670*/  ISETP.LT.AND P4, PT, R14, UR4, !P0 ;  /* 0x000000040e007c0c */ /* 0x000fe2000c781270 */
[----:B------:R-:W-:Y:S01]  /*bc680*/  ULDC UR4, c[0x0][0x22c] ;  /* 0x00008b0000047ab9 */ /* 0x000fe20000000800 */
[----:B-1----:R-:W-:-:S05]  /*bc690*/  LEA R12, P1, R0, R2, 0x1 ;  /* 0x00000002000c7211 */ /* 0x002fca00078208ff */
[----:B------:R-:W1:Y:S01]  /*bc6a0*/  LDC R22, c[0x0][0x248] ;  /* 0x00009200ff167b82 */ /* 0x000e620000000800 */
[----:B------:R-:W-:Y:S01]  /*bc6b0*/  LEA.HI.X.SX32 R13, R0, R20, 0x1, P1 ;  /* 0x00000014000d7211 */ /* 0x000fe200008f0eff */
[----:B0-----:R-:W-:Y:S01]  /*bc6c0*/  IMAD R0, R23, 0x2, R15 ;  /* 0x0000000217007824 */ /* 0x001fe200078e020f */
[C---:B------:R-:W-:Y:S02]  /*bc6d0*/  LEA R14, P1, R15.reuse, R2, 0x1 ;  /* 0x000000020f0e7211 */ /* 0x040fe400078208ff */
[----:B------:R-:W-:Y:S01]  /*bc6e0*/  PRMT R17, R24, 0x7632, R17 ;  /* 0x0000763218117816 */ /* 0x000fe20000000011 */
[----:B------:R0:W-:Y:S01]  /*bc6f0*/  @P6 STG.E.U16 desc[UR8][R12.64], R18 ;  /* 0x000000120c006986 */ /* 0x0001e2000c101508 */
[----:B------:R-:W-:-:S05]  /*bc700*/  LEA.HI.X.SX32 R15, R15, R20, 0x1, P1 ;  /* 0x000000140f0f7211 */ /* 0x000fca00008f0eff */
[----:B------:R4:W-:Y:S01]  /*bc710*/  @P2 STG.E.U16 desc[UR8][R14.64], R17 ;  /* 0x000000110e002986 */ /* 0x0009e2000c101508 */
[----:B0-----:R-:W-:-:S04]  /*bc720*/  LEA R12, P6, R0, R2, 0x1 ;  /* 0x00000002000c7211 */ /* 0x001fc800078c08ff */
[----:B------:R-:W-:Y:S02]  /*bc730*/  LEA.HI.X.SX32 R13, R0, R20, 0x1, P6 ;  /* 0x00000014000d7211 */ /* 0x000fe400030f0eff */
[----:B----4-:R-:W-:Y:S02]  /*bc740*/  PRMT R15, R27, 0x7632, R15 ;  /* 0x000076321b0f7816 */ /* 0x010fe4000000000f */
[C-C-:B------:R-:W-:Y:S02]  /*bc750*/  LOP3.LUT R16, R29.reuse, 0x9e, R28.reuse, 0xfe, !PT ;  /* 0x0000009e1d107812 */ /* 0x140fe400078efe1c */
[----:B------:R-:W-:Y:S01]  /*bc760*/  LOP3.LUT R14, R29, 0xa0, R28, 0xfe, !PT ;  /* 0x000000a01d0e7812 */ /* 0x000fe200078efe1c */
[----:B------:R2:W-:Y:S01]  /*bc770*/  @P3 STG.E.U16 desc[UR8][R12.64], R15 ;  /* 0x0000000f0c003986 */ /* 0x0005e2000c101508 */
[----:B------:R-:W-:Y:S01]  /*bc780*/  ISETP.LT.AND P1, PT, R16, UR4, !P0 ;  /* 0x0000000410007c0c */ /* 0x000fe2000c721270 */
[----:B------:R-:W-:Y:S01]  /*bc790*/  ULDC UR4, c[0x0][0x22c] ;  /* 0x00008b0000047ab9 */ /* 0x000fe20000000800 */
[----:B------:R-:W-:-:S02]  /*bc7a0*/  PRMT R18, R25, 0x7632, R18 ;  /* 0x0000763219127816 */ /* 0x000fc40000000012 */
[----:B------:R-:W4:Y:S01]  /*bc7b0*/  LDL R25, [R1+0x30] ;  /* 0x0000300001197983 */ /* 0x000f220000100800 */
[----:B------:R-:W-:Y:S01]  /*bc7c0*/  ISETP.LT.AND P2, PT, R14, UR4, !P0 ;  /* 0x000000040e007c0c */ /* 0x000fe2000c741270 */
[----:B------:R-:W-:Y:S01]  /*bc7d0*/  ULDC UR4, c[0x0][0x22c] ;  /* 0x00008b0000047ab9 */ /* 0x000fe20000000800 */
[----:B--2---:R-:W-:Y:S01]  /*bc7e0*/  IMAD R13, R19, 0x2, R0 ;  /* 0x00000002130d7824 */ /* 0x004fe200078e0200 */
[----:B------:R-:W-:Y:S01]  /*bc7f0*/  LOP3.LUT R14, R29, 0xa2, R28, 0xfe, !PT ;  /* 0x000000a21d0e7812 */ /* 0x000fe200078efe1c */
[----:B------:R-:W0:Y:S02]  /*bc800*/  LDC R19, c[0x0][0x248] ;  /* 0x00009200ff137b82 */ /* 0x000e240000000800 */
[----:B-1----:R-:W-:Y:S01]  /*bc810*/  IMAD R0, R22, 0x2, R13 ;  /* 0x0000000216007824 */ /* 0x002fe200078e020d */
[C---:B------:R-:W-:Y:S02]  /*bc820*/  LEA R12, P6, R13.reuse, R2, 0x1 ;  /* 0x000000020d0c7211 */ /* 0x040fe400078c08ff */
[----:B------:R-:W-:Y:S01]  /*bc830*/  ISETP.LT.AND P3, PT, R14, UR4, !P0 ;  /* 0x000000040e007c0c */ /* 0x000fe2000c761270 */
[----:B------:R-:W-:Y:S01]  /*bc840*/  ULDC UR4, c[0x0][0x22c] ;  /* 0x00008b0000047ab9 */ /* 0x000fe20000000800 */
[----:B------:R-:W-:Y:S01]  /*bc850*/  LEA.HI.X.SX32 R13, R13, R20, 0x1, P6 ;  /* 0x000000140d0d7211 */ /* 0x000fe200030f0eff */
[----:B------:R-:W1:Y:S01]  /*bc860*/  LDC R22, c[0x0][0x248] ;  /* 0x00009200ff167b82 */ /* 0x000e620000000800 */
[----:B------:R-:W-:-:S02]  /*bc870*/  LEA R14, P6, R0, R2, 0x1 ;  /* 0x00000002000e7211 */ /* 0x000fc400078c08ff */
[----:B------:R-:W-:Y:S02]  /*bc880*/  PRMT R16, R26, 0x7632, R16 ;  /* 0x000076321a107816 */ /* 0x000fe40000000010 */
[----:B------:R-:W-:-:S03]  /*bc890*/  LEA.HI.X.SX32 R15, R0, R20, 0x1, P6 ;  /* 0x00000014000f7211 */ /* 0x000fc600030f0eff */
[----:B------:R-:W-:Y:S04]  /*bc8a0*/  @P4 STG.E.U16 desc[UR8][R12.64], R16 ;  /* 0x000000100c004986 */ /* 0x000fe8000c101508 */
[----:B------:R2:W-:Y:S02]  /*bc8b0*/  @P5 STG.E.U16 desc[UR8][R14.64], R18 ;  /* 0x000000120e005986 */ /* 0x0005e4000c101508 */
[----:B--2---:R-:W-:Y:S01]  /*bc8c0*/  PRMT R15, R3, 0x7632, R15 ;  /* 0x00007632030f7816 */ /* 0x004fe2000000000f */
[----:B------:R-:W2:Y:S01]  /*bc8d0*/  LDC R18, c[0x0][0x248] ;  /* 0x00009200ff127b82 */ /* 0x000ea20000000800 */
[----:B------:R-:W4:Y:S01]  /*bc8e0*/  LDL R3, [R1+0x34] ;  /* 0x0000340001037983 */ /* 0x000f220000100800 */
[----:B------:R-:W-:Y:S01]  /*bc8f0*/  LOP3.LUT R17, R29, 0xa4, R28, 0xfe, !PT ;  /* 0x000000a41d117812 */ /* 0x000fe200078efe1c */
[----:B---3--:R-:W-:Y:S01]  /*bc900*/  IMAD R13, R21, 0x2, R0 ;  /* 0x00000002150d7824 */ /* 0x008fe200078e0200 */
[----:B------:R-:W-:-:S02]  /*bc910*/  LOP3.LUT R0, R29, 0xa6, R28, 0xfe, !PT ;  /* 0x000000a61d007812 */ /* 0x000fc400078efe1c */
[----:B------:R-:W-:Y:S01]  /*bc920*/  ISETP.LT.AND P4, PT, R17, UR4, !P0 ;  /* 0x0000000411007c0c */ /* 0x000fe2000c781270 */
[----:B------:R-:W-:Y:S01]  /*bc930*/  ULDC UR4, c[0x0][0x22c] ;  /* 0x00008b0000047ab9 */ /* 0x000fe20000000800 */
[----:B------:R-:W3:Y:S01]  /*bc940*/  LDC R21, c[0x0][0x248] ;  /* 0x00009200ff157b82 */ /* 0x000ee20000000800 */
[----:B------:R-:W-:Y:S02]  /*bc950*/  LEA R12, P6, R13, R2, 0x1 ;  /* 0x000000020d0c7211 */ /* 0x000fe400078c08ff */
[----:B------:R-:W-:Y:S01]  /*bc960*/  ISETP.LT.AND P5, PT, R0, UR4, !P0 ;  /* 0x0000000400007c0c */ /* 0x000fe2000c7a1270 */
[----:B0-----:R-:W-:Y:S01]  /*bc970*/  IMAD R0, R19, 0x2, R13 ;  /* 0x0000000213007824 */ /* 0x001fe200078e020d */
[----:B------:R-:W-:Y:S01]  /*bc980*/  LEA.HI.X.SX32 R13, R13, R20, 0x1, P6 ;  /* 0x000000140d0d7211 */ /* 0x000fe200030f0eff */
[----:B------:R-:W-:Y:S02]  /*bc990*/  ULDC UR4, c[0x0][0x22c] ;  /* 0x00008b0000047ab9 */ /* 0x000fe40000000800 */
[----:B------:R-:W0:Y:S01]  /*bc9a0*/  LDC R17, c[0x0][0x248] ;  /* 0x00009200ff117b82 */ /* 0x000e220000000800 */
[----:B------:R-:W-:Y:S01]  /*bc9b0*/  LEA R14, P6, R0, R2, 0x1 ;  /* 0x00000002000e7211 */ /* 0x000fe200078c08ff */
[----:B------:R1:W-:Y:S01]  /*bc9c0*/  @P1 STG.E.U16 desc[UR8][R12.64], R15 ;  /* 0x0000000f0c001986 */ /* 0x0003e2000c101508 */
[----:B------:R-:W-:-:S05]  /*bc9d0*/  LOP3.LUT R16, R29, 0xa8, R28, 0xfe, !PT ;  /* 0x000000a81d107812 */ /* 0x000fca00078efe1c */
[----:B------:R-:W0:Y:S01]  /*bc9e0*/  LDC R19, c[0x0][0x248] ;  /* 0x00009200ff137b82 */ /* 0x000e220000000800 */
[----:B-1----:R-:W-:Y:S01]  /*bc9f0*/  LEA.HI.X.SX32 R15, R0, R20, 0x1, P6 ;  /* 0x00000014000f7211 */ /* 0x002fe200030f0eff */
[----:B------:R-:W-:-:S06]  /*bca00*/  IMAD R0, R22, 0x2, R0 ;  /* 0x0000000216007824 */ /* 0x000fcc00078e0200 */
[----:B------:R-:W1:Y:S01]  /*bca10*/  LDC R22, c[0x0][0x248] ;  /* 0x00009200ff167b82 */ /* 0x000e620000000800 */
[----:B------:R3:W-:Y:S01]  /*bca20*/  @P2 STG.E.U16 desc[UR8][R14.64], R4 ;  /* 0x000000040e002986 */ /* 0x0007e2000c101508 */
[----:B--2---:R-:W-:Y:S01]  /*bca30*/  IMAD R13, R18, 0x2, R0 ;  /* 0x00000002120d7824 */ /* 0x004fe200078e0200 */
[----:B------:R-:W-:Y:S02]  /*bca40*/  LOP3.LUT R12, R29, 0xaa, R28, 0xfe, !PT ;  /* 0x000000aa1d0c7812 */ /* 0x000fe400078efe1c */
[----:B------:R-:W-:Y:S01]  /*bca50*/  ISETP.LT.AND P1, PT, R16, UR4, !P0 ;  /* 0x0000000410007c0c */ /* 0x000fe2000c721270 */
[----:B------:R-:W-:Y:S02]  /*bca60*/  ULDC UR4, c[0x0][0x22c] ;  /* 0x00008b0000047ab9 */ /* 0x000fe40000000800 */
[----:B------:R-:W2:Y:S01]  /*bca70*/  LDC R18, c[0x0][0x248] ;  /* 0x00009200ff127b82 */ /* 0x000ea20000000800 */
[----:B---3--:R-:W-:-:S04]  /*bca80*/  LEA R14, P2, R0, R2, 0x1 ;  /* 0x00000002000e7211 */ /* 0x008fc800078408ff */
[----:B------:R-:W-:Y:S01]  /*bca90*/  LEA.HI.X.SX32 R15, R0, R20, 0x1, P2 ;  /* 0x00000014000f7211 */ /* 0x000fe200010f0eff */
[----:B------:R-:W-:-:S04]  /*bcaa0*/  IMAD R0, R21, 0x2, R13 ;  /* 0x0000000215007824 */ /* 0x000fc800078e020d */
[----:B------:R3:W-:Y:S01]  /*bcab0*/  @P3 STG.E.U16 desc[UR8][R14.64], R5 ;  /* 0x000000050e003986 */ /* 0x0007e2000c101508 */
[----:B------:R-:W-:Y:S01]  /*bcac0*/  ISETP.LT.AND P6, PT, R12, UR4, !P0 ;  /* 0x000000040c007c0c */ /* 0x000fe2000c7c1270 */
[----:B------:R-:W-:Y:S01]  /*bcad0*/  ULDC UR4, c[0x0][0x22c] ;  /* 0x00008b0000047ab9 */ /* 0x000fe20000000800 */
[-C--:B------:R-:W-:Y:S02]  /*bcae0*/  LEA R12, P2, R13, R2.reuse, 0x1 ;  /* 0x000000020d0c7211 */ /* 0x080fe400078408ff */
[----:B------:R-:W-:Y:S02]  /*bcaf0*/  LOP3.LUT R16, R29, 0xac, R28, 0xfe, !PT ;  /* 0x000000ac1d107812 */ /* 0x000fe400078efe1c */
[----:B---3--:R-:W-:-:S04]  /*bcb00*/  LEA R14, P3, R0, R2, 0x1 ;  /* 0x00000002000e7211 */ /* 0x008fc800078608ff */
[-C--:B------:R-:W-:Y:S01]  /*bcb10*/  LEA.HI.X.SX32 R15, R0, R20.reuse, 0x1, P3 ;  /* 0x00000014000f7211 */ /* 0x080fe200018f0eff */
[----:B0-----:R-:W-:Y:S02]  /*bcb20*/  IMAD R0, R17, 0x2, R0 ;  /* 0x0000000211007824 */ /* 0x001fe400078e0200 */
[----:B------:R-:W0:Y:S01]  /*bcb30*/  LDC R17, c[0x0][0x248] ;  /* 0x00009200ff117b82 */ /* 0x000e220000000800 */
[----:B------:R-:W-:Y:S02]  /*bcb40*/  LEA.HI.X.SX32 R13, R13, R20, 0x1, P2 ;  /* 0x000000140d0d7211 */ /* 0x000fe400010f0eff */
[----:B------:R-:W-:Y:S01]  /*bcb50*/  ISETP.LT.AND P2, PT, R16, UR4, !P0 ;  /* 0x0000000410007c0c */ /* 0x000fe2000c741270 */
[----:B------:R-:W-:Y:S01]  /*bcb60*/  ULDC UR4, c[0x0][0x22c] ;  /* 0x00008b0000047ab9 */ /* 0x000fe20000000800 */
[C-C-:B------:R-:W-:Y:S01]  /*bcb70*/  LOP3.LUT R16, R29.reuse, 0xae, R28.reuse, 0xfe, !PT ;  /* 0x000000ae1d107812 */ /* 0x140fe200078efe1c */
[----:B------:R3:W-:Y:S03]  /*bcb80*/  @P4 STG.E.U16 desc[UR8][R12.64], R6 ;  /* 0x000000060c004986 */ /* 0x0007e6000c101508 */
[----:B------:R-:W-:Y:S01]  /*bcb90*/  ISETP.LT.AND P3, PT, R16, UR4, !P0 ;  /* 0x0000000410007c0c */ /* 0x000fe2000c761270 */
[----:B------:R-:W-:Y:S01]  /*bcba0*/  ULDC UR4, c[0x0][0x22c] ;  /* 0x00008b0000047ab9 */ /* 0x000fe20000000800 */
[----:B---3--:R-:W-:Y:S01]  /*bcbb0*/  LOP3.LUT R12, R29, 0xb0, R28, 0xfe, !PT ;  /* 0x000000b01d0c7812 */ /* 0x008fe200078efe1c */
[----:B------:R-:W-:Y:S01]  /*bcbc0*/  IMAD R13, R19, 0x2, R0 ;  /* 0x00000002130d7824 */ /* 0x000fe200078e0200 */
[----:B------:R-:W-:Y:S01]  /*bcbd0*/  LOP3.LUT R16, R29, 0xb2, R28, 0xfe, !PT ;  /* 0x000000b21d107812 */ /* 0x000fe200078efe1c */
[----:B------:R-:W3:Y:S01]  /*bcbe0*/  LDC R19, c[0x0][0x248] ;  /* 0x00009200ff137b82 */ /* 0x000ee20000000800 */
[----:B------:R-:W-:Y:S01]  /*bcbf0*/  ISETP.LT.AND P4, PT, R12, UR4, !P0 ;  /* 0x000000040c007c0c */ /* 0x000fe2000c781270 */
[----:B------:R-:W-:Y:S01]  /*bcc00*/  ULDC UR4, c[0x0][0x22c] ;  /* 0x00008b0000047ab9 */ /* 0x000fe20000000800 */
[----:B------:R-:W-:-:S02]  /*bcc10*/  PRMT R5, R4, 0x7632, R5 ;  /* 0x0000763204057816 */ /* 0x000fc40000000005 */
[----:B------:R-:W-:Y:S01]  /*bcc20*/  LOP3.LUT R4, R29, 0xb8, R28, 0xfe, !PT ;  /* 0x000000b81d047812 */ /* 0x000fe200078efe1c */
[----:B-----5:R5:W-:Y:S02]  /*bcc30*/  @P5 STG.E.U16 desc[UR8][R14.64], R7 ;  /* 0x000000070e005986 */ /* 0x020be4000c101508 */
[----:B-----5:R-:W-:-:S04]  /*bcc40*/  LEA R14, P5, R0, R2, 0x1 ;  /* 0x00000002000e7211 */ /* 0x020fc800078a08ff */
[----:B------:R-:W-:Y:S01]  /*bcc50*/  LEA.HI.X.SX32 R15, R0, R20, 0x1, P5 ;  /* 0x00000014000f7211 */ /* 0x000fe200028f0eff */
[----:B-1----:R-:W-:Y:S01]  /*bcc60*/  IMAD R0, R22, 0x2, R13 ;  /* 0x0000000216007824 */ /* 0x002fe200078e020d */
[----:B------:R-:W-:-:S03]  /*bcc70*/  LEA R12, P5, R13, R2, 0x1 ;  /* 0x000000020d0c7211 */ /* 0x000fc600078a08ff */
[----:B------:R1:W-:Y:S01]  /*bcc80*/  @P1 STG.E.U16 desc[UR8][R14.64], R8 ;  /* 0x000000080e001986 */ /* 0x0003e2000c101508 */
[----:B------:R-:W-:Y:S02]  /*bcc90*/  LEA.HI.X.SX32 R13, R13, R20, 0x1, P5 ;  /* 0x000000140d0d7211 */ /* 0x000fe400028f0eff */
[----:B------:R-:W-:Y:S01]  /*bcca0*/  ISETP.LT.AND P1, PT, R16, UR4, !P0 ;  /* 0x0000000410007c0c */ /* 0x000fe2000c721270 */
[----:B------:R-:W-:Y:S02]  /*bccb0*/  ULDC UR4, c[0x0][0x22c] ;  /* 0x00008b0000047ab9 */ /* 0x000fe40000000800 */
[----:B------:R0:W-:Y:S01]  /*bccc0*/  @P6 STG.E.U16 desc[UR8][R12.64], R9 ;  /* 0x000000090c006986 */ /* 0x0001e2000c101508 */
[C---:B-1----:R-:W-:Y:S02]  /*bccd0*/  LEA R14, P5, R0.reuse, R2, 0x1 ;  /* 0x00000002000e7211 */ /* 0x042fe400078a08ff */
[----:B------:R-:W-:Y:S02]  /*bcce0*/  LOP3.LUT R16, R29, 0xb4, R28, 0xfe, !PT ;  /* 0x000000b41d107812 */ /* 0x000fe400078efe1c */
[----:B------:R-:W-:Y:S01]  /*bccf0*/  LEA.HI.X.SX32 R15, R0, R20, 0x1, P5 ;  /* 0x00000014000f7211 */ /* 0x000fe200028f0eff */
[----:B0-----:R-:W-:Y:S01]  /*bcd00*/  IMAD R13, R17, 0x2, R0 ;  /* 0x00000002110d7824 */ /* 0x001fe200078e0200 */
[----:B------:R-:W-:Y:S01]  /*bcd10*/  ISETP.LT.AND P5, PT, R16, UR4, !P0 ;  /* 0x0000000410007c0c */ /* 0x000fe2000c7a1270 */
[----:B------:R-:W-:-:S02]  /*bcd20*/  ULDC UR4, c[0x0][0x22c] ;  /* 0x00008b0000047ab9 */ /* 0x000fc40000000800 */
[----:B------:R0:W-:Y:S01]  /*bcd30*/  @P2 STG.E.U16 desc[UR8][R14.64], R10 ;  /* 0x0000000a0e002986 */ /* 0x0001e2000c101508 */
[----:B--2---:R-:W-:Y:S01]  /*bcd40*/  IMAD R0, R18, 0x2, R13 ;  /* 0x0000000212007824 */ /* 0x004fe200078e020d */
[C---:B------:R-:W-:Y:S01]  /*bcd50*/  LEA R12, P6, R13.reuse, R2, 0x1 ;  /* 0x000000020d0c7211 */ /* 0x040fe200078c08ff */
[----:B------:R-:W1:Y:S03]  /*bcd60*/  LDC R16, c[0x0][0x248] ;  /* 0x00009200ff107b82 */ /* 0x000e660000000800 */
[----:B------:R-:W-:-:S05]  /*bcd70*/  LEA.HI.X.SX32 R13, R13, R20, 0x1, P6 ;  /* 0x000000140d0d7211 */ /* 0x000fca00030f0eff */
[----:B------:R-:W2:Y:S01]  /*bcd80*/  LDC R17, c[0x0][0x248] ;  /* 0x00009200ff117b82 */ /* 0x000ea20000000800 */
[----:B0-----:R-:W-:-:S04]  /*bcd90*/  LOP3.LUT R14, R29, 0xb6, R28, 0xfe, !PT ;  /* 0x000000b61d0e7812 */ /* 0x001fc800078efe1c */
[----:B------:R-:W-:Y:S01]  /*bcda0*/  ISETP.LT.AND P2, PT, R14, UR4, !P0 ;  /* 0x000000040e007c0c */ /* 0x000fe2000c741270 */
[----:B------:R0:W-:Y:S01]  /*bcdb0*/  @P3 STG.E.U16 desc[UR8][R12.64], R11 ;  /* 0x0000000b0c003986 */ /* 0x0001e2000c101508 */
[----:B------:R-:W-:Y:S01]  /*bcdc0*/  LEA R14, P6, R0, R2, 0x1 ;  /* 0x00000002000e7211 */ /* 0x000fe200078c08ff */
[----:B------:R-:W-:-:S03]  /*bcdd0*/  ULDC UR4, c[0x0][0x22c] ;  /* 0x00008b0000047ab9 */ /* 0x000fc60000000800 */
[----:B------:R-:W-:Y:S01]  /*bcde0*/  LEA.HI.X.SX32 R15, R0, R20, 0x1, P6 ;  /* 0x00000014000f7211 */ /* 0x000fe200030f0eff */
[----:B---3--:R-:W-:-:S04]  /*bcdf0*/  IMAD R0, R19, 0x2, R0 ;  /* 0x0000000213007824 */ /* 0x008fc800078e0200 */
[----:B------:R3:W-:Y:S01]  /*bce00*/  @P4 STG.E.U16 desc[UR8][R14.64], R5 ;  /* 0x000000050e004986 */ /* 0x0007e2000c101508 */
[----:B------:R-:W-:Y:S01]  /*bce10*/  ISETP.LT.AND P3, PT, R4, UR4, !P0 ;  /* 0x0000000404007c0c */ /* 0x000fe2000c761270 */
[----:B------:R-:W-:Y:S01]  /*bce20*/  ULDC UR4, c[0x0][0x22c] ;  /* 0x00008b0000047ab9 */ /* 0x000fe20000000800 */
[C-C-:B------:R-:W-:Y:S02]  /*bce30*/  LOP3.LUT R4, R29.reuse, 0xba, R28.reuse, 0xfe, !PT ;  /* 0x000000ba1d047812 */ /* 0x140fe400078efe1c */
[----:B0-----:R-:W-:Y:S01]  /*bce40*/  LEA R12, P6, R0, R2, 0x1 ;  /* 0x00000002000c7211 */ /* 0x001fe200078c08ff */
[----:B---3--:R-:W0:Y:S01]  /*bce50*/  LDC R15, c[0x0][0x248] ;  /* 0x00009200ff0f7b82 */ /* 0x008e220000000800 */
[----:B------:R-:W-:Y:S02]  /*bce60*/  LOP3.LUT R14, R29, 0xbc, R28, 0xfe, !PT ;  /* 0x000000bc1d0e7812 */ /* 0x000fe400078efe1c */
[----:B------:R-:W-:Y:S01]  /*bce70*/  ISETP.LT.AND P4, PT, R4, UR4, !P0 ;  /* 0x0000000404007c0c */ /* 0x000fe2000c781270 */
[----:B------:R-:W-:Y:S01]  /*bce80*/  ULDC UR4, c[0x0][0x22c] ;  /* 0x00008b0000047ab9 */ /* 0x000fe20000000800 */
[----:B------:R-:W-:Y:S01]  /*bce90*/  LEA.HI.X.SX32 R13, R0, R20, 0x1, P6 ;  /* 0x00000014000d7211 */ /* 0x000fe200030f0eff */
[----:B-1----:R-:W-:Y:S01]  /*bcea0*/  IMAD R0, R16, 0x2, R0 ;  /* 0x0000000210007824 */ /* 0x002fe200078e0200 */
[----:B------:R-:W-:Y:S01]  /*bceb0*/  PRMT R5, R5, 0x7632, R5 ;  /* 0x0000763205057816 */ /* 0x000fe20000000005 */
[----:B------:R-:W1:Y:S01]  /*bcec0*/  LDC R16, c[0x0][0x248] ;  /* 0x00009200ff107b82 */ /* 0x000e620000000800 */
[----:B------:R-:W-:Y:S01]  /*bced0*/  ISETP.LT.AND P6, PT, R14, UR4, !P0 ;  /* 0x000000040e007c0c */ /* 0x000fe2000c7c1270 */
[----:B------:R-:W-:Y:S01]  /*bcee0*/  ULDC UR4, c[0x0][0x22c] ;  /* 0x00008b0000047ab9 */ /* 0x000fe20000000800 */
[----:B------:R-:W-:Y:S01]  /*bcef0*/  PRMT R9, R6, 0x7632, R9 ;  /* 0x0000763206097816 */ /* 0x000fe20000000009 */
[----:B------:R2:W-:Y:S01]  /*bcf00*/  @P1 STG.E.U16 desc[UR8][R12.64], R5 ;  /* 0x000000050c001986 */ /* 0x0005e2000c101508 */
[----:B------:R-:W-:-:S03]  /*bcf10*/  LEA R6, P1, R0, R2, 0x1 ;  /* 0x0000000200067211 */ /* 0x000fc600078208ff */
[----:B------:R-:W3:Y:S01]  /*bcf20*/  LDC R14, c[0x0][0x248] ;  /* 0x00009200ff0e7b82 */ /* 0x000ee20000000800 */
[----:B------:R-:W-:Y:S02]  /*bcf30*/  PRMT R8, R7, 0x7632, R8 ;  /* 0x0000763207087816 */ /* 0x000fe40000000008 */
[----:B------:R-:W-:Y:S01]  /*bcf40*/  LEA.HI.X.SX32 R7, R0, R20, 0x1, P1 ;  /* 0x0000001400077211 */ /* 0x000fe200008f0eff */
[----:B--2---:R-:W-:-:S04]  /*bcf50*/  IMAD R5, R17, 0x2, R0 ;  /* 0x0000000211057824 */ /* 0x004fc800078e0200 */
[----:B------:R-:W2:Y:S01]  /*bcf60*/  LDC R13, c[0x0][0x248] ;  /* 0x00009200ff0d7b82 */ /* 0x000ea20000000800 */
[----:B------:R-:W-:Y:S02]  /*bcf70*/  LOP3.LUT R12, R29, 0xbe, R28, 0xfe, !PT ;  /* 0x000000be1d0c7812 */ /* 0x000fe400078efe1c */
[----:B------:R-:W-:Y:S01]  /*bcf80*/  LEA R4, P1, R5, R2, 0x1 ;  /* 0x0000000205047211 */ /* 0x000fe200078208ff */
[----:B0-----:R-:W-:-:S03]  /*bcf90*/  IMAD R0, R15, 0x2, R5 ;  /* 0x000000020f007824 */ /* 0x001fc600078e0205 */
[----:B------:R-:W-:Y:S01]  /*bcfa0*/  LEA.HI.X.SX32 R5, R5, R20, 0x1, P1 ;  /* 0x0000001405057211 */ /* 0x000fe200008f0eff */
[----:B------:R0:W-:Y:S01]  /*bcfb0*/  @P5 STG.E.U16 desc[UR8][R6.64], R9 ;  /* 0x0000000906005986 */ /* 0x0001e2000c101508 */
[----:B------:R-:W-:Y:S01]  /*bcfc0*/  ISETP.LT.AND P1, PT, R12, UR4, !P0 ;  /* 0x000000040c007c0c */ /* 0x000fe2000c721270 */
[----:B------:R-:W-:Y:S01]  /*bcfd0*/  ULDC UR4, c[0x0][0x22c] ;  /* 0x00008b0000047ab9 */ /* 0x000fe20000000800 */
[----:B------:R-:W5:Y:S01]  /*bcfe0*/  LDC R12, c[0x0][0x248] ;  /* 0x00009200ff0c7b82 */ /* 0x000f620000000800 */
[----:B------:R1:W-:Y:S07]  /*bcff0*/  @P2 STG.E.U16 desc[UR8][R4.64], R8 ;  /* 0x0000000804002986 */ /* 0x0003ee000c101508 */
[----:B------:R-:W4:Y:S01]  /*bd000*/  LDC R15, c[0x0][0x248] ;  /* 0x00009200ff0f7b82 */ /* 0x000f220000000800 */
[----:B0-----:R-:W-:-:S04]  /*bd010*/  LEA R6, P5, R0, R2, 0x1 ;  /* 0x0000000200067211 */ /* 0x001fc800078a08ff */
[----:B------:R-:W-:Y:S01]  /*bd020*/  LEA.HI.X.SX32 R7, R0, R20, 0x1, P5 ;  /* 0x0000001400077211 */ /* 0x000fe200028f0eff */
[----:B---3--:R-:W-:Y:S01]  /*bd030*/  IMAD R0, R14, 0x2, R0 ;  /* 0x000000020e007824 */ /* 0x008fe200078e0200 */
[----:B-1----:R-:W-:Y:S02]  /*bd040*/  PRMT R5, R8, 0x7632, R5 ;  /* 0x0000763208057816 */ /* 0x002fe40000000005 */
[----:B------:R-:W-:-:S03]  /*bd050*/  LOP3.LUT R4, R29, 0xc0, R28, 0xfe, !PT ;  /* 0x000000c01d047812 */ /* 0x000fc600078efe1c */
[----:B------:R0:W-:Y:S01]  /*bd060*/  @P3 STG.E.U16 desc[UR8][R6.64], R5 ;  /* 0x0000000506003986 */ /* 0x0001e2000c101508 */
[----:B------:R-:W-:Y:S01]  /*bd070*/  ISETP.LT.AND P2, PT, R4, UR4, !P0 ;  /* 0x0000000404007c0c */ /* 0x000fe2000c741270 */
[----:B------:R-:W-:Y:S01]  /*bd080*/  ULDC UR4, c[0x0][0x22c] ;  /* 0x00008b0000047ab9 */ /* 0x000fe20000000800 */
[----:B------:R-:W-:Y:S02]  /*bd090*/  LOP3.LUT R4, R29, 0xc2, R28, 0xfe, !PT ;  /* 0x000000c21d047812 */ /* 0x000fe400078efe1c */
[----:B------:R-:W-:Y:S02]  /*bd0a0*/  PRMT R9, R9, 0x7632, R9 ;  /* 0x0000763209097816 */ /* 0x000fe40000000009 */
[----:B0-----:R-:W-:Y:S01]  /*bd0b0*/  LEA R6, P3, R0, R2, 0x1 ;  /* 0x0000000200067211 */ /* 0x001fe200078608ff */
[----:B--2---:R-:W-:-:S03]  /*bd0c0*/  IMAD R5, R13, 0x2, R0 ;  /* 0x000000020d057824 */ /* 0x004fc600078e0200 */
[----:B------:R-:W-:Y:S01]  /*bd0d0*/  LEA.HI.X.SX32 R7, R0, R20, 0x1, P3 ;  /* 0x0000001400077211 */ /* 0x000fe200018f0eff */
[----:B------:R-:W-:Y:S01]  /*bd0e0*/  IMAD R0, R16, 0x2, R5 ;  /* 0x0000000210007824 */ /* 0x000fe200078e0205 */
[----:B------:R-:W-:Y:S01]  /*bd0f0*/  ISETP.LT.AND P3, PT, R4, UR4, !P0 ;  /* 0x0000000404007c0c */ /* 0x000fe2000c761270 */
[----:B------:R-:W-:Y:S01]  /*bd100*/  ULDC UR4, c[0x0][0x22c] ;  /* 0x00008b0000047ab9 */ /* 0x000fe20000000800 */
[C---:B------:R-:W-:Y:S01]  /*bd110*/  LEA R4, P5, R5.reuse, R2, 0x1 ;  /* 0x0000000205047211 */ /* 0x040fe200078a08ff */
[----:B-----5:R-:W-:Y:S01]  /*bd120*/  IMAD R8, R12, 0x2, R0 ;  /* 0x000000020c087824 */ /* 0x020fe200078e0200 */
[----:B------:R0:W-:Y:S02]  /*bd130*/  @P4 STG.E.U16 desc[UR8][R6.64], R9 ;  /* 0x0000000906004986 */ /* 0x0001e4000c101508 */
[----:B------:R-:W-:Y:S02]  /*bd140*/  LEA.HI.X.SX32 R5, R5, R20, 0x1, P5 ;  /* 0x0000001405057211 */ /* 0x000fe400028f0eff */
[----:B------:R-:W-:-:S02]  /*bd150*/  PRMT R13, R11, 0x7632, R13 ;  /* 0x000076320b0d7816 */ /* 0x000fc4000000000d */
[----:B0-----:R-:W-:Y:S02]  /*bd160*/  PRMT R9, R10, 0x7632, R9 ;  /* 0x000076320a097816 */ /* 0x001fe40000000009 */
[-C--:B------:R-:W-:Y:S02]  /*bd170*/  LEA R6, P4, R0, R2.reuse, 0x1 ;  /* 0x0000000200067211 */ /* 0x080fe400078808ff */
[----:B------:R-:W-:Y:S02]  /*bd180*/  LEA R10, P5, R8, R2, 0x1 ;  /* 0x00000002080a7211 */ /* 0x000fe400078a08ff */
[-C--:B------:R-:W-:Y:S02]  /*bd190*/  LEA.HI.X.SX32 R7, R0, R20.reuse, 0x1, P4 ;  /* 0x0000001400077211 */ /* 0x080fe400020f0eff */
[----:B------:R-:W-:Y:S01]  /*bd1a0*/  LEA.HI.X.SX32 R11, R8, R20, 0x1, P5 ;  /* 0x00000014080b7211 */ /* 0x000fe200028f0eff */
[----:B------:R-:W-:Y:S04]  /*bd1b0*/  @P6 STG.E.U16 desc[UR8][R4.64], R9 ;  /* 0x0000000904006986 */ /* 0x000fe8000c101508 */
[----:B------:R0:W-:Y:S04]  /*bd1c0*/  @P1 STG.E.U16 desc[UR8][R6.64], R13 ;  /* 0x0000000d06001986 */ /* 0x0001e8000c101508 */
[----:B----4-:R1:W-:Y:S01]  /*bd1d0*/  @P2 STG.E.U16 desc[UR8][R10.64], R25 ;  /* 0x000000190a002986 */ /* 0x0103e2000c101508 */
[----:B------:R-:W-:Y:S01]  /*bd1e0*/  IMAD R12, R15, 0x2, R8 ;  /* 0x000000020f0c7824 */ /* 0x000fe200078e0208 */
[----:B0-----:R-:W-:-:S02]  /*bd1f0*/  LOP3.LUT R6, R29, 0xe2, R28, 0xfe, !PT ;  /* 0x000000e21d067812 */ /* 0x001fc400078efe1c */
[----:B-1----:R-:W-:-:S05]  /*bd200*/  LOP3.LUT R10, R29, 0xde, R28, 0xfe, !PT ;  /* 0x000000de1d0a7812 */ /* 0x002fca00078efe1c */
[----:B------:R-:W-:Y:S01]  /*bd210*/  STL [R1+0x34d0], R10 ;  /* 0x0034d00a01007387 */ /* 0x000fe20000100800 */
[----:B------:R-:W-:-:S03]  /*bd220*/  LEA R8, P4, R12, R2, 0x1 ;  /* 0x000000020c087211 */ /* 0x000fc600078808ff */
[----:B------:R0:W-:Y:S01]  /*bd230*/  STL [R1+0x34cc], R6 ;  /* 0x0034cc0601007387 */ /* 0x0001e20000100800 */
[----:B------:R-:W-:Y:S01]  /*bd240*/  LEA.HI.X.SX32 R9, R12, R20, 0x1, P4 ;  /* 0x000000140c097211 */ /* 0x000fe200020f0eff */
[----:B0-----:R-:W-:-:S05]  /*bd250*/  IMAD.MOV.U32 R6, RZ, RZ, R29 ;  /* 0x000000ffff067224 */ /* 0x001fca00078e001d */
[C-C-:B------:R-:W-:Y:S01]  /*bd260*/  LOP3.LUT R5, R6.reuse, 0xe4, R28.reuse, 0xfe, !PT ;  /* 0x000000e406057812 */ /* 0x140fe200078efe1c */
[----:B------:R0:W-:Y:S01]  /*bd270*/  @P3 STG.E.U16 desc[UR8][R8.64], R3 ;  /* 0x0000000308003986 */ /* 0x0001e2000c101508 */
[----:B------:R-:W-:-:S03]  /*bd280*/  LOP3.LUT R10, R6, 0xf2, R28, 0xfe, !PT ;  /* 0x000000f2060a7812 */ /* 0x000fc600078efe1c */
[----:B------:R1:W-:Y:S04]  /*bd290*/  STL [R1+0x34c8], R5 ;  /* 0x0034c80501007387 */ /* 0x0003e80000100800 */
[----:B------:R2:W-:Y:S01]  /*bd2a0*/  STL [R1], R10 ;  /* 0x0000000a01007387 */ /* 0x0005e20000100800 */
[C-C-:B0-----:R-:W-:Y:S02]  /*bd2b0*/  LOP3.LUT R3, R6.reuse, 0xf6, R28.reuse, 0xfe, !PT ;  /* 0x000000f606037812 */ /* 0x141fe400078efe1c */
[C-C-:B-1----:R-:W-:Y:S02]  /*bd2c0*/  LOP3.LUT R5, R6.reuse, 0xf4, R28.reuse, 0xfe, !PT ;  /* 0x000000f406057812 */ /* 0x142fe400078efe1c */
[----:B--2---:R-:W-:-:S03]  /*bd2d0*/  LOP3.LUT R10, R6, 0xf8, R28, 0xfe, !PT ;  /* 0x000000f8060a7812 */ /* 0x004fc600078efe1c */
[----:B------:R0:W-:Y:S04]  /*bd2e0*/  STL [R1+0x4], R5 ;  /* 0x0000040501007387 */ /* 0x0001e80000100800 */
[----:B------:R1:W-:Y:S01]  /*bd2f0*/  STL [R1+0x8], R3 ;  /* 0x0000080301007387 */ /* 0x0003e20000100800 */
[----:B0-----:R-:W-:-:S03]  /*bd300*/  LOP3.LUT R5, R6, 0xfa, R28, 0xfe, !PT ;  /* 0x000000fa06057812 */ /* 0x001fc600078efe1c */
[----:B------:R0:W-:Y:S01]  /*bd310*/  STL [R1+0xc], R10 ;  /* 0x00000c0a01007387 */ /* 0x0001e20000100800 */
[----:B-1----:R-:W-:-:S03]  /*bd320*/  LOP3.LUT R3, R6, 0xfc, R28, 0xfe, !PT ;  /* 0x000000fc06037812 */ /* 0x002fc600078efe1c */
[----:B------:R1:W-:Y:S04]  /*bd330*/  STL [R1+0x10], R5 ;  /* 0x0000100501007387 */ /* 0x0003e80000100800 */
[----:B------:R2:W-:Y:S01]  /*bd340*/  STL [R1+0x14], R3 ;  /* 0x0000140301007387 */ /* 0x0005e20000100800 */
[C-C-:B0-----:R-:W-:Y:S02]  /*bd350*/  LOP3.LUT R10, R6.reuse, 0xfe, R28.reuse, 0xfe, !PT ;  /* 0x000000fe060a7812 */ /* 0x141fe400078efe1c */
[----:B-1----:R-:W-:-:S03]  /*bd360*/  LOP3.LUT R5, R6, 0x100, R28, 0xfe, !PT ;  /* 0x0000010006057812 */ /* 0x002fc600078efe1c */
[----:B------:R0:W-:Y:S01]  /*bd370*/  STL [R1+0x18], R10 ;  /* 0x0000180a01007387 */ /* 0x0001e20000100800 */
[----:B--2---:R-:W-:-:S03]  /*bd380*/  LOP3.LUT R3, R6, 0x102, R28, 0xfe, !PT ;  /* 0x0000010206037812 */ /* 0x004fc600078efe1c */
        /* <DEDUP_REMOVED lines=215> */
[----:B--2---:R-:W-:-:S05]  /*be100*/  LOP3.LUT R3, R6, 0x1da, R28, 0xfe, !PT ;  /* 0x000001da06037812 */ /* 0x004fca00078efe1c */
[----:B------:R1:W-:Y:S01]  /*be110*/  STL [R1+0x34c0], R3 ;  /* 0x0034c00301007387 */ /* 0x0003e20000100800 */
[----:B0-----:R-:W-:-:S03]  /*be120*/  LOP3.LUT R10, R6, 0x1dc, R28, 0xfe, !PT ;  /* 0x000001dc060a7812 */ /* 0x001fc600078efe1c */
[----:B------:R0:W-:Y:S01]  /*be130*/  STL [R1+0x2ec], R5 ;  /* 0x0002ec0501007387 */ /* 0x0001e20000100800 */
[----:B-1----:R-:W-:-:S03]  /*be140*/  LOP3.LUT R3, R6, 0x1de, R28, 0xfe, !PT ;  /* 0x000001de06037812 */ /* 0x002fc600078efe1c */
[----:B------:R1:W-:Y:S01]  /*be150*/  STL [R1+0x2f4], R10 ;  /* 0x0002f40a01007387 */ /* 0x0003e20000100800 */
[----:B0-----:R-:W-:-:S03]  /*be160*/  LOP3.LUT R5, R6, 0x1e0, R28, 0xfe, !PT ;  /* 0x000001e006057812 */ /* 0x001fc600078efe1c */
[----:B------:R0:W-:Y:S01]  /*be170*/  STL [R1+0x2f8], R3 ;  /* 0x0002f80301007387 */ /* 0x0001e20000100800 */
[----:B-1----:R-:W-:-:S03]  /*be180*/  LOP3.LUT R10, R6, 0x1e2, R28, 0xfe, !PT ;  /* 0x000001e2060a7812 */ /* 0x002fc600078efe1c */
[----:B------:R1:W-:Y:S01]  /*be190*/  STL [R1+0x2fc], R5 ;  /* 0x0002fc0501007387 */ /* 0x0003e20000100800 */
[----:B0-----:R-:W-:-:S03]  /*be1a0*/  LOP3.LUT R3, R6, 0x1e4, R28, 0xfe, !PT ;  /* 0x000001e406037812 */ /* 0x001fc600078efe1c */
[----:B------:R0:W-:Y:S04]  /*be1b0*/  STL [R1+0x300], R10 ;  /* 0x0003000a01007387 */ /* 0x0001e80000100800 */
[----:B------:R2:W-:Y:S01]  /*be1c0*/  STL [R1+0x304], R3 ;  /* 0x0003040301007387 */ /* 0x0005e20000100800 */
[C-C-:B-1----:R-:W-:Y:S02]  /*be1d0*/  LOP3.LUT R5, R6.reuse, 0x1e6, R28.reuse, 0xfe, !PT ;  /* 0x000001e606057812 */ /* 0x142fe400078efe1c */
[----:B0-----:R-:W-:-:S03]  /*be1e0*/  LOP3.LUT R10, R6, 0x1e8, R28, 0xfe, !PT ;  /* 0x000001e8060a7812 */ /* 0x001fc600078efe1c */
[----:B------:R0:W-:Y:S01]  /*be1f0*/  STL [R1+0x308], R5 ;  /* 0x0003080501007387 */ /* 0x0001e20000100800 */
[----:B--2---:R-:W-:-:S03]  /*be200*/  LOP3.LUT R3, R6, 0x1ea, R28, 0xfe, !PT ;  /* 0x000001ea06037812 */ /* 0x004fc600078efe1c */
[----:B------:R1:W-:Y:S01]  /*be210*/  STL [R1+0x30c], R10 ;  /* 0x00030c0a01007387 */ /* 0x0003e20000100800 */
[----:B0-----:R-:W-:-:S03]  /*be220*/  LOP3.LUT R5, R6, 0x1ec, R28, 0xfe, !PT ;  /* 0x000001ec06057812 */ /* 0x001fc600078efe1c */
[----:B-1----:R-:W2:Y:S04]  /*be230*/  LDL.LU R10, [R1+0x38] ;  /* 0x00003800010a7983 */ /* 0x002ea80000300800 */
[----:B------:R0:W-:Y:S04]  /*be240*/  STL [R1+0x310], R3 ;  /* 0x0003100301007387 */ /* 0x0001e80000100800 */
[----:B------:R1:W-:Y:S01]  /*be250*/  STL [R1+0x314], R5 ;  /* 0x0003140501007387 */ /* 0x0003e20000100800 */
[C-C-:B0-----:R-:W-:Y:S02]  /*be260*/  LOP3.LUT R3, R6.reuse, 0x1ee, R28.reuse, 0xfe, !PT ;  /* 0x000001ee06037812 */ /* 0x141fe400078efe1c */
[----:B-1----:R-:W-:-:S03]  /*be270*/  LOP3.LUT R5, R6, 0x1f0, R28, 0xfe, !PT ;  /* 0x000001f006057812 */ /* 0x002fc600078efe1c */
[----:B------:R0:W-:Y:S04]  /*be280*/  STL [R1+0x318], R3 ;  /* 0x0003180301007387 */ /* 0x0001e80000100800 */
[----:B------:R1:W-:Y:S01]  /*be290*/  STL [R1+0x31c], R5 ;  /* 0x00031c0501007387 */ /* 0x0003e20000100800 */
[C-C-:B0-----:R-:W-:Y:S02]  /*be2a0*/  LOP3.LUT R3, R6.reuse, 0x1f2, R28.reuse, 0xfe, !PT ;  /* 0x000001f206037812 */ /* 0x141fe400078efe1c */
[----:B-1----:R-:W-:-:S03]  /*be2b0*/  LOP3.LUT R5, R6, 0x1f4, R28, 0xfe, !PT ;  /* 0x000001f406057812 */ /* 0x002fc600078efe1c */
[----:B------:R0:W-:Y:S01]  /*be2c0*/  STL [R1+0x320], R3 ;  /* 0x0003200301007387 */ /* 0x0001e20000100800 */
[----:B------:R-:W-:-:S03]  /*be2d0*/  LOP3.LUT R25, R29, 0x1fe, R28, 0xfe, !PT ;  /* 0x000001fe1d197812 */ /* 0x000fc600078efe1c */
[----:B------:R1:W-:Y:S01]  /*be2e0*/  STL [R1+0x324], R5 ;  /* 0x0003240501007387 */ /* 0x0003e20000100800 */
[C-C-:B------:R-:W-:Y:S02]  /*be2f0*/  LOP3.LUT R26, R29.reuse, 0xc4, R28.reuse, 0xfe, !PT ;  /* 0x000000c41d1a7812 */ /* 0x140fe400078efe1c */
[C-C-:B0-----:R-:W-:Y:S02]  /*be300*/  LOP3.LUT R3, R6.reuse, 0x1f6, R28.reuse, 0xfe, !PT ;  /* 0x000001f606037812 */ /* 0x141fe400078efe1c */
[C-C-:B------:R-:W-:Y:S02]  /*be310*/  LOP3.LUT R24, R29.reuse, 0xc6, R28.reuse, 0xfe, !PT ;  /* 0x000000c61d187812 */ /* 0x140fe400078efe1c */
[--C-:B-1----:R-:W-:Y:S01]  /*be320*/  LOP3.LUT R5, R6, 0x1f8, R28.reuse, 0xfe, !PT ;  /* 0x000001f806057812 */ /* 0x102fe200078efe1c */
[----:B------:R0:W-:Y:S01]  /*be330*/  STL [R1+0x328], R3 ;  /* 0x0003280301007387 */ /* 0x0001e20000100800 */
[C-C-:B------:R-:W-:Y:S02]  /*be340*/  LOP3.LUT R27, R29.reuse, 0xc8, R28.reuse, 0xfe, !PT ;  /* 0x000000c81d1b7812 */ /* 0x140fe400078efe1c */
[----:B------:R-:W-:-:S02]  /*be350*/  LOP3.LUT R13, R29, 0xca, R28, 0xfe, !PT ;  /* 0x000000ca1d0d7812 */ /* 0x000fc400078efe1c */
[C-C-:B------:R-:W-:Y:S02]  /*be360*/  LOP3.LUT R15, R29.reuse, 0xcc, R28.reuse, 0xfe, !PT ;  /* 0x000000cc1d0f7812 */ /* 0x140fe400078efe1c */
[C-C-:B------:R-:W-:Y:S02]  /*be370*/  LOP3.LUT R14, R29.reuse, 0xce, R28.reuse, 0xfe, !PT ;  /* 0x000000ce1d0e7812 */ /* 0x140fe400078efe1c */
[C-C-:B------:R-:W-:Y:S02]  /*be380*/  LOP3.LUT R23, R29.reuse, 0xd0, R28.reuse, 0xfe, !PT ;  /* 0x000000d01d177812 */ /* 0x140fe400078efe1c */
[C-C-:B------:R-:W-:Y:S02]  /*be390*/  LOP3.LUT R21, R29.reuse, 0xd2, R28.reuse, 0xfe, !PT ;  /* 0x000000d21d157812 */ /* 0x140fe400078efe1c */
[C-C-:B------:R-:W-:Y:S02]  /*be3a0*/  LOP3.LUT R18, R29.reuse, 0xd4, R28.reuse, 0xfe, !PT ;  /* 0x000000d41d127812 */ /* 0x140fe400078efe1c */
[----:B------:R-:W-:-:S02]  /*be3b0*/  LOP3.LUT R16, R29, 0xd6, R28, 0xfe, !PT ;  /* 0x000000d61d107812 */ /* 0x000fc400078efe1c */
[C-C-:B------:R-:W-:Y:S02]  /*be3c0*/  LOP3.LUT R8, R29.reuse, 0xd8, R28.reuse, 0xfe, !PT ;  /* 0x000000d81d087812 */ /* 0x140fe400078efe1c */
[C-C-:B------:R-:W-:Y:S02]  /*be3d0*/  LOP3.LUT R7, R29.reuse, 0xda, R28.reuse, 0xfe, !PT ;  /* 0x000000da1d077812 */ /* 0x140fe400078efe1c */
[C-C-:B------:R-:W-:Y:S02]  /*be3e0*/  LOP3.LUT R11, R29.reuse, 0xdc, R28.reuse, 0xfe, !PT ;  /* 0x000000dc1d0b7812 */ /* 0x140fe400078efe1c */
[--C-:B------:R-:W-:Y:S02]  /*be3f0*/  LOP3.LUT R9, R29, 0xe0, R28.reuse, 0xfe, !PT ;  /* 0x000000e01d097812 */ /* 0x100fe400078efe1c */
[C-C-:B------:R-:W-:Y:S02]  /*be400*/  LOP3.LUT R0, R6.reuse, 0xe6, R28.reuse, 0xfe, !PT ;  /* 0x000000e606007812 */ /* 0x140fe400078efe1c */
[----:B------:R-:W-:-:S02]  /*be410*/  LOP3.LUT R4, R6, 0xe8, R28, 0xfe, !PT ;  /* 0x000000e806047812 */ /* 0x000fc400078efe1c */
[C-C-:B------:R-:W-:Y:S02]  /*be420*/  LOP3.LUT R17, R6.reuse, 0xea, R28.reuse, 0xfe, !PT ;  /* 0x000000ea06117812 */ /* 0x140fe400078efe1c */
[C-C-:B------:R-:W-:Y:S02]  /*be430*/  LOP3.LUT R19, R6.reuse, 0xec, R28.reuse, 0xfe, !PT ;  /* 0x000000ec06137812 */ /* 0x140fe400078efe1c */
[C-C-:B------:R-:W-:Y:S02]  /*be440*/  LOP3.LUT R22, R6.reuse, 0xee, R28.reuse, 0xfe, !PT ;  /* 0x000000ee06167812 */ /* 0x140fe400078efe1c */
[C-C-:B------:R-:W-:Y:S02]  /*be450*/  LOP3.LUT R29, R6.reuse, 0xf0, R28.reuse, 0xfe, !PT ;  /* 0x000000f0061d7812 */ /* 0x140fe400078efe1c */
[C-C-:B0-----:R-:W-:Y:S02]  /*be460*/  LOP3.LUT R3, R6.reuse, 0x1fa, R28.reuse, 0xfe, !PT ;  /* 0x000001fa06037812 */ /* 0x141fe400078efe1c */
[----:B------:R-:W-:Y:S01]  /*be470*/  LOP3.LUT R28, R6, 0x1fc, R28, 0xfe, !PT ;  /* 0x000001fc061c7812 */ /* 0x000fe200078efe1c */
[----:B------:R0:W-:Y:S04]  /*be480*/  STL [R1+0x32c], R5 ;  /* 0x00032c0501007387 */ /* 0x0001e80000100800 */
[----:B------:R-:W3:Y:S04]  /*be490*/  LDL.LU R6, [R1+0x50] ;  /* 0x0000500001067983 */ /* 0x000ee80000300800 */
[----:B------:R-:W-:Y:S01]  /*be4a0*/  STL [R1+0x330], R3 ;  /* 0x0003300301007387 */ /* 0x000fe20000100800 */
[----:B0-----:R-:W0:Y:S03]  /*be4b0*/  LDC R5, c[0x0][0x248] ;  /* 0x00009200ff057b82 */ /* 0x001e260000000800 */
[----:B------:R1:W-:Y:S04]  /*be4c0*/  STL [R1+0x34c4], R28 ;  /* 0x0034c41c01007387 */ /* 0x0003e80000100800 */
[----:B-1----:R-:W4:Y:S01]  /*be4d0*/  LDL.LU R28, [R1+0x3c] ;  /* 0x00003c00011c7983 */ /* 0x002f220000300800 */
[----:B------:R-:W-:Y:S01]  /*be4e0*/  ISETP.LT.AND P1, PT, R25, UR4, !P0 ;  /* 0x0000000419007c0c */ /* 0x000fe2000c721270 */
[----:B------:R-:W-:Y:S01]  /*be4f0*/  ULDC UR4, c[0x0][0x22c] ;  /* 0x00008b0000047ab9 */ /* 0x000fe20000000800 */
[----:B------:R-:W1:Y:S01]  /*be500*/  LDC R25, c[0x0][0x248] ;  /* 0x00009200ff197b82 */ /* 0x000e620000000800 */
[----:B------:R-:W-:Y:S01]  /*be510*/  ISETP.LT.AND P6, PT, R26, UR4, !P0 ;  /* 0x000000041a007c0c */ /* 0x000fe2000c7c1270 */
[----:B------:R-:W-:-:S06]  /*be520*/  ULDC UR4, c[0x0][0x22c] ;  /* 0x00008b0000047ab9 */ /* 0x000fcc0000000800 */
[----:B------:R-:W5:Y:S01]  /*be530*/  LDC R26, c[0x0][0x248] ;  /* 0x00009200ff1a7b82 */ /* 0x000f620000000800 */
[----:B------:R-:W-:Y:S01]  /*be540*/  ISETP.LT.AND P2, PT, R24, UR4, !P0 ;  /* 0x0000000418007c0c */ /* 0x000fe2000c741270 */
[----:B0-----:R-:W-:Y:S01]  /*be550*/  IMAD R24, R5, 0x2, R12 ;  /* 0x0000000205187824 */ /* 0x001fe200078e020c */
[----:B------:R-:W-:Y:S01]  /*be560*/  ULDC UR4, c[0x0][0x22c] ;  /* 0x00008b0000047ab9 */ /* 0x000fe20000000800 */
[----:B------:R-:W3:Y:S01]  /*be570*/  LDL.LU R5, [R1+0x54] ;  /* 0x0000540001057983 */ /* 0x000ee20000300800 */
[----:B------:R-:W-:Y:S01]  /*be580*/  ISETP.LT.AND P4, PT, R27, UR4, !P0 ;  /* 0x000000041b007c0c */ /* 0x000fe2000c781270 */
[----:B------:R-:W-:Y:S01]  /*be590*/  ULDC UR4, c[0x0][0x22c] ;  /* 0x00008b0000047ab9 */ /* 0x000fe20000000800 */
[C---:B------:R-:W-:Y:S01]  /*be5a0*/  LEA R12, P3, R24.reuse, R2, 0x1 ;  /* 0x00000002180c7211 */ /* 0x040fe200078608ff */
[----:B------:R-:W0:Y:S01]  /*be5b0*/  LDC R27, c[0x0][0x248] ;  /* 0x00009200ff1b7b82 */ /* 0x000e220000000800 */
[----:B------:R-:W-:Y:S01]  /*be5c0*/  ISETP.LT.AND P5, PT, R13, UR4, !P0 ;  /* 0x000000040d007c0c */ /* 0x000fe2000c7a1270 */
[----:B------:R-:W-:Y:S01]  /*be5d0*/  ULDC UR4, c[0x0][0x22c] ;  /* 0x00008b0000047ab9 */ /* 0x000fe20000000800 */
[----:B------:R-:W-:Y:S01]  /*be5e0*/  LEA.HI.X.SX32 R13, R24, R20, 0x1, P3 ;  /* 0x00000014180d7211 */ /* 0x000fe200018f0eff */
[----:B------:R-:W3:Y:S01]  /*be5f0*/  LDL.LU R3, [R1+0x5c] ;  /* 0x00005c0001037983 */ /* 0x000ee20000300800 */
[----:B------:R-:W-:Y:S01]  /*be600*/  ISETP.LT.AND P3, PT, R15, UR4, !P0 ;  /* 0x000000040f007c0c */ /* 0x000fe2000c761270 */
[----:B------:R-:W-:Y:S01]  /*be610*/  ULDC UR4, c[0x0][0x22c] ;  /* 0x00008b0000047ab9 */ /* 0x000fe20000000800 */
[----:B-1----:R-:W-:-:S02]  /*be620*/  IMAD R24, R25, 0x2, R24 ;  /* 0x0000000219187824 */ /* 0x002fc400078e0218 */
[----:B------:R-:W1:Y:S02]  /*be630*/  LDC R25, c[0x0][0x248] ;  /* 0x00009200ff197b82 */ /* 0x000e640000000800 */
[----:B-----5:R-:W-:-:S06]  /*be640*/  IMAD R15, R26, 0x2, R24 ;  /* 0x000000021a0f7824 */ /* 0x020fcc00078e0218 */
[----:B------:R-:W5:Y:S01]  /*be650*/  LDC R26, c[0x0][0x248] ;  /* 0x00009200ff1a7b82 */ /* 0x000f620000000800 */
[----:B--2---:R2:W-:Y:S02]  /*be660*/  @P6 STG.E.U16 desc[UR8][R12.64], R10 ;  /* 0x0000000a0c006986 */ /* 0x0045e4000c101508 */
[----:B--2---:R-:W-:-:S04]  /*be670*/  LEA R12, P6, R24, R2, 0x1 ;  /* 0x00000002180c7211 */ /* 0x004fc800078c08ff */
[----:B------:R-:W-:Y:S01]  /*be680*/  LEA.HI.X.SX32 R13, R24, R20, 0x1, P6 ;  /* 0x00000014180d7211 */ /* 0x000fe200030f0eff */
[----:B0-----:R-:W-:Y:S02]  /*be690*/  IMAD R24, R27, 0x2, R15 ;  /* 0x000000021b187824 */ /* 0x001fe400078e020f */
[----:B------:R-:W0:Y:S02]  /*be6a0*/  LDC R27, c[0x0][0x248] ;  /* 0x00009200ff1b7b82 */ /* 0x000e240000000800 */
[----:B----4-:R2:W-:Y:S02]  /*be6b0*/  @P2 STG.E.U16 desc[UR8][R12.64], R28 ;  /* 0x0000001c0c002986 */ /* 0x0105e4000c101508 */
[----:B--2---:R-:W-:-:S04]  /*be6c0*/  LEA R12, P2, R15, R2, 0x1 ;  /* 0x000000020f0c7211 */ /* 0x004fc800078408ff */
[----:B------:R-:W-:-:S05]  /*be6d0*/  LEA.HI.X.SX32 R13, R15, R20, 0x1, P2 ;  /* 0x000000140f0d7211 */ /* 0x000fca00010f0eff */
[----:B---3--:R1:W-:Y:S02]  /*be6e0*/  @P4 STG.E.U16 desc[UR8][R12.64], R6 ;  /* 0x000000060c004986 */ /* 0x0083e4000c101508 */
[----:B-1----:R-:W-:Y:S02]  /*be6f0*/  IMAD R12, R25, 0x2, R24 ;  /* 0x00000002190c7824 */ /* 0x002fe400078e0218 */
[----:B------:R-:W2:Y:S02]  /*be700*/  LDL.LU R25, [R1+0x30] ;  /* 0x0000300001197983 */ /* 0x000ea40000300800 */
[----:B-----5:R-:W-:Y:S02]  /*be710*/  IMAD R13, R26, 0x2, R12 ;  /* 0x000000021a0d7824 */ /* 0x020fe400078e020c */
[----:B------:R-:W3:Y:S01]  /*be720*/  LDL.LU R26, [R1+0x58] ;  /* 0x00005800011a7983 */ /* 0x000ee20000300800 */
[----:B------:R-:W-:Y:S01]  /*be730*/  ISETP.LT.AND P2, PT, R14, UR4, !P0 ;  /* 0x000000040e007c0c */ /* 0x000fe2000c741270 */
[----:B------:R-:W-:-:S02]  /*be740*/  ULDC UR4, c[0x0][0x22c] ;  /* 0x00008b0000047ab9 */ /* 0x000fc40000000800 */
[----:B------:R-:W-:Y:S01]  /*be750*/  ISETP.LT.AND P4, PT, R23, UR4, !P0 ;  /* 0x0000000417007c0c */ /* 0x000fe2000c781270 */
[----:B------:R-:W-:Y:S01]  /*be760*/  ULDC UR4, c[0x0][0x22c] ;  /* 0x00008b0000047ab9 */ /* 0x000fe20000000800 */
[----:B------:R-:W1:Y:S01]  /*be770*/  LDC R23, c[0x0][0x248] ;  /* 0x00009200ff177b82 */ /* 0x000e620000000800 */
[----:B------:R-:W-:-:S04]  /*be780*/  LEA R14, P6, R24, R2, 0x1 ;  /* 0x00000002180e7211 */ /* 0x000fc800078c08ff */
[----:B------:R-:W-:-:S03]  /*be790*/  LEA.HI.X.SX32 R15, R24, R20, 0x1, P6 ;  /* 0x00000014180f7211 */ /* 0x000fc600030f0eff */
[----:B------:R-:W4:Y:S02]  /*be7a0*/  LDC R24, c[0x0][0x248] ;  /* 0x00009200ff187b82 */ /* 0x000f240000000800 */
[----:B------:R5:W-:Y:S01]  /*be7b0*/  @P5 STG.E.U16 desc[UR8][R14.64], R5 ;  /* 0x000000050e005986 */ /* 0x000be2000c101508 */
[----:B------:R-:W-:Y:S01]  /*be7c0*/  ISETP.LT.AND P5, PT, R21, UR4, !P0 ;  /* 0x0000000415007c0c */ /* 0x000fe2000c7a1270 */
[----:B------:R-:W-:Y:S01]  /*be7d0*/  ULDC UR4, c[0x0][0x22c] ;  /* 0x00008b0000047ab9 */ /* 0x000fe20000000800 */
[----:B-----5:R-:W-:-:S04]  /*be7e0*/  LEA R14, P6, R12, R2, 0x1 ;  /* 0x000000020c0e7211 */ /* 0x020fc800078c08ff */
[----:B------:R-:W-:Y:S01]  /*be7f0*/  LEA.HI.X.SX32 R15, R12, R20, 0x1, P6 ;  /* 0x000000140c0f7211 */ /* 0x000fe200030f0eff */
[----:B-1----:R-:W-:Y:S01]  /*be800*/  IMAD R21, R23, 0x2, R13 ;  /* 0x0000000217157824 */ /* 0x002fe200078e020d */
[C---:B------:R-:W-:Y:S01]  /*be810*/  LEA R12, P6, R13.reuse, R2, 0x1 ;  /* 0x000000020d0c7211 */ /* 0x040fe200078c08ff */
[----:B------:R-:W1:Y:S03]  /*be820*/  LDC R23, c[0x0][0x248] ;  /* 0x00009200ff177b82 */ /* 0x000e660000000800 */
[----:B------:R-:W-:Y:S01]  /*be830*/  LEA.HI.X.SX32 R13, R13, R20, 0x1, P6 ;  /* 0x000000140d0d7211 */ /* 0x000fe200030f0eff */
[----:B---3--:R3:W-:Y:S01]  /*be840*/  @P3 STG.E.U16 desc[UR8][R14.64], R26 ;  /* 0x0000001a0e003986 */ /* 0x0087e2000c101508 */
[----:B------:R-:W-:Y:S01]  /*be850*/  ISETP.LT.AND P3, PT, R18, UR4, !P0 ;  /* 0x0000000412007c0c */ /* 0x000fe2000c761270 */
[----:B0-----:R-:W-:Y:S01]  /*be860*/  IMAD R18, R27, 0x2, R21 ;  /* 0x000000021b127824 */ /* 0x001fe200078e0215 */
[----:B------:R-:W-:Y:S01]  /*be870*/  ULDC UR4, c[0x0][0x22c] ;  /* 0x00008b0000047ab9 */ /* 0x000fe20000000800 */
[----:B------:R-:W5:Y:S04]  /*be880*/  LDL.LU R27, [R1+0x34] ;  /* 0x00003400011b7983 */ /* 0x000f680000300800 */
[----:B------:R2:W-:Y:S01]  /*be890*/  @P2 STG.E.U16 desc[UR8][R12.64], R3 ;  /* 0x000000030c002986 */ /* 0x0005e2000c101508 */
[----:B------:R-:W-:Y:S01]  /*be8a0*/  ISETP.LT.AND P2, PT, R16, UR4, !P0 ;  /* 0x0000000410007c0c */ /* 0x000fe2000c741270 */
[----:B------:R-:W-:Y:S01]  /*be8b0*/  ULDC UR4, c[0x0][0x22c] ;  /* 0x00008b0000047ab9 */ /* 0x000fe20000000800 */
[----:B------:R-:W-:-:S02]  /*be8c0*/  PRMT R16, R10, 0x7632, R16 ;  /* 0x000076320a107816 */ /* 0x000fc40000000010 */
[----:B------:R-:W5:Y:S01]  /*be8d0*/  LDL.LU R10, [R1+0x34d0] ;  /* 0x0034d000010a7983 */ /* 0x000f620000300800 */
[----:B---3--:R-:W-:-:S04]  /*be8e0*/  LEA R14, P6, R21, R2, 0x1 ;  /* 0x00000002150e7211 */ /* 0x008fc800078c08ff */
[----:B------:R-:W-:Y:S02]  /*be8f0*/  LEA.HI.X.SX32 R15, R21, R20, 0x1, P6 ;  /* 0x00000014150f7211 */ /* 0x000fe400030f0eff */
[----:B--2---:R-:W-:Y:S01]  /*be900*/  PRMT R13, R25, 0x7632, R13 ;  /* 0x00007632190d7816 */ /* 0x004fe2000000000d */
[----:B------:R-:W0:Y:S01]  /*be910*/  LDC R21, c[0x0][0x248] ;  /* 0x00009200ff157b82 */ /* 0x000e220000000800 */
[----:B------:R-:W-:-:S07]  /*be920*/  LEA R12, P6, R18, R2, 0x1 ;  /* 0x00000002120c7211 */ /* 0x000fce00078c08ff */
[----:B------:R-:W2:Y:S01]  /*be930*/  LDC R25, c[0x0][0x248] ;  /* 0x00009200ff197b82 */ /* 0x000ea20000000800 */
[----:B------:R3:W-:Y:S01]  /*be940*/  @P4 STG.E.U16 desc[UR8][R14.64], R13 ;  /* 0x0000000d0e004986 */ /* 0x0007e2000c101508 */
[----:B------:R-:W-:Y:S01]  /*be950*/  ISETP.LT.AND P4, PT, R8, UR4, !P0 ;  /* 0x0000000408007c0c */ /* 0x000fe2000c781270 */
[----:B----4-:R-:W-:Y:S01]  /*be960*/  IMAD R8, R24, 0x2, R18 ;  /* 0x0000000218087824 */ /* 0x010fe200078e0212 */
[----:B------:R-:W-:Y:S01]  /*be970*/  ULDC UR4, c[0x0][0x22c] ;  /* 0x00008b0000047ab9 */ /* 0x000fe20000000800 */
[----:B---3--:R-:W-:-:S03]  /*be980*/  LEA.HI.X.SX32 R13, R18, R20, 0x1, P6 ;  /* 0x00000014120d7211 */ /* 0x008fc600030f0eff */
[----:B------:R-:W3:Y:S01]  /*be990*/  LDC R18, c[0x0][0x248] ;  /* 0x00009200ff127b82 */ /* 0x000ee20000000800 */
[----:B-----5:R-:W-:-:S05]  /*be9a0*/  PRMT R14, R27, 0x7632, R14 ;  /* 0x000076321b0e7816 */ /* 0x020fca000000000e */
[----:B------:R4:W-:Y:S01]  /*be9b0*/  @P5 STG.E.U16 desc[UR8][R12.64], R14 ;  /* 0x0000000e0c005986 */ /* 0x0009e2000c101508 */
[----:B------:R-:W-:Y:S01]  /*be9c0*/  ISETP.LT.AND P5, PT, R7, UR4, !P0 ;  /* 0x0000000407007c0c */ /* 0x000fe2000c7a1270 */
[----:B-1----:R-:W-:Y:S01]  /*be9d0*/  IMAD R7, R23, 0x2, R8 ;  /* 0x0000000217077824 */ /* 0x002fe200078e0208 */
[----:B------:R-:W-:Y:S01]  /*be9e0*/  ULDC UR4, c[0x0][0x22c] ;  /* 0x00008b0000047ab9 */ /* 0x000fe20000000800 */
[----:B------:R-:W1:Y:S01]  /*be9f0*/  LDC R23, c[0x0][0x248] ;  /* 0x00009200ff177b82 */ /* 0x000e620000000800 */
[----:B----4-:R-:W-:-:S04]  /*bea00*/  LEA R12, P6, R8, R2, 0x1 ;  /* 0x00000002080c7211 */ /* 0x010fc800078c08ff */
[----:B------:R-:W-:Y:S02]  /*bea10*/  LEA.HI.X.SX32 R13, R8, R20, 0x1, P6 ;  /* 0x00000014080d7211 */ /* 0x000fe400030f0eff */
[C---:B------:R-:W-:Y:S02]  /*bea20*/  LEA R14, P6, R7.reuse, R2, 0x1 ;  /* 0x00000002070e7211 */ /* 0x040fe400078c08ff */
[----:B------:R-:W-:Y:S02]  /*bea30*/  PRMT R8, R28, 0x7632, R8 ;  /* 0x000076321c087816 */ /* 0x000fe40000000008 */
[----:B------:R-:W-:Y:S01]  /*bea40*/  LEA.HI.X.SX32 R15, R7, R20, 0x1, P6 ;  /* 0x00000014070f7211 */ /* 0x000fe200030f0eff */
[----:B--2---:R-:W-:Y:S01]  /*bea50*/  IMAD R7, R25, 0x2, R7 ;  /* 0x0000000219077824 */ /* 0x004fe200078e0207 */
[----:B------:R2:W-:Y:S04]  /*bea60*/  @P3 STG.E.U16 desc[UR8][R12.64], R16 ;  /* 0x000000100c003986 */ /* 0x0005e8000c101508 */
[----:B------:R4:W-:Y:S01]  /*bea70*/  @P2 STG.E.U16 desc[UR8][R14.64], R8 ;  /* 0x000000080e002986 */ /* 0x0009e2000c101508 */
[----:B------:R-:W-:Y:S01]  /*bea80*/  ISETP.LT.AND P6, PT, R11, UR4, !P0 ;  /* 0x000000040b007c0c */ /* 0x000fe2000c7c1270 */
[----:B0-----:R-:W-:Y:S01]  /*bea90*/  IMAD R11, R21, 0x2, R7 ;  /* 0x00000002150b7824 */ /* 0x001fe200078e0207 */
[----:B------:R-:W-:Y:S01]  /*beaa0*/  ULDC UR4, c[0x0][0x22c] ;  /* 0x00008b0000047ab9 */ /* 0x000fe20000000800 */
[----:B------:R-:W5:Y:S01]  /*beab0*/  LDL.LU R28, [R1+0x90] ;  /* 0x00009000011c7983 */ /* 0x000f620000300800 */
[C---:B--2---:R-:W-:Y:S01]  /*beac0*/  LEA R12, P2, R7.reuse, R2, 0x1 ;  /* 0x00000002070c7211 */ /* 0x044fe200078408ff */
[----:B------:R-:W0:Y:S03]  /*bead0*/  LDC R16, c[0x0][0x248] ;  /* 0x00009200ff107b82 */ /* 0x000e260000000800 */
[----:B------:R-:W-:-:S02]  /*beae0*/  LEA.HI.X.SX32 R13, R7, R20, 0x1, P2 ;  /* 0x00000014070d7211 */ /* 0x000fc400010f0eff */
[----:B------:R-:W-:Y:S02]  /*beaf0*/  PRMT R7, R6, 0x7632, R7 ;  /* 0x0000763206077816 */ /* 0x000fe40000000007 */
[----:B------:R-:W2:Y:S01]  /*beb00*/  LDL.LU R6, [R1+0x34cc] ;  /* 0x0034cc0001067983 */ /* 0x000ea20000300800 */
[----:B------:R-:W-:Y:S01]  /*beb10*/  ISETP.LT.AND P2, PT, R10, UR4, !P0 ;  /* 0x000000040a007c0c */ /* 0x000fe2000c741270 */
[----:B------:R-:W-:Y:S01]  /*beb20*/  ULDC UR4, c[0x0][0x22c] ;  /* 0x00008b0000047ab9 */ /* 0x000fe20000000800 */
[----:B------:R-:W-:Y:S01]  /*beb30*/  PRMT R10, R5, 0x7632, R10 ;  /* 0x00007632050a7816 */ /* 0x000fe2000000000a */
[----:B----4-:R-:W4:Y:S01]  /*beb40*/  LDC R15, c[0x0][0x248] ;  /* 0x00009200ff0f7b82 */ /* 0x010f220000000800 */
[----:B------:R-:W4:Y:S01]  /*beb50*/  LDL.LU R5, [R1+0x34c8] ;  /* 0x0034c80001057983 */ /* 0x000f220000300800 */
[----:B------:R-:W-:-:S03]  /*beb60*/  LEA R8, P3, R11, R2, 0x1 ;  /* 0x000000020b087211 */ /* 0x000fc600078608ff */
[----:B------:R3:W-:Y:S01]  /*beb70*/  @P4 STG.E.U16 desc[UR8][R12.64], R7 ;  /* 0x000000070c004986 */ /* 0x0007e2000c101508 */
[----:B------:R-:W-:Y:S01]  /*beb80*/  ISETP.LT.AND P4, PT, R9, UR4, !P0 ;  /* 0x0000000409007c0c */ /* 0x000fe2000c781270 */
[----:B------:R-:W-:Y:S01]  /*beb90*/  ULDC UR4, c[0x0][0x22c] ;  /* 0x00008b0000047ab9 */ /* 0x000fe20000000800 */
[----:B------:R-:W-:Y:S01]  /*beba0*/  LEA.HI.X.SX32 R9, R11, R20, 0x1, P3 ;  /* 0x000000140b097211 */ /* 0x000fe200018f0eff */
[----:B------:R-:W5:Y:S01]  /*bebb0*/  LDL.LU R21, [R1] ;  /* 0x0000000001157983 */ /* 0x000f620000300800 */
[----:B------:R-:W4:Y:S03]  /*bebc0*/  LDC R14, c[0x0][0x248] ;  /* 0x00009200ff0e7b82 */ /* 0x000f260000000800 */
[----:B------:R1:W-:Y:S01]  /*bebd0*/  @P5 STG.E.U16 desc[UR8][R8.64], R10 ;  /* 0x0000000a08005986 */ /* 0x0003e2000c101508 */
[----:B---3--:R-:W-:-:S03]  /*bebe0*/  PRMT R13, R26, 0x7632, R13 ;  /* 0x000076321a0d7816 */ /* 0x008fc6000000000d */
[----:B------:R-:W3:Y:S01]  /*bebf0*/  LDL.LU R26, [R1+0x4] ;  /* 0x00000400011a7983 */ /* 0x000ee20000300800 */
[----:B-1----:R-:W-:-:S03]  /*bec00*/  PRMT R10, R3, 0x7632, R10 ;  /* 0x00007632030a7816 */ /* 0x002fc6000000000a */
[----:B------:R-:W3:Y:S01]  /*bec10*/  LDL.LU R3, [R1+0x94] ;  /* 0x0000940001037983 */ /* 0x000ee20000300800 */
[----:B------:R-:W-:-:S03]  /*bec20*/  IMAD R7, R18, 0x2, R11 ;  /* 0x0000000212077824 */ /* 0x000fc600078e020b */
[----:B------:R-:W3:Y:S01]  /*bec30*/  LDL.LU R27, [R1+0xc] ;  /* 0x00000c00011b7983 */ /* 0x000ee20000300800 */
[----:B0-----:R-:W-:Y:S02]  /*bec40*/  IMAD R12, R16, 0x2, R7 ;  /* 0x00000002100c7824 */ /* 0x001fe400078e0207 */
[----:B------:R-:W0:Y:S01]  /*bec50*/  LDC R16, c[0x0][0x248] ;  /* 0x00009200ff107b82 */ /* 0x000e220000000800 */
[----:B------:R-:W-:Y:S01]  /*bec60*/  LEA R8, P5, R7, R2, 0x1 ;  /* 0x0000000207087211 */ /* 0x000fe200078a08ff */
[----:B------:R-:W-:Y:S01]  /*bec70*/  IMAD R11, R23, 0x2, R12 ;  /* 0x00000002170b7824 */ /* 0x000fe200078e020c */
[----:B------:R-:W3:Y:S02]  /*bec80*/  LDL.LU R24, [R1+0x9c] ;  /* 0x00009c0001187983 */ /* 0x000ee40000300800 */
[----:B------:R-:W-:Y:S02]  /*bec90*/  LEA.HI.X.SX32 R9, R7, R20, 0x1, P5 ;  /* 0x0000001407097211 */ /* 0x000fe400028f0eff */
[----:B------:R-:W3:Y:S04]  /*beca0*/  LDL.LU R18, [R1+0x218] ;  /* 0x0002180001127983 */ /* 0x000ee80000300800 */
[----:B------:R1:W-:Y:S04]  /*becb0*/  @P6 STG.E.U16 desc[UR8][R8.64], R13 ;  /* 0x0000000d08006986 */ /* 0x0003e8000c101508 */
[----:B------:R-:W3:Y:S04]  /*becc0*/  LDL.LU R25, [R1+0x21c] ;  /* 0x00021c0001197983 */ /* 0x000ee80000300800 */
[----:B------:R-:W3:Y:S01]  /*becd0*/  LDL.LU R23, [R1+0x214] ;  /* 0x0002140001177983 */ /* 0x000ee20000300800 */
[C---:B-1----:R-:W-:Y:S01]  /*bece0*/  LEA R8, P6, R11.reuse, R2, 0x1 ;  /* 0x000000020b087211 */ /* 0x042fe200078c08ff */
[----:B------:R-:W1:Y:S03]  /*becf0*/  LDC R13, c[0x0][0x248] ;  /* 0x00009200ff0d7b82 */ /* 0x000e660000000800 */
[----:B------:R-:W-:-:S02]  /*bed00*/  LEA.HI.X.SX32 R9, R11, R20, 0x1, P6 ;  /* 0x000000140b097211 */ /* 0x000fc400030f0eff */
[----:B--2---:R-:W-:Y:S01]  /*bed10*/  ISETP.LT.AND P3, PT, R6, UR4, !P0 ;  /* 0x0000000406007c0c */ /* 0x004fe2000c761270 */
[----:B------:R-:W-:Y:S01]  /*bed20*/  ULDC UR4, c[0x0][0x22c] ;  /* 0x00008b0000047ab9 */ /* 0x000fe20000000800 */
[----:B------:R-:W-:-:S04]  /*bed30*/  LEA R6, P5, R12, R2, 0x1 ;  /* 0x000000020c067211 */ /* 0x000fc800078a08ff */
[----:B------:R-:W-:Y:S02]  /*bed40*/  LEA.HI.X.SX32 R7, R12, R20, 0x1, P5 ;  /* 0x000000140c077211 */ /* 0x000fe400028f0eff */
[----:B----4-:R-:W-:Y:S01]  /*bed50*/  ISETP.LT.AND P5, PT, R5, UR4, !P0 ;  /* 0x0000000405007c0c */ /* 0x010fe2000c7a1270 */
[----:B------:R-:W-:Y:S01]  /*bed60*/  IMAD R5, R15, 0x2, R11 ;  /* 0x000000020f057824 */ /* 0x000fe200078e020b */
[----:B------:R-:W-:Y:S01]  /*bed70*/  ULDC UR4, c[0x0][0x22c] ;  /* 0x00008b0000047ab9 */ /* 0x000fe20000000800 */
[----:B------:R2:W-:Y:S01]  /*bed80*/  @P2 STG.E.U16 desc[UR8][R6.64], R10 ;  /* 0x0000000a06002986 */ /* 0x0005e2000c101508 */
[----:B------:R-:W-:Y:S01]  /*bed90*/  ISETP.LT.AND P2, PT, R0, UR4, !P0 ;  /* 0x0000000400007c0c */ /* 0x000fe2000c741270 */
[----:B------:R-:W-:Y:S01]  /*beda0*/  IMAD R0, R14, 0x2, R5 ;  /* 0x000000020e007824 */ /* 0x000fe200078e0205 */
[----:B------:R-:W-:Y:S01]  /*bedb0*/  ULDC UR4, c[0x0][0x22c] ;  /* 0x00008b0000047ab9 */ /* 0x000fe20000000800 */
[----:B-----5:R0:W-:Y:S01]  /*bedc0*/  @P4 STG.E.U16 desc[UR8][R8.64], R28 ;  /* 0x0000001c08004986 */ /* 0x0201e2000c101508 */
[----:B------:R-:W4:Y:S03]  /*bedd0*/  LDC R11, c[0x0][0x248] ;  /* 0x00009200ff0b7b82 */ /* 0x000f260000000800 */
[----:B------:R-:W5:Y:S05]  /*bede0*/  LDL.LU R15, [R1+0x210] ;  /* 0x00021000010f7983 */ /* 0x000f6a0000300800 */
[----:B--2---:R-:W2:Y:S01]  /*bedf0*/  LDC R10, c[0x0][0x248] ;  /* 0x00009200ff0a7b82 */ /* 0x004ea20000000800 */
[----:B0-----:R-:W-:-:S02]  /*bee00*/  IMAD R8, R16, 0x2, R0 ;  /* 0x0000000210087824 */ /* 0x001fc400078e0200 */
[----:B------:R-:W4:Y:S01]  /*bee10*/  LDL.LU R16, [R1+0x98] ;  /* 0x0000980001107983 */ /* 0x000f220000300800 */
[----:B------:R-:W-:-:S04]  /*bee20*/  LEA R6, P4, R5, R2, 0x1 ;  /* 0x0000000205067211 */ /* 0x000fc800078808ff */
[----:B------:R-:W0:Y:S01]  /*bee30*/  LDC R9, c[0x0][0x248] ;  /* 0x00009200ff097b82 */ /* 0x000e220000000800 */
[----:B------:R-:W-:Y:S02]  /*bee40*/  LEA.HI.X.SX32 R7, R5, R20, 0x1, P4 ;  /* 0x0000001405077211 */ /* 0x000fe400020f0eff */
[----:B------:R-:W-:Y:S01]  /*bee50*/  ISETP.LT.AND P4, PT, R4, UR4, !P0 ;  /* 0x0000000404007c0c */ /* 0x000fe2000c781270 */
[----:B------:R-:W-:Y:S02]  /*bee60*/  ULDC UR4, c[0x0][0x22c] ;  /* 0x00008b0000047ab9 */ /* 0x000fe40000000800 */
[----:B---3--:R3:W-:Y:S01]  /*bee70*/  @P3 STG.E.U16 desc[UR8][R6.64], R3 ;  /* 0x0000000306003986 */ /* 0x0087e2000c101508 */
[----:B------:R-:W-:Y:S01]  /*bee80*/  ISETP.LT.AND P3, PT, R17, UR4, !P0 ;  /* 0x0000000411007c0c */ /* 0x000fe2000c761270 */
[----:B------:R-:W-:Y:S01]  /*bee90*/  ULDC UR4, c[0x0][0x22c] ;  /* 0x00008b0000047ab9 */ /* 0x000fe20000000800 */
[----:B------:R-:W0:Y:S01]  /*beea0*/  LDC R12, c[0x0][0x248] ;  /* 0x00009200ff0c7b82 */ /* 0x000e220000000800 */
[----:B------:R-:W5:Y:S01]  /*beeb0*/  LDL.LU R17, [R1+0x8] ;  /* 0x0000080001117983 */ /* 0x000f620000300800 */
[----:B------:R-:W-:-:S03]  /*beec0*/  LEA R4, P6, R0, R2, 0x1 ;  /* 0x0000000200047211 */ /* 0x000fc600078c08ff */
[----:B------:R-:W5:Y:S01]  /*beed0*/  LDL.LU R14, [R1+0x10] ;  /* 0x00001000010e7983 */ /* 0x000f620000300800 */
[----:B------:R-:W-:Y:S02]  /*beee0*/  LEA.HI.X.SX32 R5, R0, R20, 0x1, P6 ;  /* 0x0000001400057211 */ /* 0x000fe400030f0eff */
[----:B---3--:R-:W-:Y:S01]  /*beef0*/  LEA R6, P6, R8, R2, 0x1 ;  /* 0x0000000208067211 */ /* 0x008fe200078c08ff */
[----:B--2---:R-:W-:Y:S02]  /*bef00*/  IMAD R0, R10, 0x2, R8 ;  /* 0x000000020a007824 */ /* 0x004fe400078e0208 */
[----:B------:R-:W2:Y:S01]  /*bef10*/  LDC R10, c[0x0][0x248] ;  /* 0x00009200ff0a7b82 */ /* 0x000ea20000000800 */
[----:B------:R-:W-:-:S07]  /*bef20*/  LEA.HI.X.SX32 R7, R8, R20, 0x1, P6 ;  /* 0x0000001408077211 */ /* 0x000fce00030f0eff */
[----:B------:R-:W3:Y:S01]  /*bef30*/  LDC R8, c[0x0][0x248] ;  /* 0x00009200ff087b82 */ /* 0x000ee20000000800 */
[----:B----4-:R4:W-:Y:S04]  /*bef40*/  @P5 STG.E.U16 desc[UR8][R4.64], R16 ;  /* 0x0000001004005986 */ /* 0x0109e8000c101508 */
[----:B------:R1:W-:Y:S01]  /*bef50*/  @P2 STG.E.U16 desc[UR8][R6.64], R24 ;  /* 0x0000001806002986 */ /* 0x0003e2000c101508 */
[----:B------:R-:W-:Y:S01]  /*bef60*/  ISETP.LT.AND P5, PT, R19, UR4, !P0 ;  /* 0x0000000413007c0c */ /* 0x000fe2000c7a1270 */
[----:B------:R-:W-:Y:S01]  /*bef70*/  ULDC UR4, c[0x0][0x22c] ;  /* 0x00008b0000047ab9 */ /* 0x000fe20000000800 */
[----:B----4-:R-:W-:Y:S01]  /*bef80*/  LEA R4, P2, R0, R2, 0x1 ;  /* 0x0000000200047211 */ /* 0x010fe200078408ff */
[----:B-1----:R-:W-:-:S03]  /*bef90*/  IMAD R7, R11, 0x2, R0 ;  /* 0x000000020b077824 */ /* 0x002fc600078e0200 */
[----:B------:R-:W-:Y:S01]  /*befa0*/  LEA.HI.X.SX32 R5, R0, R20, 0x1, P2 ;  /* 0x0000001400057211 */ /* 0x000fe200010f0eff */
[----:B------:R-:W1:Y:S01]  /*befb0*/  LDC R11, c[0x0][0x248] ;  /* 0x00009200ff0b7b82 */ /* 0x000e620000000800 */
[----:B------:R-:W-:Y:S01]  /*befc0*/  IMAD R0, R13, 0x2, R7 ;  /* 0x000000020d007824 */ /* 0x000fe200078e0207 */
[C---:B------:R-:W-:Y:S02]  /*befd0*/  LEA R6, P6, R7.reuse, R2, 0x1 ;  /* 0x0000000207067211 */ /* 0x040fe400078c08ff */
[----:B-----5:R4:W-:Y:S01]  /*befe0*/  @P4 STG.E.U16 desc[UR8][R4.64], R15 ;  /* 0x0000000f04004986 */ /* 0x0209e2000c101508 */
[----:B------:R-:W-:Y:S01]  /*beff0*/  ISETP.LT.AND P2, PT, R22, UR4, !P0 ;  /* 0x0000000416007c0c */ /* 0x000fe2000c741270 */
[----:B------:R-:W-:Y:S01]  /*bf000*/  ULDC UR4, c[0x0][0x22c] ;  /* 0x00008b0000047ab9 */ /* 0x000fe20000000800 */
[----:B------:R-:W-:Y:S01]  /*bf010*/  LEA.HI.X.SX32 R7, R7, R20, 0x1, P6 ;  /* 0x0000001407077211 */ /* 0x000fe200030f0eff */
[----:B------:R-:W5:Y:S01]  /*bf020*/  LDC R13, c[0x0][0x248] ;  /* 0x00009200ff0d7b82 */ /* 0x000f620000000800 */
[----:B------:R-:W-:Y:S01]  /*bf030*/  ISETP.LT.AND P4, PT, R29, UR4, !P0 ;  /* 0x000000041d007c0c */ /* 0x000fe2000c781270 */
[----:B------:R-:W-:Y:S01]  /*bf040*/  ULDC UR4, c[0x0][0x22c] ;  /* 0x00008b0000047ab9 */ /* 0x000fe20000000800 */
[C---:B----4-:R-:W-:Y:S01]  /*bf050*/  LEA R4, P6, R0.reuse, R2, 0x1 ;  /* 0x0000000200047211 */ /* 0x050fe200078c08ff */
[----:B------:R0:W-:Y:S03]  /*bf060*/  @P3 STG.E.U16 desc[UR8][R6.64], R23 ;  /* 0x0000001706003986 */ /* 0x0001e6000c101508 */
[----:B------:R-:W-:-:S02]  /*bf070*/  LEA.HI.X.SX32 R5, R0, R20, 0x1, P6 ;  /* 0x0000001400057211 */ /* 0x000fc400030f0eff */
[----:B------:R-:W-:Y:S01]  /*bf080*/  ISETP.LT.AND P3, PT, R21, UR4, !P0 ;  /* 0x0000000415007c0c */ /* 0x000fe2000c761270 */
[----:B------:R-:W-:Y:S01]  /*bf090*/  ULDC UR4, c[0x0][0x22c] ;  /* 0x00008b0000047ab9 */ /* 0x000fe20000000800 */
[----:B------:R-:W4:Y:S04]  /*bf0a0*/  LDL.LU R21, [R1+0x14] ;  /* 0x0000140001157983 */ /* 0x000f280000300800 */
[----:B------:R2:W-:Y:S01]  /*bf0b0*/  @P5 STG.E.U16 desc[UR8][R4.64], R18 ;  /* 0x0000001204005986 */ /* 0x0005e2000c101508 */
[----:B------:R-:W-:Y:S01]  /*bf0c0*/  ISETP.LT.AND P5, PT, R26, UR4, !P0 ;  /* 0x000000041a007c0c */ /* 0x000fe2000c7a1270 */
[----:B---3--:R-:W-:Y:S01]  /*bf0d0*/  IMAD R0, R8, 0x2, R0 ;  /* 0x0000000208007824 */ /* 0x008fe200078e0200 */
[----:B------:R-:W-:Y:S01]  /*bf0e0*/  ULDC UR4, c[0x0][0x22c] ;  /* 0x00008b0000047ab9 */ /* 0x000fe20000000800 */
[----:B------:R-:W3:Y:S02]  /*bf0f0*/  LDL.LU R26, [R1+0x18] ;  /* 0x00001800011a7983 */ /* 0x000ee40000300800 */
[----:B0-----:R-:W-:-:S02]  /*bf100*/  IMAD R7, R9, 0x2, R0 ;  /* 0x0000000209077824 */ /* 0x001fc400078e0200 */
[----:B------:R-:W0:Y:S01]  /*bf110*/  LDC R9, c[0x0][0x248] ;  /* 0x00009200ff097b82 */ /* 0x000e220000000800 */
[----:B--2---:R-:W-:Y:S01]  /*bf120*/  LEA R4, P6, R0, R2, 0x1 ;  /* 0x0000000200047211 */ /* 0x004fe200078c08ff */
[----:B------:R-:W-:-:S03]  /*bf130*/  IMAD R8, R12, 0x2, R7 ;  /* 0x000000020c087824 */ /* 0x000fc600078e0207 */
[----:B------:R-:W-:-:S03]  /*bf140*/  LEA.HI.X.SX32 R5, R0, R20, 0x1, P6 ;  /* 0x0000001400057211 */ /* 0x000fc600030f0eff */
[----:B------:R-:W2:Y:S01]  /*bf150*/  LDC R12, c[0x0][0x248] ;  /* 0x00009200ff0c7b82 */ /* 0x000ea20000000800 */
[C---:B------:R-:W-:Y:S02]  /*bf160*/  LEA R6, P6, R7.reuse, R2, 0x1 ;  /* 0x0000000207067211 */ /* 0x040fe400078c08ff */
[----:B------:R-:W-:Y:S01]  /*bf170*/  PRMT R0, R28, 0x7632, R0 ;  /* 0x000076321c007816 */ /* 0x000fe20000000000 */
[----:B------:R1:W-:Y:S01]  /*bf180*/  @P2 STG.E.U16 desc[UR8][R4.64], R25 ;  /* 0x0000001904002986 */ /* 0x0003e2000c101508 */
[----:B------:R-:W-:Y:S02]  /*bf190*/  LEA.HI.X.SX32 R7, R7, R20, 0x1, P6 ;  /* 0x0000001407077211 */ /* 0x000fe400030f0eff */
[----:B------:R-:W-:Y:S01]  /*bf1a0*/  ISETP.LT.AND P2, PT, R17, UR4, !P0 ;  /* 0x0000000411007c0c */ /* 0x000fe2000c741270 */
[----:B------:R-:W-:Y:S01]  /*bf1b0*/  ULDC UR4, c[0x0][0x22c] ;  /* 0x00008b0000047ab9 */ /* 0x000fe20000000800 */
[----:B------:R-:W2:Y:S04]  /*bf1c0*/  LDL.LU R28, [R1+0x34c4] ;  /* 0x0034c400011c7983 */ /* 0x000ea80000300800 */
[----:B------:R5:W-:Y:S01]  /*bf1d0*/  @P4 STG.E.U16 desc[UR8][R6.64], R0 ;  /* 0x0000000006004986 */ /* 0x000be2000c101508 */
[----:B-1----:R-:W-:-:S04]  /*bf1e0*/  LEA R4, P6, R8, R2, 0x1 ;  /* 0x0000000208047211 */ /* 0x002fc800078c08ff */
[----:B------:R-:W-:Y:S02]  /*bf1f0*/  LEA.HI.X.SX32 R5, R8, R20, 0x1, P6 ;  /* 0x0000001408057211 */ /* 0x000fe400030f0eff */
[----:B------:R-:W-:Y:S01]  /*bf200*/  ISETP.LT.AND P6, PT, R27, UR4, !P0 ;  /* 0x000000041b007c0c */ /* 0x000fe2000c7c1270 */
[----:B------:R-:W-:Y:S01]  /*bf210*/  ULDC UR4, c[0x0][0x22c] ;  /* 0x00008b0000047ab9 */ /* 0x000fe20000000800 */
[----:B-----5:R-:W-:Y:S02]  /*bf220*/  PRMT R6, R3, 0x7632, R6 ;  /* 0x0000763203067816 */ /* 0x020fe40000000006 */
[----:B------:R-:W5:Y:S04]  /*bf230*/  LDL.LU R3, [R1+0x34c0] ;  /* 0x0034c00001037983 */ /* 0x000f680000300800 */
[----:B------:R-:W2:Y:S01]  /*bf240*/  LDL.LU R27, [R1+0x1c] ;  /* 0x00001c00011b7983 */ /* 0x000ea20000300800 */
[----:B------:R-:W-:Y:S01]  /*bf250*/  IMAD R0, R10, 0x2, R8 ;  /* 0x000000020a007824 */ /* 0x000fe200078e0208 */
[----:B------:R-:W-:Y:S01]  /*bf260*/  PRMT R7, R16, 0x7632, R7 ;  /* 0x0000763210077816 */ /* 0x000fe20000000007 */
[----:B------:R-:W1:Y:S01]  /*bf270*/  LDC R10, c[0x0][0x248] ;  /* 0x00009200ff0a7b82 */ /* 0x000e620000000800 */
[----:B------:R0:W-:Y:S01]  /*bf280*/  @P3 STG.E.U16 desc[UR8][R4.64], R6 ;  /* 0x0000000604003986 */ /* 0x0001e2000c101508 */
[----:B------:R-:W-:Y:S01]  /*bf290*/  IMAD R8, R11, 0x2, R0 ;  /* 0x000000020b087824 */ /* 0x000fe200078e0200 */
[----:B------:R-:W-:Y:S01]  /*bf2a0*/  ISETP.LT.AND P4, PT, R14, UR4, !P0 ;  /* 0x000000040e007c0c */ /* 0x000fe2000c781270 */
[----:B------:R-:W-:-:S04]  /*bf2b0*/  ULDC UR4, c[0x0][0x22c] ;  /* 0x00008b0000047ab9 */ /* 0x000fc80000000800 */
[----:B------:R-:W2:Y:S01]  /*bf2c0*/  LDC R11, c[0x0][0x248] ;  /* 0x00009200ff0b7b82 */ /* 0x000ea20000000800 */
[----:B0-----:R-:W-:-:S07]  /*bf2d0*/  LEA R4, P3, R0, R2, 0x1 ;  /* 0x0000000200047211 */ /* 0x001fce00078608ff */
[----:B------:R-:W0:Y:S01]  /*bf2e0*/  LDC R14, c[0x0][0x248] ;  /* 0x00009200ff0e7b82 */ /* 0x000e220000000800 */
[----:B------:R-:W-:Y:S02]  /*bf2f0*/  LEA.HI.X.SX32 R5, R0, R20, 0x1, P3 ;  /* 0x0000001400057211 */ /* 0x000fe400018f0eff */
[----:B------:R-:W-:-:S03]  /*bf300*/  LEA R6, P3, R8, R2, 0x1 ;  /* 0x0000000208067211 */ /* 0x000fc600078608ff */
[----:B------:R1:W-:Y:S01]  /*bf310*/  @P5 STG.E.U16 desc[UR8][R4.64], R7 ;  /* 0x0000000704005986 */ /* 0x0003e2000c101508 */
[----:B------:R-:W-:Y:S01]  /*bf320*/  IMAD R0, R9, 0x2, R8 ;  /* 0x0000000209007824 */ /* 0x000fe200078e0208 */
[----:B-1----:R-:W-:Y:S02]  /*bf330*/  LEA.HI.X.SX32 R7, R8, R20, 0x1, P3 ;  /* 0x0000001408077211 */ /* 0x002fe400018f0eff */
[----:B------:R-:W-:-:S05]  /*bf340*/  PRMT R4, R24, 0x7632, R4 ;  /* 0x0000763218047816 */ /* 0x000fca0000000004 */
[----:B------:R1:W-:Y:S02]  /*bf350*/  @P2 STG.E.U16 desc[UR8][R6.64], R4 ;  /* 0x0000000406002986 */ /* 0x0003e4000c101508 */
[----:B-1----:R-:W-:Y:S01]  /*bf360*/  LEA R4, P2, R0, R2, 0x1 ;  /* 0x0000000200047211 */ /* 0x002fe200078408ff */
[----:B------:R-:W-:Y:S01]  /*bf370*/  IMAD R7, R10, 0x2, R0 ;  /* 0x000000020a077824 */ /* 0x000fe200078e0200 */
[----:B----4-:R-:W-:Y:S01]  /*bf380*/  ISETP.LT.AND P5, PT, R21, UR4, !P0 ;  /* 0x0000000415007c0c */ /* 0x010fe2000c7a1270 */
[----:B------:R-:W-:Y:S01]  /*bf390*/  ULDC UR4, c[0x0][0x22c] ;  /* 0x00008b0000047ab9 */ /* 0x000fe20000000800 */
[----:B------:R-:W4:Y:S01]  /*bf3a0*/  LDL.LU R21, [R1+0x20] ;  /* 0x0000200001157983 */ /* 0x000f220000300800 */
[----:B------:R-:W-:Y:S01]  /*bf3b0*/  LEA.HI.X.SX32 R5, R0, R20, 0x1, P2 ;  /* 0x0000001400057211 */ /* 0x000fe200010f0eff */
[----:B------:R-:W1:Y:S01]  /*bf3c0*/  LDC R10, c[0x0][0x248] ;  /* 0x00009200ff0a7b82 */ /* 0x000e620000000800 */
[----:B---3--:R-:W-:Y:S01]  /*bf3d0*/  ISETP.LT.AND P3, PT, R26, UR4, !P0 ;  /* 0x000000041a007c0c */ /* 0x008fe2000c761270 */
[----:B------:R-:W-:Y:S01]  /*bf3e0*/  ULDC UR4, c[0x0][0x22c] ;  /* 0x00008b0000047ab9 */ /* 0x000fe20000000800 */
[----:B------:R-:W3:Y:S01]  /*bf3f0*/  LDL.LU R26, [R1+0x24] ;  /* 0x00002400011a7983 */ /* 0x000ee20000300800 */
[----:B------:R-:W-:-:S03]  /*bf400*/  LEA R6, P2, R7, R2, 0x1 ;  /* 0x0000000207067211 */ /* 0x000fc600078408ff */
[----:B------:R-:W5:Y:S01]  /*bf410*/  LDL.LU R24, [R1+0x28] ;  /* 0x0000280001187983 */ /* 0x000f620000300800 */
[----:B------:R-:W-:Y:S01]  /*bf420*/  IMAD R0, R13, 0x2, R7 ;  /* 0x000000020d007824 */ /* 0x000fe200078e0207 */
[----:B------:R-:W-:Y:S01]  /*bf430*/  LEA.HI.X.SX32 R7, R7, R20, 0x1, P2 ;  /* 0x0000001407077211 */ /* 0x000fe200010f0eff */
[----:B------:R-:W1:Y:S01]  /*bf440*/  LDC R13, c[0x0][0x248] ;  /* 0x00009200ff0d7b82 */ /* 0x000e620000000800 */
[----:B------:R-:W5:Y:S01]  /*bf450*/  LDL.LU R22, [R1+0xa0] ;  /* 0x0000a00001167983 */ /* 0x000f620000300800 */
[----:B--2---:R-:W-:Y:S01]  /*bf460*/  ISETP.LT.AND P2, PT, R27, UR4, !P0 ;  /* 0x000000041b007c0c */ /* 0x004fe2000c741270 */
[----:B------:R-:W-:Y:S02]  /*bf470*/  ULDC UR4, c[0x0][0x22c] ;  /* 0x00008b0000047ab9 */ /* 0x000fe40000000800 */
[----:B------:R-:W2:Y:S01]  /*bf480*/  LDL.LU R27, [R1+0x2c] ;  /* 0x00002c00011b7983 */ /* 0x000ea20000300800 */
[----:B------:R-:W-:Y:S02]  /*bf490*/  PRMT R9, R15, 0x7632, R9 ;  /* 0x000076320f097816 */ /* 0x000fe40000000009 */
[----:B------:R-:W-:Y:S01]  /*bf4a0*/  PRMT R8, R23, 0x7632, R8 ;  /* 0x0000763217087816 */ /* 0x000fe20000000008 */
[----:B------:R-:W2:Y:S04]  /*bf4b0*/  LDL.LU R19, [R1+0xa4] ;  /* 0x0000a40001137983 */ /* 0x000ea80000300800 */
[----:B------:R0:W-:Y:S04]  /*bf4c0*/  @P6 STG.E.U16 desc[UR8][R4.64], R9 ;  /* 0x0000000904006986 */ /* 0x0001e8000c101508 */
[----:B------:R1:W-:Y:S01]  /*bf4d0*/  @P4 STG.E.U16 desc[UR8][R6.64], R8 ;  /* 0x0000000806004986 */ /* 0x0003e2000c101508 */
[----:B0-----:R-:W-:-:S02]  /*bf4e0*/  LEA R4, P6, R0, R2, 0x1 ;  /* 0x0000000200047211 */ /* 0x001fc400078c08ff */
[----:B-1----:R-:W-:Y:S02]  /*bf4f0*/  PRMT R6, R18, 0x7632, R6 ;  /* 0x0000763212067816 */ /* 0x002fe40000000006 */
[----:B------:R-:W-:Y:S01]  /*bf500*/  LEA.HI.X.SX32 R5, R0, R20, 0x1, P6 ;  /* 0x0000001400057211 */ /* 0x000fe200030f0eff */
[----:B------:R-:W-:Y:S01]  /*bf510*/  IMAD R0, R12, 0x2, R0 ;  /* 0x000000020c007824 */ /* 0x000fe200078e0200 */
[----:B------:R-:W-:Y:S01]  /*bf520*/  PRMT R7, R25, 0x7632, R7 ;  /* 0x0000763219077816 */ /* 0x000fe20000000007 */
[----:B------:R-:W0:Y:S02]  /*bf530*/  LDC R12, c[0x0][0x248] ;  /* 0x00009200ff0c7b82 */ /* 0x000e240000000800 */
[----:B------:R1:W-:Y:S02]  /*bf540*/  @P5 STG.E.U16 desc[UR8][R4.64], R6 ;  /* 0x0000000604005986 */ /* 0x0003e4000c101508 */
[----:B-1----:R-:W-:Y:S01]  /*bf550*/  LEA R4, P6, R0, R2, 0x1 ;  /* 0x0000000200047211 */ /* 0x002fe200078c08ff */
[----:B------:R-:W-:-:S03]  /*bf560*/  IMAD R6, R11, 0x2, R0 ;  /* 0x000000020b067824 */ /* 0x000fc600078e0200 */
[----:B------:R-:W1:Y:S01]  /*bf570*/  LDC R11, c[0x0][0x248] ;  /* 0x00009200ff0b7b82 */ /* 0x000e620000000800 */
[----:B------:R-:W-:Y:S02]  /*bf580*/  LEA.HI.X.SX32 R5, R0, R20, 0x1, P6 ;  /* 0x0000001400057211 */ /* 0x000fe400030f0eff */
[----:B------:R-:W-:-:S03]  /*bf590*/  LEA R8, P6, R6, R2, 0x1 ;  /* 0x0000000206087211 */ /* 0x000fc600078c08ff */
[----:B------:R-:W-:Y:S01]  /*bf5a0*/  @P3 STG.E.U16 desc[UR8][R4.64], R7 ;  /* 0x0000000704003986 */ /* 0x000fe2000c101508 */
[----:B------:R-:W-:Y:S02]  /*bf5b0*/  LEA.HI.X.SX32 R9, R6, R20, 0x1, P6 ;  /* 0x0000001406097211 */ /* 0x000fe400030f0eff */
[----:B----4-:R-:W-:Y:S01]  /*bf5c0*/  ISETP.LT.AND P4, PT, R21, UR4, !P0 ;  /* 0x0000000415007c0c */ /* 0x010fe2000c781270 */
[----:B------:R-:W-:Y:S02]  /*bf5d0*/  ULDC UR4, c[0x0][0x22c] ;  /* 0x00008b0000047ab9 */ /* 0x000fe40000000800 */
[----:B---3--:R-:W-:Y:S01]  /*bf5e0*/  ISETP.LT.AND P5, PT, R26, UR4, !P0 ;  /* 0x000000041a007c0c */ /* 0x008fe2000c7a1270 */
[----:B------:R-:W-:Y:S01]  /*bf5f0*/  ULDC UR4, c[0x0][0x22c] ;  /* 0x00008b0000047ab9 */ /* 0x000fe20000000800 */
[----:B------:R-:W3:Y:S04]  /*bf600*/  LDL.LU R26, [R1+0x140] ;  /* 0x00014000011a7983 */ /* 0x000ee80000300800 */
[----:B------:R-:W4:Y:S04]  /*bf610*/  LDL.LU R17, [R1+0xa8] ;  /* 0x0000a80001117983 */ /* 0x000f280000300800 */
[----:B------:R-:W3:Y:S04]  /*bf620*/  LDL.LU R29, [R1+0x144] ;  /* 0x00014400011d7983 */ /* 0x000ee80000300800 */
[----:B------:R-:W3:Y:S04]  /*bf630*/  LDL.LU R16, [R1+0xac] ;  /* 0x0000ac0001107983 */ /* 0x000ee80000300800 */
[----:B------:R-:W3:Y:S04]  /*bf640*/  LDL.LU R25, [R1+0x148] ;  /* 0x0001480001197983 */ /* 0x000ee80000300800 */
[----:B------:R-:W3:Y:S01]  /*bf650*/  LDL.LU R23, [R1+0xb0] ;  /* 0x0000b00001177983 */ /* 0x000ee20000300800 */
[----:B-----5:R-:W-:Y:S01]  /*bf660*/  ISETP.LT.AND P3, PT, R24, UR4, !P0 ;  /* 0x0000000418007c0c */ /* 0x020fe2000c761270 */
[----:B------:R-:W-:-:S02]  /*bf670*/  ULDC UR4, c[0x0][0x22c] ;  /* 0x00008b0000047ab9 */ /* 0x000fc40000000800 */
[----:B------:R-:W5:Y:S04]  /*bf680*/  LDL.LU R24, [R1+0x14c] ;  /* 0x00014c0001187983 */ /* 0x000f680000300800 */
[----:B------:R0:W-:Y:S04]  /*bf690*/  @P2 STG.E.U16 desc[UR8][R8.64], R22 ;  /* 0x0000001608002986 */ /* 0x0001e8000c101508 */
[----:B------:R-:W5:Y:S01]  /*bf6a0*/  LDL.LU R18, [R1+0xb4] ;  /* 0x0000b40001127983 */ /* 0x000f620000300800 */
[----:B------:R-:W-:Y:S02]  /*bf6b0*/  IMAD R0, R14, 0x2, R6 ;  /* 0x000000020e007824 */ /* 0x000fe400078e0206 */
[----:B------:R-:W5:Y:S01]  /*bf6c0*/  LDC R14, c[0x0][0x248] ;  /* 0x00009200ff0e7b82 */ /* 0x000f620000000800 */
[----:B--2---:R-:W-:-:S07]  /*bf6d0*/  ISETP.LT.AND P2, PT, R27, UR4, !P0 ;  /* 0x000000041b007c0c */ /* 0x004fce000c741270 */
[----:B0-----:R-:W0:Y:S01]  /*bf6e0*/  LDC R8, c[0x0][0x248] ;  /* 0x00009200ff087b82 */ /* 0x001e220000000800 */
[----:B------:R-:W2:Y:S01]  /*bf6f0*/  LDL.LU R27, [R1+0x150] ;  /* 0x00015000011b7983 */ /* 0x000ea20000300800 */
[C---:B------:R-:W-:Y:S01]  /*bf700*/  LEA R4, P6, R0.reuse, R2, 0x1 ;  /* 0x0000000200047211 */ /* 0x040fe200078c08ff */
[----:B------:R-:W-:Y:S02]  /*bf710*/  ULDC UR4, c[0x0][0x22c] ;  /* 0x00008b0000047ab9 */ /* 0x000fe40000000800 */
[----:B------:R-:W2:Y:S01]  /*bf720*/  LDL.LU R15, [R1+0x154] ;  /* 0x00015400010f7983 */ /* 0x000ea20000300800 */
[----:B------:R-:W-:Y:S01]  /*bf730*/  LEA.HI.X.SX32 R5, R0, R20, 0x1, P6 ;  /* 0x0000001400057211 */ /* 0x000fe200030f0eff */
[----:B------:R-:W-:Y:S01]  /*bf740*/  IMAD R0, R10, 0x2, R0 ;  /* 0x000000020a007824 */ /* 0x000fe200078e0200 */
[----:B------:R-:W2:Y:S01]  /*bf750*/  LDC R9, c[0x0][0x248] ;  /* 0x00009200ff097b82 */ /* 0x000ea20000000800 */
[----:B------:R-:W2:Y:S04]  /*bf760*/  LDL.LU R21, [R1+0xb8] ;  /* 0x0000b80001157983 */ /* 0x000ea80000300800 */
[----:B------:R1:W-:Y:S01]  /*bf770*/  @P4 STG.E.U16 desc[UR8][R4.64], R19 ;  /* 0x0000001304004986 */ /* 0x0003e2000c101508 */
[----:B------:R-:W-:-:S02]  /*bf780*/  LEA R6, P4, R0, R2, 0x1 ;  /* 0x0000000200067211 */ /* 0x000fc400078808ff */
[----:B------:R-:W2:Y:S02]  /*bf790*/  LDC R10, c[0x0][0x248] ;  /* 0x00009200ff0a7b82 */ /* 0x000ea40000000800 */
[----:B------:R-:W-:Y:S01]  /*bf7a0*/  LEA.HI.X.SX32 R7, R0, R20, 0x1, P4 ;  /* 0x0000001400077211 */ /* 0x000fe200020f0eff */
[----:B-1----:R-:W-:-:S05]  /*bf7b0*/  IMAD R5, R11, 0x2, R0 ;  /* 0x000000020b057824 */ /* 0x002fca00078e0200 */
[----:B------:R-:W1:Y:S01]  /*bf7c0*/  LDC R11, c[0x0][0x248] ;  /* 0x00009200ff0b7b82 */ /* 0x000e620000000800 */
[----:B------:R-:W-:Y:S01]  /*bf7d0*/  IMAD R0, R13, 0x2, R5 ;  /* 0x000000020d007824 */ /* 0x000fe200078e0205 */
[----:B------:R-:W-:-:S04]  /*bf7e0*/  LEA R4, P6, R5, R2, 0x1 ;  /* 0x0000000205047211 */ /* 0x000fc800078c08ff */
[----:B------:R-:W-:Y:S02]  /*bf7f0*/  LEA.HI.X.SX32 R5, R5, R20, 0x1, P6 ;  /* 0x0000001405057211 */ /* 0x000fe400030f0eff */
[----:B------:R-:W1:Y:S01]  /*bf800*/  LDC R13, c[0x0][0x248] ;  /* 0x00009200ff0d7b82 */ /* 0x000e620000000800 */
[----:B----4-:R4:W-:Y:S01]  /*bf810*/  @P5 STG.E.U16 desc[UR8][R6.64], R17 ;  /* 0x0000001106005986 */ /* 0x0109e2000c101508 */
[----:B---3--:R-:W-:Y:S01]  /*bf820*/  ISETP.LT.AND P4, PT, R26, UR4, !P0 ;  /* 0x000000041a007c0c */ /* 0x008fe2000c781270 */
[----:B------:R-:W-:Y:S02]  /*bf830*/  ULDC UR4, c[0x0][0x22c] ;  /* 0x00008b0000047ab9 */ /* 0x000fe40000000800 */
[----:B------:R-:W3:Y:S01]  /*bf840*/  LDL.LU R26, [R1+0xbc] ;  /* 0x0000bc00011a7983 */ /* 0x000ee20000300800 */
[----:B----4-:R-:W-:-:S04]  /*bf850*/  LEA R6, P6, R0, R2, 0x1 ;  /* 0x0000000200067211 */ /* 0x010fc800078c08ff */
[----:B------:R-:W-:Y:S01]  /*bf860*/  LEA.HI.X.SX32 R7, R0, R20, 0x1, P6 ;  /* 0x0000001400077211 */ /* 0x000fe200030f0eff */
[----:B0-----:R-:W-:Y:S01]  /*bf870*/  IMAD R0, R8, 0x2, R0 ;  /* 0x0000000208007824 */ /* 0x001fe200078e0200 */
[----:B------:R-:W-:Y:S01]  /*bf880*/  @P3 STG.E.U16 desc[UR8][R4.64], R16 ;  /* 0x0000001004003986 */ /* 0x000fe2000c101508 */
[----:B------:R-:W-:Y:S01]  /*bf890*/  ISETP.LT.AND P5, PT, R29, UR4, !P0 ;  /* 0x000000041d007c0c */ /* 0x000fe2000c7a1270 */
[----:B------:R-:W-:Y:S01]  /*bf8a0*/  ULDC UR4, c[0x0][0x22c] ;  /* 0x00008b0000047ab9 */ /* 0x000fe20000000800 */
[----:B------:R-:W0:Y:S01]  /*bf8b0*/  LDC R8, c[0x0][0x248] ;  /* 0x00009200ff087b82 */ /* 0x000e220000000800 */
[----:B------:R4:W-:Y:S01]  /*bf8c0*/  @P2 STG.E.U16 desc[UR8][R6.64], R23 ;  /* 0x0000001706002986 */ /* 0x0009e2000c101508 */
[----:B------:R-:W-:Y:S01]  /*bf8d0*/  ISETP.LT.AND P3, PT, R25, UR4, !P0 ;  /* 0x0000000419007c0c */ /* 0x000fe2000c761270 */
[----:B------:R-:W-:Y:S02]  /*bf8e0*/  ULDC UR4, c[0x0][0x22c] ;  /* 0x00008b0000047ab9 */ /* 0x000fe40000000800 */
[----:B------:R-:W3:Y:S01]  /*bf8f0*/  LDL.LU R25, [R1+0x158] ;  /* 0x0001580001197983 */ /* 0x000ee20000300800 */
[----:B----4-:R-:W-:-:S04]  /*bf900*/  LEA R6, P2, R0, R2, 0x1 ;  /* 0x0000000200067211 */ /* 0x010fc800078408ff */
[----:B------:R-:W-:Y:S02]  /*bf910*/  LEA.HI.X.SX32 R7, R0, R20, 0x1, P2 ;  /* 0x0000001400077211 */ /* 0x000fe400010f0eff */
[----:B-----5:R-:W-:Y:S01]  /*bf920*/  ISETP.LT.AND P2, PT, R24, UR4, !P0 ;  /* 0x0000000418007c0c */ /* 0x020fe2000c741270 */
[----:B------:R-:W-:Y:S01]  /*bf930*/  ULDC UR4, c[0x0][0x22c] ;  /* 0x00008b0000047ab9 */ /* 0x000fe20000000800 */
[----:B------:R-:W4:Y:S04]  /*bf940*/  LDL.LU R24, [R1+0x15c] ;  /* 0x00015c0001187983 */ /* 0x000f280000300800 */
[----:B------:R5:W-:Y:S01]  /*bf950*/  @P4 STG.E.U16 desc[UR8][R6.64], R18 ;  /* 0x0000001206004986 */ /* 0x000be2000c101508 */
[----:B--2---:R-:W-:Y:S01]  /*bf960*/  ISETP.LT.AND P4, PT, R27, UR4, !P0 ;  /* 0x000000041b007c0c */ /* 0x004fe2000c781270 */
[----:B------:R-:W-:Y:S01]  /*bf970*/  IMAD R5, R10, 0x2, R0 ;  /* 0x000000020a057824 */ /* 0x000fe200078e0200 */
[----:B------:R-:W-:Y:S01]  /*bf980*/  ULDC UR4, c[0x0][0x22c] ;  /* 0x00008b0000047ab9 */ /* 0x000fe20000000800 */
[----:B------:R-:W2:Y:S01]  /*bf990*/  LDL.LU R27, [R1+0x160] ;  /* 0x00016000011b7983 */ /* 0x000ea20000300800 */
[----:B------:R-:W0:Y:S02]  /*bf9a0*/  LDC R10, c[0x0][0x248] ;  /* 0x00009200ff0a7b82 */ /* 0x000e240000000800 */
[----:B------:R-:W-:Y:S01]  /*bf9b0*/  LEA R4, P6, R5, R2, 0x1 ;  /* 0x0000000205047211 */ /* 0x000fe200078c08ff */
[----:B------:R-:W-:-:S03]  /*bf9c0*/  IMAD R0, R12, 0x2, R5 ;  /* 0x000000020c007824 */ /* 0x000fc600078e0205 */
[----:B------:R-:W-:Y:S02]  /*bf9d0*/  LEA.HI.X.SX32 R5, R5, R20, 0x1, P6 ;  /* 0x0000001405057211 */ /* 0x000fe400030f0eff */
[C---:B-----5:R-:W-:Y:S01]  /*bf9e0*/  LEA R6, P6, R0.reuse, R2, 0x1 ;  /* 0x0000000200067211 */ /* 0x060fe200078c08ff */
[----:B------:R-:W5:Y:S02]  /*bf9f0*/  LDC R12, c[0x0][0x248] ;  /* 0x00009200ff0c7b82 */ /* 0x000f640000000800 */
[----:B------:R1:W-:Y:S01]  /*bfa00*/  @P5 STG.E.U16 desc[UR8][R4.64], R21 ;  /* 0x0000001504005986 */ /* 0x0003e2000c101508 */
[----:B------:R-:W-:Y:S02]  /*bfa10*/  LEA.HI.X.SX32 R7, R0, R20, 0x1, P6 ;  /* 0x0000001400077211 */ /* 0x000fe400030f0eff */
[----:B------:R-:W-:Y:S01]  /*bfa20*/  ISETP.LT.AND P5, PT, R15, UR4, !P0 ;  /* 0x000000040f007c0c */ /* 0x000fe2000c7a1270 */
[----:B------:R-:W-:Y:S01]  /*bfa30*/  ULDC UR4, c[0x0][0x22c] ;  /* 0x00008b0000047ab9 */ /* 0x000fe20000000800 */
[----:B------:R-:W5:Y:S01]  /*bfa40*/  LDL.LU R15, [R1+0x164] ;  /* 0x00016400010f7983 */ /* 0x000f620000300800 */
[----:B-1----:R-:W-:-:S02]  /*bfa50*/  IMAD R5, R11, 0x2, R0 ;  /* 0x000000020b057824 */ /* 0x002fc400078e0200 */
[----:B------:R-:W1:Y:S03]  /*bfa60*/  LDC R11, c[0x0][0x248] ;  /* 0x00009200ff0b7b82 */ /* 0x000e660000000800 */
[----:B------:R-:W-:Y:S01]  /*bfa70*/  LEA R4, P6, R5, R2, 0x1 ;  /* 0x0000000205047211 */ /* 0x000fe200078c08ff */
[----:B------:R-:W-:-:S03]  /*bfa80*/  IMAD R0, R9, 0x2, R5 ;  /* 0x0000000209007824 */ /* 0x000fc600078e0205 */
[----:B------:R-:W-:Y:S01]  /*bfa90*/  LEA.HI.X.SX32 R5, R5, R20, 0x1, P6 ;  /* 0x0000001405057211 */ /* 0x000fe200030f0eff */
[----:B---3--:R3:W-:Y:S02]  /*bfaa0*/  @P3 STG.E.U16 desc[UR8][R6.64], R26 ;  /* 0x0000001a06003986 */ /* 0x0087e4000c101508 */
[----:B---3--:R-:W-:Y:S02]  /*bfab0*/  PRMT R7, R22, 0x7632, R7 ;  /* 0x0000763216077816 */ /* 0x008fe40000000007 */
[----:B------:R-:W-:-:S03]  /*bfac0*/  LEA R6, P6, R0, R2, 0x1 ;  /* 0x0000000200067211 */ /* 0x000fc600078c08ff */
[----:B------:R3:W-:Y:S01]  /*bfad0*/  @P2 STG.E.U16 desc[UR8][R4.64], R7 ;  /* 0x0000000704002986 */ /* 0x0007e2000c101508 */
[----:B------:R-:W-:Y:S01]  /*bfae0*/  ISETP.LT.AND P3, PT, R25, UR4, !P0 ;  /* 0x0000000419007c0c */ /* 0x000fe2000c761270 */
[----:B------:R-:W-:Y:S02]  /*bfaf0*/  ULDC UR4, c[0x0][0x22c] ;  /* 0x00008b0000047ab9 */ /* 0x000fe40000000800 */
[----:B------:R-:W5:Y:S01]  /*bfb00*/  LDL.LU R25, [R1+0x168] ;  /* 0x0001680001197983 */ /* 0x000f620000300800 */
[----:B---3--:R-:W-:Y:S02]  /*bfb10*/  LEA.HI.X.SX32 R7, R0, R20, 0x1, P6 ;  /* 0x0000001400077211 */ /* 0x008fe400030f0eff */
[----:B------:R-:W-:Y:S02]  /*bfb20*/  PRMT R4, R19, 0x7632, R4 ;  /* 0x0000763213047816 */ /* 0x000fe40000000004 */
[----:B----4-:R-:W-:Y:S01]  /*bfb30*/  ISETP.LT.AND P2, PT, R24, UR4, !P0 ;  /* 0x0000000418007c0c */ /* 0x010fe2000c741270 */
[----:B------:R-:W-:Y:S01]  /*bfb40*/  ULDC UR4, c[0x0][0x22c] ;  /* 0x00008b0000047ab9 */ /* 0x000fe20000000800 */
[----:B------:R-:W3:Y:S04]  /*bfb50*/  LDL.LU R24, [R1+0x16c] ;  /* 0x00016c0001187983 */ /* 0x000ee80000300800 */
[----:B------:R4:W-:Y:S01]  /*bfb60*/  @P4 STG.E.U16 desc[UR8][R6.64], R4 ;  /* 0x0000000406004986 */ /* 0x0009e2000c101508 */
[----:B--2---:R-:W-:Y:S01]  /*bfb70*/  ISETP.LT.AND P4, PT, R27, UR4, !P0 ;  /* 0x000000041b007c0c */ /* 0x004fe2000c781270 */
[----:B0-----:R-:W-:-:S02]  /*bfb80*/  IMAD R0, R8, 0x2, R0 ;  /* 0x0000000208007824 */ /* 0x001fc400078e0200 */
[----:B------:R-:W2:Y:S01]  /*bfb90*/  LDL.LU R27, [R1+0x170] ;  /* 0x00017000011b7983 */ /* 0x000ea20000300800 */
[----:B------:R-:W-:Y:S01]  /*bfba0*/  PRMT R9, R17, 0x7632, R9 ;  /* 0x0000763211097816 */ /* 0x000fe20000000009 */
[----:B------:R-:W-:Y:S01]  /*bfbb0*/  ULDC UR4, c[0x0][0x22c] ;  /* 0x00008b0000047ab9 */ /* 0x000fe20000000800 */
[----:B------:R-:W-:Y:S02]  /*bfbc0*/  IMAD R8, R10, 0x2, R0 ;  /* 0x000000020a087824 */ /* 0x000fe400078e0200 */
[----:B------:R-:W0:Y:S01]  /*bfbd0*/  LDC R10, c[0x0][0x248] ;  /* 0x00009200ff0a7b82 */ /* 0x000e220000000800 */
[----:B----4-:R-:W-:-:S04]  /*bfbe0*/  LEA R4, P6, R0, R2, 0x1 ;  /* 0x0000000200047211 */ /* 0x010fc800078c08ff */
[----:B------:R-:W-:Y:S02]  /*bfbf0*/  LEA.HI.X.SX32 R5, R0, R20, 0x1, P6 ;  /* 0x0000001400057211 */ /* 0x000fe400030f0eff */
[----:B------:R-:W-:Y:S02]  /*bfc00*/  LEA R6, P6, R8, R2, 0x1 ;  /* 0x0000000208067211 */ /* 0x000fe400078c08ff */
[----:B------:R-:W-:Y:S01]  /*bfc10*/  PRMT R0, R16, 0x7632, R0 ;  /* 0x0000763210007816 */ /* 0x000fe20000000000 */
[----:B------:R5:W-:Y:S01]  /*bfc20*/  @P5 STG.E.U16 desc[UR8][R4.64], R9 ;  /* 0x0000000904005986 */ /* 0x000be2000c101508 */
[----:B------:R-:W-:-:S05]  /*bfc30*/  LEA.HI.X.SX32 R7, R8, R20, 0x1, P6 ;  /* 0x0000001408077211 */ /* 0x000fca00030f0eff */
[----:B------:R4:W-:Y:S01]  /*bfc40*/  @P3 STG.E.U16 desc[UR8][R6.64], R0 ;  /* 0x0000000006003986 */ /* 0x0009e2000c101508 */
[----:B-----5:R-:W-:Y:S01]  /*bfc50*/  IMAD R4, R12, 0x2, R8 ;  /* 0x000000020c047824 */ /* 0x020fe200078e0208 */
[----:B------:R-:W-:Y:S01]  /*bfc60*/  ISETP.LT.AND P6, PT, R15, UR4, !P0 ;  /* 0x000000040f007c0c */ /* 0x000fe2000c7c1270 */
[----:B------:R-:W-:Y:S01]  /*bfc70*/  ULDC UR4, c[0x0][0x22c] ;  /* 0x00008b0000047ab9 */ /* 0x000fe20000000800 */
[----:B------:R-:W-:Y:S01]  /*bfc80*/  PRMT R5, R23, 0x7632, R5 ;  /* 0x0000763217057816 */ /* 0x000fe20000000005 */
[----:B------:R-:W5:Y:S01]  /*bfc90*/  LDC R8, c[0x0][0x248] ;  /* 0x00009200ff087b82 */ /* 0x000f620000000800 */
[----:B----4-:R-:W-:Y:S01]  /*bfca0*/  LEA R6, P3, R4, R2, 0x1 ;  /* 0x0000000204067211 */ /* 0x010fe200078608ff */
[----:B-1----:R-:W-:-:S03]  /*bfcb0*/  IMAD R0, R11, 0x2, R4 ;  /* 0x000000020b007824 */ /* 0x002fc600078e0204 */
[----:B------:R-:W-:Y:S02]  /*bfcc0*/  LEA.HI.X.SX32 R7, R4, R20, 0x1, P3 ;  /* 0x0000001404077211 */ /* 0x000fe400018f0eff */
[C---:B------:R-:W-:Y:S01]  /*bfcd0*/  LEA R4, P5, R0.reuse, R2, 0x1 ;  /* 0x0000000200047211 */ /* 0x040fe200078a08ff */
[----:B------:R-:W1:Y:S02]  /*bfce0*/  LDC R9, c[0x0][0x248] ;  /* 0x00009200ff097b82 */ /* 0x000e640000000800 */
[----:B------:R4:W-:Y:S06]  /*bfcf0*/  @P2 STG.E.U16 desc[UR8][R6.64], R5 ;  /* 0x0000000506002986 */ /* 0x0009ec000c101508 */
[----:B------:R-:W1:Y:S01]  /*bfd00*/  LDC R11, c[0x0][0x248] ;  /* 0x00009200ff0b7b82 */ /* 0x000e620000000800 */
[----:B----4-:R-:W-:-:S07]  /*bfd10*/  LEA.HI.X.SX32 R5, R0, R20, 0x1, P5 ;  /* 0x0000001400057211 */ /* 0x010fce00028f0eff */
[----:B------:R-:W4:Y:S01]  /*bfd20*/  LDC R12, c[0x0][0x248] ;  /* 0x00009200ff0c7b82 */ /* 0x000f220000000800 */
[----:B------:R-:W-:Y:S01]  /*bfd30*/  ISETP.LT.AND P3, PT, R25, UR4, !P0 ;  /* 0x0000000419007c0c */ /* 0x000fe2000c761270 */
[----:B------:R-:W-:Y:S01]  /*bfd40*/  ULDC UR4, c[0x0][0x22c] ;  /* 0x00008b0000047ab9 */ /* 0x000fe20000000800 */
[----:B------:R-:W4:Y:S01]  /*bfd50*/  LDL.LU R25, [R1+0x174] ;  /* 0x0001740001197983 */ /* 0x000f220000300800 */
[----:B---3--:R-:W-:Y:S01]  /*bfd60*/  ISETP.LT.AND P2, PT, R24, UR4, !P0 ;  /* 0x0000000418007c0c */ /* 0x008fe2000c741270 */
[----:B------:R-:W-:Y:S02]  /*bfd70*/  ULDC UR4, c[0x0][0x22c] ;  /* 0x00008b0000047ab9 */ /* 0x000fe40000000800 */
[----:B------:R-:W3:Y:S04]  /*bfd80*/  LDL.LU R24, [R1+0x178] ;  /* 0x0001780001187983 */ /* 0x000ee80000300800 */
[----:B------:R-:W3:Y:S01]  /*bfd90*/  LDL.LU R22, [R1+0xc0] ;  /* 0x0000c00001167983 */ /* 0x000ee20000300800 */
[----:B--2---:R-:W-:Y:S01]  /*bfda0*/  ISETP.LT.AND P5, PT, R27, UR4, !P0 ;  /* 0x000000041b007c0c */ /* 0x004fe2000c7a1270 */
[----:B0-----:R-:W-:-:S02]  /*bfdb0*/  IMAD R6, R10, 0x2, R0 ;  /* 0x000000020a067824 */ /* 0x001fc400078e0200 */
[----:B------:R-:W2:Y:S01]  /*bfdc0*/  LDL.LU R27, [R1+0x17c] ;  /* 0x00017c00011b7983 */ /* 0x000ea20000300800 */
[----:B------:R-:W-:Y:S01]  /*bfdd0*/  PRMT R0, R18, 0x7632, R0 ;  /* 0x0000763212007816 */ /* 0x000fe20000000000 */
[----:B------:R-:W-:Y:S01]  /*bfde0*/  ULDC UR4, c[0x0][0x22c] ;  /* 0x00008b0000047ab9 */ /* 0x000fe20000000800 */
[----:B------:R-:W-:Y:S01]  /*bfdf0*/  PRMT R7, R21, 0x7632, R7 ;  /* 0x0000763215077816 */ /* 0x000fe20000000007 */
[----:B------:R-:W2:Y:S01]  /*bfe00*/  LDL.LU R17, [R1+0xc4] ;  /* 0x0000c40001117983 */ /* 0x000ea20000300800 */
[----:B------:R-:W0:Y:S03]  /*bfe10*/  LDC R10, c[0x0][0x248] ;  /* 0x00009200ff0a7b82 */ /* 0x000e260000000800 */
[----:B------:R1:W-:Y:S02]  /*bfe20*/  @P4 STG.E.U16 desc[UR8][R4.64], R0 ;  /* 0x0000000004004986 */ /* 0x0003e4000c101508 */
[----:B-1----:R-:W-:Y:S01]  /*bfe30*/  LEA R4, P4, R6, R2, 0x1 ;  /* 0x0000000206047211 */ /* 0x002fe200078808ff */
[----:B-----5:R-:W-:-:S03]  /*bfe40*/  IMAD R0, R8, 0x2, R6 ;  /* 0x0000000208007824 */ /* 0x020fc600078e0206 */
[----:B------:R-:W-:Y:S01]  /*bfe50*/  LEA.HI.X.SX32 R5, R6, R20, 0x1, P4 ;  /* 0x0000001406057211 */ /* 0x000fe200020f0eff */
[----:B------:R-:W-:Y:S01]  /*bfe60*/  IMAD R9, R9, 0x2, R0 ;  /* 0x0000000209097824 */ /* 0x000fe200078e0200 */
[-C--:B------:R-:W-:Y:S02]  /*bfe70*/  LEA R6, P4, R0, R2.reuse, 0x1 ;  /* 0x0000000200067211 */ /* 0x080fe400078808ff */
[----:B------:R-:W-:Y:S01]  /*bfe80*/  PRMT R8, R26, 0x7632, R8 ;  /* 0x000076321a087816 */ /* 0x000fe20000000008 */
[----:B------:R1:W-:Y:S04]  /*bfe90*/  @P6 STG.E.U16 desc[UR8][R4.64], R7 ;  /* 0x0000000704006986 */ /* 0x0003e8000c101508 */
[----:B------:R-:W5:Y:S04]  /*bfea0*/  LDL.LU R26, [R1+0x180] ;  /* 0x00018000011a7983 */ /* 0x000f680000300800 */
[----:B------:R-:W5:Y:S01]  /*bfeb0*/  LDL.LU R16, [R1+0xc8] ;  /* 0x0000c80001107983 */ /* 0x000f620000300800 */
[----:B-1----:R-:W-:-:S03]  /*bfec0*/  LEA R4, P6, R9, R2, 0x1 ;  /* 0x0000000209047211 */ /* 0x002fc600078c08ff */
[----:B------:R-:W5:Y:S01]  /*bfed0*/  LDL.LU R19, [R1+0x184] ;  /* 0x0001840001137983 */ /* 0x000f620000300800 */
[-C--:B------:R-:W-:Y:S01]  /*bfee0*/  LEA.HI.X.SX32 R7, R0, R20.reuse, 0x1, P4 ;  /* 0x0000001400077211 */ /* 0x080fe200020f0eff */
[----:B------:R-:W-:Y:S01]  /*bfef0*/  IMAD R0, R11, 0x2, R9 ;  /* 0x000000020b007824 */ /* 0x000fe200078e0209 */
[----:B------:R-:W-:Y:S01]  /*bff00*/  LEA.HI.X.SX32 R5, R9, R20, 0x1, P6 ;  /* 0x0000001409057211 */ /* 0x000fe200030f0eff */
[----:B------:R-:W5:Y:S01]  /*bff10*/  LDL.LU R21, [R1+0xcc] ;  /* 0x0000cc0001157983 */ /* 0x000f620000300800 */
[----:B------:R-:W1:Y:S03]  /*bff20*/  LDC R9, c[0x0][0x248] ;  /* 0x00009200ff097b82 */ /* 0x000e660000000800 */
[----:B------:R0:W-:Y:S05]  /*bff30*/  @P3 STG.E.U16 desc[UR8][R6.64], R8 ;  /* 0x0000000806003986 */ /* 0x0001ea000c101508 */
[----:B------:R-:W1:Y:S08]  /*bff40*/  LDC R11, c[0x0][0x248] ;  /* 0x00009200ff0b7b82 */ /* 0x000e700000000800 */
[----:B0-----:R-:W0:Y:S01]  /*bff50*/  LDC R8, c[0x0][0x248] ;  /* 0x00009200ff087b82 */ /* 0x001e220000000800 */
[----:B----4-:R-:W-:Y:S01]  /*bff60*/  ISETP.LT.AND P4, PT, R25, UR4, !P0 ;  /* 0x0000000419007c0c */ /* 0x010fe2000c781270 */
[----:B------:R-:W-:-:S02]  /*bff70*/  ULDC UR4, c[0x0][0x22c] ;  /* 0x00008b0000047ab9 */ /* 0x000fc40000000800 */
[----:B---3--:R-:W-:Y:S01]  /*bff80*/  ISETP.LT.AND P3, PT, R24, UR4, !P0 ;  /* 0x0000000418007c0c */ /* 0x008fe2000c761270 */
[----:B------:R-:W-:Y:S01]  /*bff90*/  ULDC UR4, c[0x0][0x22c] ;  /* 0x00008b0000047ab9 */ /* 0x000fe20000000800 */
[----:B------:R-:W3:Y:S04]  /*bffa0*/  LDL.LU R24, [R1+0x188] ;  /* 0x0001880001187983 */ /* 0x000ee80000300800 */
[----:B------:R4:W-:Y:S01]  /*bffb0*/  @P2 STG.E.U16 desc[UR8][R4.64], R22 ;  /* 0x0000001604002986 */ /* 0x0009e2000c101508 */
[----:B------:R-:W-:-:S03]  /*bffc0*/  LEA R6, P2, R0, R2, 0x1 ;  /* 0x0000000200067211 */ /* 0x000fc600078408ff */
[----:B------:R-:W3:Y:S01]  /*bffd0*/  LDL.LU R25, [R1+0xd0] ;  /* 0x0000d00001197983 */ /* 0x000ee20000300800 */
[----:B------:R-:W-:Y:S02]  /*bffe0*/  LEA.HI.X.SX32 R7, R0, R20, 0x1, P2 ;  /* 0x0000001400077211 */ /* 0x000fe400010f0eff */
[----:B--2---:R-:W-:Y:S01]  /*bfff0*/  ISETP.LT.AND P2, PT, R27, UR4, !P0 ;  /* 0x000000041b007c0c */ /* 0x004fe2000c741270 */
[----:B------:R-:W-:Y:S01]  /*c0000*/  ULDC UR4, c[0x0][0x22c] ;  /* 0x00008b0000047ab9 */ /* 0x000fe20000000800 */
[----:B------:R-:W2:Y:S01]  /*c0010*/  LDL.LU R27, [R1+0x18c] ;  /* 0x00018c00011b7983 */ /* 0x000ea20000300800 */
[----:B----4-:R-:W-:-:S03]  /*c0020*/  IMAD R5, R10, 0x2, R0 ;  /* 0x000000020a057824 */ /* 0x010fc600078e0200 */
[----:B------:R-:W4:Y:S01]  /*c0030*/  LDL.LU R23, [R1+0xd4] ;  /* 0x0000d40001177983 */ /* 0x000f220000300800 */
[----:B------:R-:W1:Y:S01]  /*c0040*/  LDC R10, c[0x0][0x248] ;  /* 0x00009200ff0a7b82 */ /* 0x000e620000000800 */
[----:B------:R-:W-:Y:S01]  /*c0050*/  IMAD R0, R13, 0x2, R5 ;  /* 0x000000020d007824 */ /* 0x000fe200078e0205 */
[C---:B------:R-:W-:Y:S01]  /*c0060*/  LEA R4, P6, R5.reuse, R2, 0x1 ;  /* 0x0000000205047211 */ /* 0x040fe200078c08ff */
[----:B------:R0:W-:Y:S03]  /*c0070*/  @P5 STG.E.U16 desc[UR8][R6.64], R17 ;  /* 0x0000001106005986 */ /* 0x0001e6000c101508 */
[----:B------:R-:W-:Y:S01]  /*c0080*/  LEA.HI.X.SX32 R5, R5, R20, 0x1, P6 ;  /* 0x0000001405057211 */ /* 0x000fe200030f0eff */
[----:B------:R-:W4:Y:S01]  /*c0090*/  LDL.LU R29, [R1+0x190] ;  /* 0x00019000011d7983 */ /* 0x000f220000300800 */
[----:B------:R-:W4:Y:S03]  /*c00a0*/  LDC R13, c[0x0][0x248] ;  /* 0x00009200ff0d7b82 */ /* 0x000f260000000800 */
[----:B------:R-:W4:Y:S01]  /*c00b0*/  LDL.LU R15, [R1+0x194] ;  /* 0x00019400010f7983 */ /* 0x000f220000300800 */
[----:B0-----:R-:W-:-:S03]  /*c00c0*/  LEA R6, P6, R0, R2, 0x1 ;  /* 0x0000000200067211 */ /* 0x001fc600078c08ff */
[----:B------:R-:W4:Y:S01]  /*c00d0*/  LDL.LU R18, [R1+0xd8] ;  /* 0x0000d80001127983 */ /* 0x000f220000300800 */
[----:B------:R-:W-:Y:S01]  /*c00e0*/  LEA.HI.X.SX32 R7, R0, R20, 0x1, P6 ;  /* 0x0000001400077211 */ /* 0x000fe200030f0eff */
[----:B------:R-:W-:Y:S01]  /*c00f0*/  IMAD R0, R8, 0x2, R0 ;  /* 0x0000000208007824 */ /* 0x000fe200078e0200 */
[----:B-----5:R-:W-:Y:S01]  /*c0100*/  ISETP.LT.AND P5, PT, R26, UR4, !P0 ;  /* 0x000000041a007c0c */ /* 0x020fe2000c7a1270 */
[----:B------:R-:W-:Y:S01]  /*c0110*/  ULDC UR4, c[0x0][0x22c] ;  /* 0x00008b0000047ab9 */ /* 0x000fe20000000800 */
[----:B------:R-:W5:Y:S04]  /*c0120*/  LDL.LU R26, [R1+0xdc] ;  /* 0x0000dc00011a7983 */ /* 0x000f680000300800 */
[----:B------:R-:W-:Y:S01]  /*c0130*/  @P4 STG.E.U16 desc[UR8][R4.64], R16 ;  /* 0x0000001004004986 */ /* 0x000fe2000c101508 */
[----:B------:R-:W-:Y:S01]  /*c0140*/  ISETP.LT.AND P4, PT, R19, UR4, !P0 ;  /* 0x0000000413007c0c */ /* 0x000fe2000c781270 */
[----:B------:R-:W-:-:S02]  /*c0150*/  ULDC UR4, c[0x0][0x22c] ;  /* 0x00008b0000047ab9 */ /* 0x000fc40000000800 */
[----:B------:R0:W-:Y:S02]  /*c0160*/  @P3 STG.E.U16 desc[UR8][R6.64], R21 ;  /* 0x0000001506003986 */ /* 0x0001e4000c101508 */
[----:B0-----:R-:W-:-:S04]  /*c0170*/  LEA R6, P6, R0, R2, 0x1 ;  /* 0x0000000200067211 */ /* 0x001fc800078c08ff */
[----:B------:R-:W-:Y:S02]  /*c0180*/  LEA.HI.X.SX32 R7, R0, R20, 0x1, P6 ;  /* 0x0000001400077211 */ /* 0x000fe400030f0eff */
[----:B---3--:R-:W-:Y:S01]  /*c0190*/  ISETP.LT.AND P3, PT, R24, UR4, !P0 ;  /* 0x0000000418007c0c */ /* 0x008fe2000c761270 */
[----:B------:R-:W-:Y:S01]  /*c01a0*/  ULDC UR4, c[0x0][0x22c] ;  /* 0x00008b0000047ab9 */ /* 0x000fe20000000800 */
[----:B------:R-:W3:Y:S04]  /*c01b0*/  LDL.LU R24, [R1+0x198] ;  /* 0x0001980001187983 */ /* 0x000ee80000300800 */
[----:B------:R-:W3:Y:S04]  /*c01c0*/  LDL.LU R19, [R1+0x19c] ;  /* 0x00019c0001137983 */ /* 0x000ee80000300800 */
[----:B------:R0:W-:Y:S01]  /*c01d0*/  @P2 STG.E.U16 desc[UR8][R6.64], R25 ;  /* 0x0000001906002986 */ /* 0x0001e2000c101508 */
[----:B--2---:R-:W-:Y:S01]  /*c01e0*/  ISETP.LT.AND P2, PT, R27, UR4, !P0 ;  /* 0x000000041b007c0c */ /* 0x004fe2000c741270 */
[----:B-1----:R-:W-:-:S02]  /*c01f0*/  IMAD R5, R9, 0x2, R0 ;  /* 0x0000000209057824 */ /* 0x002fc400078e0200 */
[----:B------:R-:W2:Y:S01]  /*c0200*/  LDL.LU R27, [R1+0x1a0] ;  /* 0x0001a000011b7983 */ /* 0x000ea20000300800 */
[----:B------:R-:W1:Y:S01]  /*c0210*/  LDC R9, c[0x0][0x248] ;  /* 0x00009200ff097b82 */ /* 0x000e620000000800 */
[----:B------:R-:W-:Y:S01]  /*c0220*/  ULDC UR4, c[0x0][0x22c] ;  /* 0x00008b0000047ab9 */ /* 0x000fe20000000800 */
[----:B------:R-:W-:Y:S01]  /*c0230*/  IMAD R0, R12, 0x2, R5 ;  /* 0x000000020c007824 */ /* 0x000fe200078e0205 */
[----:B------:R-:W-:-:S03]  /*c0240*/  LEA R4, P6, R5, R2, 0x1 ;  /* 0x0000000205047211 */ /* 0x000fc600078c08ff */
[----:B------:R-:W-:Y:S01]  /*c0250*/  IMAD R8, R10, 0x2, R0 ;  /* 0x000000020a087824 */ /* 0x000fe200078e0200 */
[----:B------:R-:W-:Y:S01]  /*c0260*/  LEA.HI.X.SX32 R5, R5, R20, 0x1, P6 ;  /* 0x0000001405057211 */ /* 0x000fe200030f0eff */
[----:B------:R-:W2:Y:S01]  /*c0270*/  LDC R10, c[0x0][0x248] ;  /* 0x00009200ff0a7b82 */ /* 0x000ea20000000800 */
[----:B0-----:R-:W-:-:S03]  /*c0280*/  LEA R6, P6, R0, R2, 0x1 ;  /* 0x0000000200067211 */ /* 0x001fc600078c08ff */
[----:B----4-:R0:W-:Y:S01]  /*c0290*/  @P5 STG.E.U16 desc[UR8][R4.64], R23 ;  /* 0x0000001704005986 */ /* 0x0101e2000c101508 */
[----:B------:R-:W-:-:S03]  /*c02a0*/  LEA.HI.X.SX32 R7, R0, R20, 0x1, P6 ;  /* 0x0000001400077211 */ /* 0x000fc600030f0eff */
[----:B------:R-:W4:Y:S01]  /*c02b0*/  LDC R12, c[0x0][0x248] ;  /* 0x00009200ff0c7b82 */ /* 0x000f220000000800 */
[C---:B0-----:R-:W-:Y:S01]  /*c02c0*/  LEA R4, P6, R8.reuse, R2, 0x1 ;  /* 0x0000000208047211 */ /* 0x041fe200078c08ff */
[----:B-1----:R-:W-:Y:S01]  /*c02d0*/  IMAD R0, R9, 0x2, R8 ;  /* 0x0000000209007824 */ /* 0x002fe200078e0208 */
[----:B------:R0:W-:Y:S01]  /*c02e0*/  @P4 STG.E.U16 desc[UR8][R6.64], R18 ;  /* 0x0000001206004986 */ /* 0x0001e2000c101508 */
[----:B------:R-:W-:Y:S01]  /*c02f0*/  ISETP.LT.AND P5, PT, R29, UR4, !P0 ;  /* 0x000000041d007c0c */ /* 0x000fe2000c7a1270 */
[----:B------:R-:W-:Y:S01]  /*c0300*/  ULDC UR4, c[0x0][0x22c] ;  /* 0x00008b0000047ab9 */ /* 0x000fe20000000800 */
[----:B------:R-:W-:Y:S02]  /*c0310*/  LEA.HI.X.SX32 R5, R8, R20, 0x1, P6 ;  /* 0x0000001408057211 */ /* 0x000fe400030f0eff */
[----:B------:R-:W1:Y:S03]  /*c0320*/  LDC R9, c[0x0][0x248] ;  /* 0x00009200ff097b82 */ /* 0x000e660000000800 */
[----:B-----5:R5:W-:Y:S01]  /*c0330*/  @P3 STG.E.U16 desc[UR8][R4.64], R26 ;  /* 0x0000001a04003986 */ /* 0x020be2000c101508 */
[C---:B0-----:R-:W-:Y:S01]  /*c0340*/  LEA R6, P3, R0.reuse, R2, 0x1 ;  /* 0x0000000200067211 */ /* 0x041fe200078608ff */
[--C-:B------:R-:W-:Y:S01]  /*c0350*/  IMAD R8, R11, 0x2, R0.reuse ;  /* 0x000000020b087824 */ /* 0x100fe200078e0200 */
[----:B------:R-:W-:Y:S01]  /*c0360*/  ISETP.LT.AND P6, PT, R15, UR4, !P0 ;  /* 0x000000040f007c0c */ /* 0x000fe2000c7c1270 */
[----:B------:R-:W-:Y:S01]  /*c0370*/  ULDC UR4, c[0x0][0x22c] ;  /* 0x00008b0000047ab9 */ /* 0x000fe20000000800 */
[----:B------:R-:W-:Y:S01]  /*c0380*/  LEA.HI.X.SX32 R7, R0, R20, 0x1, P3 ;  /* 0x0000001400077211 */ /* 0x000fe200018f0eff */
[----:B------:R-:W4:Y:S01]  /*c0390*/  LDL.LU R15, [R1+0x1a4] ;  /* 0x0001a400010f7983 */ /* 0x000f220000300800 */
[----:B------:R-:W-:Y:S01]  /*c03a0*/  PRMT R0, R22, 0x7632, R0 ;  /* 0x0000763216007816 */ /* 0x000fe20000000000 */
[----:B------:R-:W0:Y:S01]  /*c03b0*/  LDC R11, c[0x0][0x248] ;  /* 0x00009200ff0b7b82 */ /* 0x000e220000000800 */
[----:B-----5:R-:W-:-:S03]  /*c03c0*/  LEA R4, P4, R8, R2, 0x1 ;  /* 0x0000000208047211 */ /* 0x020fc600078808ff */
[----:B------:R5:W-:Y:S01]  /*c03d0*/  @P2 STG.E.U16 desc[UR8][R6.64], R0 ;  /* 0x0000000006002986 */ /* 0x000be2000c101508 */
[----:B------:R-:W-:Y:S02]  /*c03e0*/  LEA.HI.X.SX32 R5, R8, R20, 0x1, P4 ;  /* 0x0000001408057211 */ /* 0x000fe400020f0eff */
[----:B---3--:R-:W-:Y:S01]  /*c03f0*/  ISETP.LT.AND P3, PT, R24, UR4, !P0 ;  /* 0x0000000418007c0c */ /* 0x008fe2000c761270 */
[----:B------:R-:W-:Y:S01]  /*c0400*/  ULDC UR4, c[0x0][0x22c] ;  /* 0x00008b0000047ab9 */ /* 0x000fe20000000800 */
[----:B------:R-:W3:Y:S01]  /*c0410*/  LDL.LU R24, [R1+0x1a8] ;  /* 0x0001a80001187983 */ /* 0x000ee20000300800 */
[----:B------:R-:W-:Y:S01]  /*c0420*/  ISETP.LT.AND P2, PT, R19, UR4, !P0 ;  /* 0x0000000413007c0c */ /* 0x000fe2000c741270 */
[----:B------:R-:W-:Y:S02]  /*c0430*/  ULDC UR4, c[0x0][0x22c] ;  /* 0x00008b0000047ab9 */ /* 0x000fe40000000800 */
[----:B--2---:R-:W-:Y:S01]  /*c0440*/  ISETP.LT.AND P4, PT, R27, UR4, !P0 ;  /* 0x000000041b007c0c */ /* 0x004fe2000c781270 */
[----:B-----5:R-:W-:Y:S01]  /*c0450*/  IMAD R0, R10, 0x2, R8 ;  /* 0x000000020a007824 */ /* 0x020fe200078e0208 */
[----:B------:R-:W2:Y:S01]  /*c0460*/  LDL.LU R27, [R1+0x1ac] ;  /* 0x0001ac00011b7983 */ /* 0x000ea20000300800 */
[----:B------:R-:W-:Y:S01]  /*c0470*/  PRMT R6, R17, 0x7632, R6 ;  /* 0x0000763211067816 */ /* 0x000fe20000000006 */
[----:B------:R-:W-:-:S04]  /*c0480*/  ULDC UR4, c[0x0][0x22c] ;  /* 0x00008b0000047ab9 */ /* 0x000fc80000000800 */
[----:B------:R5:W-:Y:S01]  /*c0490*/  @P5 STG.E.U16 desc[UR8][R4.64], R6 ;  /* 0x0000000604005986 */ /* 0x000be2000c101508 */
[----:B------:R-:W-:Y:S02]  /*c04a0*/  PRMT R10, R16, 0x7632, R10 ;  /* 0x00007632100a7816 */ /* 0x000fe4000000000a */
[----:B------:R-:W-:Y:S02]  /*c04b0*/  PRMT R7, R21, 0x7632, R7 ;  /* 0x0000763215077816 */ /* 0x000fe40000000007 */
[----:B------:R-:W2:Y:S01]  /*c04c0*/  LDL.LU R21, [R1+0x1b0] ;  /* 0x0001b00001157983 */ /* 0x000ea20000300800 */
[----:B-----5:R-:W-:Y:S01]  /*c04d0*/  LEA R4, P5, R0, R2, 0x1 ;  /* 0x0000000200047211 */ /* 0x020fe200078a08ff */
[----:B-1----:R-:W-:-:S03]  /*c04e0*/  IMAD R6, R9, 0x2, R0 ;  /* 0x0000000209067824 */ /* 0x002fc600078e0200 */
[----:B------:R-:W-:Y:S01]  /*c04f0*/  LEA.HI.X.SX32 R5, R0, R20, 0x1, P5 ;  /* 0x0000001400057211 */ /* 0x000fe200028f0eff */
[----:B------:R-:W-:Y:S01]  /*c0500*/  IMAD R0, R13, 0x2, R6 ;  /* 0x000000020d007824 */ /* 0x000fe200078e0206 */
[C---:B------:R-:W-:Y:S01]  /*c0510*/  LEA R8, P5, R6.reuse, R2, 0x1 ;  /* 0x0000000206087211 */ /* 0x040fe200078a08ff */
[----:B------:R-:W1:Y:S02]  /*c0520*/  LDC R13, c[0x0][0x248] ;  /* 0x00009200ff0d7b82 */ /* 0x000e640000000800 */
[----:B------:R5:W-:Y:S01]  /*c0530*/  @P6 STG.E.U16 desc[UR8][R4.64], R10 ;  /* 0x0000000a04006986 */ /* 0x000be2000c101508 */
[----:B------:R-:W-:-:S05]  /*c0540*/  LEA.HI.X.SX32 R9, R6, R20, 0x1, P5 ;  /* 0x0000001406097211 */ /* 0x000fca00028f0eff */
[----:B------:R0:W-:Y:S01]  /*c0550*/  @P3 STG.E.U16 desc[UR8][R8.64], R7 ;  /* 0x0000000708003986 */ /* 0x0001e2000c101508 */
[C---:B-----5:R-:W-:Y:S01]  /*c0560*/  LEA R4, P6, R0.reuse, R2, 0x1 ;  /* 0x0000000200047211 */ /* 0x060fe200078c08ff */
[----:B------:R-:W5:Y:S01]  /*c0570*/  LDC R10, c[0x0][0x248] ;  /* 0x00009200ff0a7b82 */ /* 0x000f620000000800 */
[----:B----4-:R-:W-:Y:S01]  /*c0580*/  ISETP.LT.AND P5, PT, R15, UR4, !P0 ;  /* 0x000000040f007c0c */ /* 0x010fe2000c7a1270 */
[----:B------:R-:W-:Y:S01]  /*c0590*/  ULDC UR4, c[0x0][0x22c] ;  /* 0x00008b0000047ab9 */ /* 0x000fe20000000800 */
[----:B------:R-:W-:Y:S01]  /*c05a0*/  LEA.HI.X.SX32 R5, R0, R20, 0x1, P6 ;  /* 0x0000001400057211 */ /* 0x000fe200030f0eff */
[--C-:B0-----:R-:W-:Y:S01]  /*c05b0*/  IMAD R7, R11, 0x2, R0.reuse ;  /* 0x000000020b077824 */ /* 0x101fe200078e0200 */
[----:B------:R-:W-:-:S03]  /*c05c0*/  PRMT R0, R25, 0x7632, R0 ;  /* 0x0000763219007816 */ /* 0x000fc60000000000 */
[----:B------:R-:W0:Y:S02]  /*c05d0*/  LDC R11, c[0x0][0x248] ;  /* 0x00009200ff0b7b82 */ /* 0x000e240000000800 */
[----:B------:R4:W-:Y:S06]  /*c05e0*/  @P2 STG.E.U16 desc[UR8][R4.64], R0 ;  /* 0x0000000004002986 */ /* 0x0009ec000c101508 */
[----:B------:R-:W5:Y:S01]  /*c05f0*/  LDC R9, c[0x0][0x248] ;  /* 0x00009200ff097b82 */ /* 0x000f620000000800 */
[----:B---3--:R-:W-:Y:S01]  /*c0600*/  ISETP.LT.AND P3, PT, R24, UR4, !P0 ;  /* 0x0000000418007c0c */ /* 0x008fe2000c761270 */
[----:B------:R-:W-:Y:S01]  /*c0610*/  ULDC UR4, c[0x0][0x22c] ;  /* 0x00008b0000047ab9 */ /* 0x000fe20000000800 */
[----:B------:R-:W3:Y:S04]  /*c0620*/  LDL.LU R24, [R1+0x1b4] ;  /* 0x0001b40001187983 */ /* 0x000ee80000300800 */
[----:B------:R-:W5:Y:S01]  /*c0630*/  LDL.LU R25, [R1+0x1b8] ;  /* 0x0001b80001197983 */ /* 0x000f620000300800 */
[----:B--2---:R-:W-:-:S02]  /*c0640*/  ISETP.LT.AND P2, PT, R27, UR4, !P0 ;  /* 0x000000041b007c0c */ /* 0x004fc4000c741270 */
[----:B------:R-:W-:Y:S01]  /*c0650*/  LEA R6, P6, R7, R2, 0x1 ;  /* 0x0000000207067211 */ /* 0x000fe200078c08ff */
[----:B------:R-:W2:Y:S01]  /*c0660*/  LDL.LU R27, [R1+0x1bc] ;  /* 0x0001bc00011b7983 */ /* 0x000ea20000300800 */
[----:B----4-:R-:W-:Y:S01]  /*c0670*/  IMAD R0, R12, 0x2, R7 ;  /* 0x000000020c007824 */ /* 0x010fe200078e0207 */
[----:B------:R-:W-:Y:S01]  /*c0680*/  PRMT R4, R23, 0x7632, R4 ;  /* 0x0000763217047816 */ /* 0x000fe20000000004 */
[----:B------:R-:W-:Y:S01]  /*c0690*/  ULDC UR4, c[0x0][0x22c] ;  /* 0x00008b0000047ab9 */ /* 0x000fe20000000800 */
[----:B------:R-:W4:Y:S01]  /*c06a0*/  LDL.LU R22, [R1+0xe0] ;  /* 0x0000e00001167983 */ /* 0x000f220000300800 */
[----:B------:R-:W-:Y:S01]  /*c06b0*/  LEA.HI.X.SX32 R7, R7, R20, 0x1, P6 ;  /* 0x0000001407077211 */ /* 0x000fe200030f0eff */
[----:B-1----:R-:W-:Y:S01]  /*c06c0*/  IMAD R8, R13, 0x2, R0 ;  /* 0x000000020d087824 */ /* 0x002fe200078e0200 */
[----:B------:R-:W1:Y:S01]  /*c06d0*/  LDC R12, c[0x0][0x248] ;  /* 0x00009200ff0c7b82 */ /* 0x000e620000000800 */
[----:B------:R-:W2:Y:S04]  /*c06e0*/  LDL.LU R19, [R1+0xe4] ;  /* 0x0000e40001137983 */ /* 0x000ea80000300800 */
[----:B------:R0:W-:Y:S03]  /*c06f0*/  @P4 STG.E.U16 desc[UR8][R6.64], R4 ;  /* 0x0000000406004986 */ /* 0x0001e6000c101508 */
[----:B------:R-:W1:Y:S01]  /*c0700*/  LDC R13, c[0x0][0x248] ;  /* 0x00009200ff0d7b82 */ /* 0x000e620000000800 */
[----:B0-----:R-:W-:-:S02]  /*c0710*/  LEA R4, P4, R0, R2, 0x1 ;  /* 0x0000000200047211 */ /* 0x001fc400078808ff */
[----:B------:R-:W-:Y:S02]  /*c0720*/  PRMT R7, R18, 0x7632, R7 ;  /* 0x0000763212077816 */ /* 0x000fe40000000007 */
[----:B------:R-:W-:Y:S02]  /*c0730*/  LEA.HI.X.SX32 R5, R0, R20, 0x1, P4 ;  /* 0x0000001400057211 */ /* 0x000fe400020f0eff */
[----:B------:R-:W-:Y:S02]  /*c0740*/  LEA R6, P6, R8, R2, 0x1 ;  /* 0x0000000208067211 */ /* 0x000fe400078c08ff */
[----:B------:R-:W-:Y:S01]  /*c0750*/  PRMT R0, R26, 0x7632, R0 ;  /* 0x000076321a007816 */ /* 0x000fe20000000000 */
[----:B------:R0:W-:Y:S01]  /*c0760*/  @P5 STG.E.U16 desc[UR8][R4.64], R7 ;  /* 0x0000000704005986 */ /* 0x0001e2000c101508 */
[----:B------:R-:W-:Y:S01]  /*c0770*/  ISETP.LT.AND P4, PT, R21, UR4, !P0 ;  /* 0x0000000415007c0c */ /* 0x000fe2000c781270 */
[----:B------:R-:W-:Y:S02]  /*c0780*/  ULDC UR4, c[0x0][0x22c] ;  /* 0x00008b0000047ab9 */ /* 0x000fe40000000800 */
[----:B------:R-:W2:Y:S04]  /*c0790*/  LDL.LU R26, [R1+0x1c0] ;  /* 0x0001c000011a7983 */ /* 0x000ea80000300800 */
[----:B------:R-:W2:Y:S01]  /*c07a0*/  LDL.LU R17, [R1+0xe8] ;  /* 0x0000e80001117983 */ /* 0x000ea20000300800 */
[----:B0-----:R-:W-:Y:S01]  /*c07b0*/  LEA.HI.X.SX32 R7, R8, R20, 0x1, P6 ;  /* 0x0000001408077211 */ /* 0x001fe200030f0eff */
[----:B------:R-:W-:-:S02]  /*c07c0*/  IMAD R4, R11, 0x2, R8 ;  /* 0x000000020b047824 */ /* 0x000fc400078e0208 */
[----:B------:R-:W0:Y:S02]  /*c07d0*/  LDC R11, c[0x0][0x248] ;  /* 0x00009200ff0b7b82 */ /* 0x000e240000000800 */
[----:B------:R1:W-:Y:S02]  /*c07e0*/  @P3 STG.E.U16 desc[UR8][R6.64], R0 ;  /* 0x0000000006003986 */ /* 0x0003e4000c101508 */
[----:B-1----:R-:W-:-:S04]  /*c07f0*/  LEA R6, P3, R4, R2, 0x1 ;  /* 0x0000000204067211 */ /* 0x002fc800078608ff */
[----:B------:R-:W-:Y:S02]  /*c0800*/  LEA.HI.X.SX32 R7, R4, R20, 0x1, P3 ;  /* 0x0000001404077211 */ /* 0x000fe400018f0eff */
[----:B---3--:R-:W-:Y:S01]  /*c0810*/  ISETP.LT.AND P5, PT, R24, UR4, !P0 ;  /* 0x0000000418007c0c */ /* 0x008fe2000c7a1270 */
[----:B------:R-:W-:Y:S01]  /*c0820*/  ULDC UR4, c[0x0][0x22c] ;  /* 0x00008b0000047ab9 */ /* 0x000fe20000000800 */
[----:B------:R-:W3:Y:S01]  /*c0830*/  LDL.LU R24, [R1+0x1c4] ;  /* 0x0001c40001187983 */ /* 0x000ee20000300800 */
[----:B-----5:R-:W-:Y:S01]  /*c0840*/  ISETP.LT.AND P3, PT, R25, UR4, !P0 ;  /* 0x0000000419007c0c */ /* 0x020fe2000c761270 */
[----:B------:R-:W-:Y:S02]  /*c0850*/  ULDC UR4, c[0x0][0x22c] ;  /* 0x00008b0000047ab9 */ /* 0x000fe40000000800 */
[----:B------:R-:W5:Y:S04]  /*c0860*/  LDL.LU R16, [R1+0xec] ;  /* 0x0000ec0001107983 */ /* 0x000f680000300800 */
[----:B------:R-:W5:Y:S04]  /*c0870*/  LDL.LU R29, [R1+0x1c8] ;  /* 0x0001c800011d7983 */ /* 0x000f680000300800 */
[----:B------:R-:W5:Y:S04]  /*c0880*/  LDL.LU R23, [R1+0xf0] ;  /* 0x0000f00001177983 */ /* 0x000f680000300800 */
[----:B----4-:R1:W-:Y:S01]  /*c0890*/  @P2 STG.E.U16 desc[UR8][R6.64], R22 ;  /* 0x0000001606002986 */ /* 0x0103e2000c101508 */
[----:B--2---:R-:W-:Y:S01]  /*c08a0*/  ISETP.LT.AND P2, PT, R27, UR4, !P0 ;  /* 0x000000041b007c0c */ /* 0x004fe2000c741270 */
[----:B------:R-:W-:Y:S01]  /*c08b0*/  IMAD R0, R12, 0x2, R4 ;  /* 0x000000020c007824 */ /* 0x000fe200078e0204 */
[----:B------:R-:W-:Y:S01]  /*c08c0*/  ULDC UR4, c[0x0][0x22c] ;  /* 0x00008b0000047ab9 */ /* 0x000fe20000000800 */
[----:B------:R-:W2:Y:S01]  /*c08d0*/  LDL.LU R18, [R1+0xf4] ;  /* 0x0000f40001127983 */ /* 0x000ea20000300800 */
[----:B------:R-:W4:Y:S03]  /*c08e0*/  LDC R12, c[0x0][0x248] ;  /* 0x00009200ff0c7b82 */ /* 0x000f260000000800 */
[----:B------:R-:W2:Y:S04]  /*c08f0*/  LDL.LU R27, [R1+0x1cc] ;  /* 0x0001cc00011b7983 */ /* 0x000ea80000300800 */
[----:B------:R-:W2:Y:S01]  /*c0900*/  LDL.LU R21, [R1+0x1d0] ;  /* 0x0001d00001157983 */ /* 0x000ea20000300800 */
[----:B------:R-:W-:Y:S01]  /*c0910*/  LEA R4, P6, R0, R2, 0x1 ;  /* 0x0000000200047211 */ /* 0x000fe200078c08ff */
[----:B------:R-:W-:-:S02]  /*c0920*/  IMAD R8, R10, 0x2, R0 ;  /* 0x000000020a087824 */ /* 0x000fc400078e0200 */
[----:B------:R-:W2:Y:S01]  /*c0930*/  LDL.LU R15, [R1+0x1d4] ;  /* 0x0001d400010f7983 */ /* 0x000ea20000300800 */
[----:B------:R-:W-:Y:S01]  /*c0940*/  LEA.HI.X.SX32 R5, R0, R20, 0x1, P6 ;  /* 0x0000001400057211 */ /* 0x000fe200030f0eff */
[----:B------:R-:W2:Y:S01]  /*c0950*/  LDC R10, c[0x0][0x248] ;  /* 0x00009200ff0a7b82 */ /* 0x000ea20000000800 */
[C---:B-1----:R-:W-:Y:S01]  /*c0960*/  LEA R6, P6, R8.reuse, R2, 0x1 ;  /* 0x0000000208067211 */ /* 0x042fe200078c08ff */
[----:B------:R-:W-:Y:S01]  /*c0970*/  IMAD R0, R9, 0x2, R8 ;  /* 0x0000000209007824 */ /* 0x000fe200078e0208 */
[----:B------:R-:W2:Y:S02]  /*c0980*/  LDL.LU R25, [R1+0xf8] ;  /* 0x0000f80001197983 */ /* 0x000ea40000300800 */
[----:B------:R-:W-:Y:S02]  /*c0990*/  LEA.HI.X.SX32 R7, R8, R20, 0x1, P6 ;  /* 0x0000001408077211 */ /* 0x000fe400030f0eff */
[----:B------:R0:W-:Y:S01]  /*c09a0*/  @P4 STG.E.U16 desc[UR8][R4.64], R19 ;  /* 0x0000001304004986 */ /* 0x0001e2000c101508 */
[----:B------:R-:W1:Y:S01]  /*c09b0*/  LDC R9, c[0x0][0x248] ;  /* 0x00009200ff097b82 */ /* 0x000e620000000800 */
[----:B------:R-:W-:Y:S01]  /*c09c0*/  ISETP.LT.AND P4, PT, R26, UR4, !P0 ;  /* 0x000000041a007c0c */ /* 0x000fe2000c781270 */
[----:B------:R-:W-:Y:S01]  /*c09d0*/  ULDC UR4, c[0x0][0x22c] ;  /* 0x00008b0000047ab9 */ /* 0x000fe20000000800 */
[----:B------:R-:W2:Y:S05]  /*c09e0*/  LDL.LU R26, [R1+0xfc] ;  /* 0x0000fc00011a7983 */ /* 0x000eaa0000300800 */
[----:B------:R-:W1:Y:S01]  /*c09f0*/  LDC R8, c[0x0][0x248] ;  /* 0x00009200ff087b82 */ /* 0x000e620000000800 */
[----:B0-----:R-:W-:Y:S01]  /*c0a00*/  IMAD R5, R11, 0x2, R0 ;  /* 0x000000020b057824 */ /* 0x001fe200078e0200 */
[----:B------:R0:W-:Y:S04]  /*c0a10*/  @P5 STG.E.U16 desc[UR8][R6.64], R17 ;  /* 0x0000001106005986 */ /* 0x0001e8000c101508 */
[----:B------:R-:W-:-:S02]  /*c0a20*/  LEA R4, P6, R5, R2, 0x1 ;  /* 0x0000000205047211 */ /* 0x000fc400078c08ff */
[----:B------:R-:W1:Y:S01]  /*c0a30*/  LDC R11, c[0x0][0x248] ;  /* 0x00009200ff0b7b82 */ /* 0x000e620000000800 */
[----:B0-----:R-:W-:-:S04]  /*c0a40*/  LEA R6, P5, R0, R2, 0x1 ;  /* 0x0000000200067211 */ /* 0x001fc800078a08ff */
[-C--:B------:R-:W-:Y:S01]  /*c0a50*/  LEA.HI.X.SX32 R7, R0, R20.reuse, 0x1, P5 ;  /* 0x0000001400077211 */ /* 0x080fe200028f0eff */
[----:B----4-:R-:W-:Y:S01]  /*c0a60*/  IMAD R0, R12, 0x2, R5 ;  /* 0x000000020c007824 */ /* 0x010fe200078e0205 */
[----:B------:R-:W-:Y:S01]  /*c0a70*/  LEA.HI.X.SX32 R5, R5, R20, 0x1, P6 ;  /* 0x0000001405057211 */ /* 0x000fe200030f0eff */
[----:B------:R-:W0:Y:S01]  /*c0a80*/  LDC R12, c[0x0][0x248] ;  /* 0x00009200ff0c7b82 */ /* 0x000e220000000800 */
[----:B---3--:R-:W-:Y:S01]  /*c0a90*/  ISETP.LT.AND P5, PT, R24, UR4, !P0 ;  /* 0x0000000418007c0c */ /* 0x008fe2000c7a1270 */
[----:B------:R-:W-:Y:S01]  /*c0aa0*/  ULDC UR4, c[0x0][0x22c] ;  /* 0x00008b0000047ab9 */ /* 0x000fe20000000800 */
[----:B------:R-:W3:Y:S04]  /*c0ab0*/  LDL.LU R24, [R1+0x1d8] ;  /* 0x0001d80001187983 */ /* 0x000ee80000300800 */
[----:B-----5:R4:W-:Y:S01]  /*c0ac0*/  @P3 STG.E.U16 desc[UR8][R6.64], R16 ;  /* 0x0000001006003986 */ /* 0x0209e2000c101508 */
[----:B------:R-:W-:Y:S01]  /*c0ad0*/  ISETP.LT.AND P3, PT, R29, UR4, !P0 ;  /* 0x000000041d007c0c */ /* 0x000fe2000c761270 */
[----:B------:R-:W-:-:S02]  /*c0ae0*/  ULDC UR4, c[0x0][0x22c] ;  /* 0x00008b0000047ab9 */ /* 0x000fc40000000800 */
[----:B------:R1:W-:Y:S01]  /*c0af0*/  @P2 STG.E.U16 desc[UR8][R4.64], R23 ;  /* 0x0000001704002986 */ /* 0x0003e2000c101508 */
[----:B----4-:R-:W-:-:S04]  /*c0b00*/  LEA R6, P6, R0, R2, 0x1 ;  /* 0x0000000200067211 */ /* 0x010fc800078c08ff */
[----:B------:R-:W-:Y:S02]  /*c0b10*/  LEA.HI.X.SX32 R7, R0, R20, 0x1, P6 ;  /* 0x0000001400077211 */ /* 0x000fe400030f0eff */
[----:B--2---:R-:W-:Y:S01]  /*c0b20*/  ISETP.LT.AND P2, PT, R27, UR4, !P0 ;  /* 0x000000041b007c0c */ /* 0x004fe2000c741270 */
[----:B------:R-:W-:Y:S01]  /*c0b30*/  ULDC UR4, c[0x0][0x22c] ;  /* 0x00008b0000047ab9 */ /* 0x000fe20000000800 */
[----:B------:R-:W2:Y:S04]  /*c0b40*/  LDL.LU R27, [R1+0x1dc] ;  /* 0x0001dc00011b7983 */ /* 0x000ea80000300800 */
[----:B------:R4:W-:Y:S01]  /*c0b50*/  @P4 STG.E.U16 desc[UR8][R6.64], R18 ;  /* 0x0000001206004986 */ /* 0x0009e2000c101508 */
[----:B------:R-:W-:Y:S01]  /*c0b60*/  ISETP.LT.AND P4, PT, R21, UR4, !P0 ;  /* 0x0000000415007c0c */ /* 0x000fe2000c781270 */
[----:B------:R-:W-:Y:S01]  /*c0b70*/  IMAD R0, R10, 0x2, R0 ;  /* 0x000000020a007824 */ /* 0x000fe200078e0200 */
[----:B------:R-:W-:Y:S01]  /*c0b80*/  ULDC UR4, c[0x0][0x22c] ;  /* 0x00008b0000047ab9 */ /* 0x000fe20000000800 */
[----:B------:R-:W5:Y:S01]  /*c0b90*/  LDL.LU R21, [R1+0x1e0] ;  /* 0x0001e00001157983 */ /* 0x000f620000300800 */
[----:B------:R-:W0:Y:S01]  /*c0ba0*/  LDC R10, c[0x0][0x248] ;  /* 0x00009200ff0a7b82 */ /* 0x000e220000000800 */
[----:B-1----:R-:W-:Y:S01]  /*c0bb0*/  IMAD R5, R9, 0x2, R0 ;  /* 0x0000000209057824 */ /* 0x002fe200078e0200 */
[----:B----4-:R-:W-:-:S06]  /*c0bc0*/  LEA R6, P6, R0, R2, 0x1 ;  /* 0x0000000200067211 */ /* 0x010fcc00078c08ff */
[----:B------:R-:W1:Y:S01]  /*c0bd0*/  LDC R9, c[0x0][0x248] ;  /* 0x00009200ff097b82 */ /* 0x000e620000000800 */
[----:B------:R-:W-:Y:S02]  /*c0be0*/  LEA.HI.X.SX32 R7, R0, R20, 0x1, P6 ;  /* 0x0000001400077211 */ /* 0x000fe400030f0eff */
[----:B------:R-:W-:Y:S01]  /*c0bf0*/  LEA R4, P6, R5, R2, 0x1 ;  /* 0x0000000205047211 */ /* 0x000fe200078c08ff */
[----:B------:R-:W-:Y:S02]  /*c0c00*/  IMAD R0, R11, 0x2, R5 ;  /* 0x000000020b007824 */ /* 0x000fe400078e0205 */
[----:B------:R4:W-:Y:S01]  /*c0c10*/  @P5 STG.E.U16 desc[UR8][R6.64], R25 ;  /* 0x0000001906005986 */ /* 0x0009e2000c101508 */
[----:B------:R-:W-:Y:S01]  /*c0c20*/  LEA.HI.X.SX32 R5, R5, R20, 0x1, P6 ;  /* 0x0000001405057211 */ /* 0x000fe200030f0eff */
[----:B------:R-:W1:Y:S01]  /*c0c30*/  LDC R11, c[0x0][0x248] ;  /* 0x00009200ff0b7b82 */ /* 0x000e620000000800 */
[----:B------:R-:W-:Y:S01]  /*c0c40*/  ISETP.LT.AND P5, PT, R15, UR4, !P0 ;  /* 0x000000040f007c0c */ /* 0x000fe2000c7a1270 */
[----:B------:R-:W-:Y:S01]  /*c0c50*/  ULDC UR4, c[0x0][0x22c] ;  /* 0x00008b0000047ab9 */ /* 0x000fe20000000800 */
[----:B------:R-:W5:Y:S01]  /*c0c60*/  LDL.LU R15, [R1+0x1e4] ;  /* 0x0001e400010f7983 */ /* 0x000f620000300800 */
[----:B------:R-:W-:-:S03]  /*c0c70*/  IMAD R8, R8, 0x2, R0 ;  /* 0x0000000208087824 */ /* 0x000fc600078e0200 */
[----:B------:R0:W-:Y:S01]  /*c0c80*/  @P3 STG.E.U16 desc[UR8][R4.64], R26 ;  /* 0x0000001a04003986 */ /* 0x0001e2000c101508 */
[----:B----4-:R-:W-:-:S04]  /*c0c90*/  LEA R6, P6, R0, R2, 0x1 ;  /* 0x0000000200067211 */ /* 0x010fc800078c08ff */
[----:B------:R-:W-:Y:S02]  /*c0ca0*/  LEA.HI.X.SX32 R7, R0, R20, 0x1, P6 ;  /* 0x0000001400077211 */ /* 0x000fe400030f0eff */
[----:B------:R-:W-:Y:S02]  /*c0cb0*/  PRMT R0, R22, 0x7632, R0 ;  /* 0x0000763216007816 */ /* 0x000fe40000000000 */
[----:B0-----:R-:W-:-:S03]  /*c0cc0*/  LEA R4, P6, R8, R2, 0x1 ;  /* 0x0000000208047211 */ /* 0x001fc600078c08ff */
[----:B------:R0:W-:Y:S01]  /*c0cd0*/  @P2 STG.E.U16 desc[UR8][R6.64], R0 ;  /* 0x0000000006002986 */ /* 0x0001e2000c101508 */
[----:B------:R-:W-:Y:S02]  /*c0ce0*/  LEA.HI.X.SX32 R5, R8, R20, 0x1, P6 ;  /* 0x0000001408057211 */ /* 0x000fe400030f0eff */
[----:B0-----:R-:W-:-:S05]  /*c0cf0*/  PRMT R6, R19, 0x7632, R6 ;  /* 0x0000763213067816 */ /* 0x001fca0000000006 */
[----:B------:R0:W-:Y:S01]  /*c0d00*/  @P4 STG.E.U16 desc[UR8][R4.64], R6 ;  /* 0x0000000604004986 */ /* 0x0001e2000c101508 */
[----:B---3--:R-:W-:Y:S01]  /*c0d10*/  ISETP.LT.AND P3, PT, R24, UR4, !P0 ;  /* 0x0000000418007c0c */ /* 0x008fe2000c761270 */
[----:B------:R-:W-:Y:S02]  /*c0d20*/  ULDC UR4, c[0x0][0x22c] ;  /* 0x00008b0000047ab9 */ /* 0x000fe40000000800 */
[----:B------:R-:W3:Y:S01]  /*c0d30*/  LDL.LU R24, [R1+0x1e8] ;  /* 0x0001e80001187983 */ /* 0x000ee20000300800 */
[----:B--2---:R-:W-:Y:S01]  /*c0d40*/  ISETP.LT.AND P2, PT, R27, UR4, !P0 ;  /* 0x000000041b007c0c */ /* 0x004fe2000c741270 */
[----:B------:R-:W-:Y:S02]  /*c0d50*/  ULDC UR4, c[0x0][0x22c] ;  /* 0x00008b0000047ab9 */ /* 0x000fe40000000800 */
[----:B------:R-:W2:Y:S01]  /*c0d60*/  LDL.LU R27, [R1+0x1ec] ;  /* 0x0001ec00011b7983 */ /* 0x000ea20000300800 */
[----:B-----5:R-:W-:Y:S01]  /*c0d70*/  ISETP.LT.AND P4, PT, R21, UR4, !P0 ;  /* 0x0000000415007c0c */ /* 0x020fe2000c781270 */
[----:B------:R-:W-:-:S02]  /*c0d80*/  IMAD R0, R10, 0x2, R8 ;  /* 0x000000020a007824 */ /* 0x000fc400078e0208 */
[----:B------:R-:W4:Y:S01]  /*c0d90*/  LDL.LU R21, [R1+0x1f0] ;  /* 0x0001f00001157983 */ /* 0x000f220000300800 */
[----:B------:R-:W5:Y:S01]  /*c0da0*/  LDC R10, c[0x0][0x248] ;  /* 0x00009200ff0a7b82 */ /* 0x000f620000000800 */
[----:B------:R-:W-:Y:S01]  /*c0db0*/  ULDC UR4, c[0x0][0x22c] ;  /* 0x00008b0000047ab9 */ /* 0x000fe20000000800 */
[----:B-1----:R-:W-:Y:S01]  /*c0dc0*/  IMAD R8, R9, 0x2, R0 ;  /* 0x0000000209087824 */ /* 0x002fe200078e0200 */
[C---:B0-----:R-:W-:Y:S02]  /*c0dd0*/  LEA R4, P6, R0.reuse, R2, 0x1 ;  /* 0x0000000200047211 */ /* 0x041fe400078c08ff */
[----:B------:R-:W-:Y:S02]  /*c0de0*/  PRMT R9, R17, 0x7632, R9 ;  /* 0x0000763211097816 */ /* 0x000fe40000000009 */
[----:B------:R-:W-:Y:S02]  /*c0df0*/  LEA.HI.X.SX32 R5, R0, R20, 0x1, P6 ;  /* 0x0000001400057211 */ /* 0x000fe400030f0eff */
[----:B------:R-:W-:-:S02]  /*c0e00*/  LEA R6, P6, R8, R2, 0x1 ;  /* 0x0000000208067211 */ /* 0x000fc400078c08ff */
[----:B------:R-:W-:Y:S01]  /*c0e10*/  PRMT R0, R16, 0x7632, R0 ;  /* 0x0000763210007816 */ /* 0x000fe20000000000 */
[----:B------:R0:W-:Y:S01]  /*c0e20*/  @P5 STG.E.U16 desc[UR8][R4.64], R9 ;  /* 0x0000000904005986 */ /* 0x0001e2000c101508 */
[----:B------:R-:W-:-:S05]  /*c0e30*/  LEA.HI.X.SX32 R7, R8, R20, 0x1, P6 ;  /* 0x0000001408077211 */ /* 0x000fca00030f0eff */
[----:B------:R1:W-:Y:S01]  /*c0e40*/  @P3 STG.E.U16 desc[UR8][R6.64], R0 ;  /* 0x0000000006003986 */ /* 0x0003e2000c101508 */
[----:B0-----:R-:W-:Y:S01]  /*c0e50*/  IMAD R4, R12, 0x2, R8 ;  /* 0x000000020c047824 */ /* 0x001fe200078e0208 */
[----:B------:R-:W0:Y:S01]  /*c0e60*/  LDC R9, c[0x0][0x248] ;  /* 0x00009200ff097b82 */ /* 0x000e220000000800 */
[----:B------:R-:W-:Y:S01]  /*c0e70*/  ISETP.LT.AND P6, PT, R15, UR4, !P0 ;  /* 0x000000040f007c0c */ /* 0x000fe2000c7c1270 */
[----:B------:R-:W-:Y:S02]  /*c0e80*/  ULDC UR4, c[0x0][0x22c] ;  /* 0x00008b0000047ab9 */ /* 0x000fe40000000800 */
[----:B-1----:R-:W-:-:S04]  /*c0e90*/  LEA R6, P3, R4, R2, 0x1 ;  /* 0x0000000204067211 */ /* 0x002fc800078608ff */
[----:B------:R-:W1:Y:S01]  /*c0ea0*/  LDC R8, c[0x0][0x248] ;  /* 0x00009200ff087b82 */ /* 0x000e620000000800 */
[----:B------:R-:W-:Y:S01]  /*c0eb0*/  LEA.HI.X.SX32 R7, R4, R20, 0x1, P3 ;  /* 0x0000001404077211 */ /* 0x000fe200018f0eff */
[----:B------:R-:W-:Y:S01]  /*c0ec0*/  IMAD R0, R11, 0x2, R4 ;  /* 0x000000020b007824 */ /* 0x000fe200078e0204 */
[----:B------:R-:W-:-:S04]  /*c0ed0*/  PRMT R5, R23, 0x7632, R5 ;  /* 0x0000763217057816 */ /* 0x000fc80000000005 */
[----:B------:R-:W-:Y:S01]  /*c0ee0*/  LEA R4, P5, R0, R2, 0x1 ;  /* 0x0000000200047211 */ /* 0x000fe200078a08ff */
[----:B------:R5:W-:Y:S01]  /*c0ef0*/  @P2 STG.E.U16 desc[UR8][R6.64], R5 ;  /* 0x0000000506002986 */ /* 0x000be2000c101508 */
[----:B------:R-:W0:Y:S08]  /*c0f00*/  LDC R12, c[0x0][0x248] ;  /* 0x00009200ff0c7b82 */ /* 0x000e300000000800 */
[----:B------:R-:W0:Y:S01]  /*c0f10*/  LDC R11, c[0x0][0x248] ;  /* 0x00009200ff0b7b82 */ /* 0x000e220000000800 */
[----:B-----5:R-:W-:Y:S01]  /*c0f20*/  IMAD R6, R10, 0x2, R0 ;  /* 0x000000020a067824 */ /* 0x020fe200078e0200 */
[----:B------:R-:W-:-:S02]  /*c0f30*/  LEA.HI.X.SX32 R5, R0, R20, 0x1, P5 ;  /* 0x0000001400057211 */ /* 0x000fc400028f0eff */
[----:B------:R-:W-:-:S05]  /*c0f40*/  PRMT R0, R18, 0x7632, R0 ;  /* 0x0000763212007816 */ /* 0x000fca0000000000 */
[----:B------:R1:W-:Y:S02]  /*c0f50*/  @P4 STG.E.U16 desc[UR8][R4.64], R0 ;  /* 0x0000000004004986 */ /* 0x0003e4000c101508 */
[----:B-1----:R-:W-:Y:S01]  /*c0f60*/  IMAD R0, R8, 0x2, R6 ;  /* 0x0000000208007824 */ /* 0x002fe200078e0206 */
[----:B------:R-:W-:Y:S02]  /*c0f70*/  PRMT R8, R26, 0x7632, R8 ;  /* 0x000076321a087816 */ /* 0x000fe40000000008 */
[----:B---3--:R-:W-:Y:S01]  /*c0f80*/  ISETP.LT.AND P3, PT, R24, UR4, !P0 ;  /* 0x0000000418007c0c */ /* 0x008fe2000c761270 */
[----:B------:R-:W-:Y:S01]  /*c0f90*/  ULDC UR4, c[0x0][0x22c] ;  /* 0x00008b0000047ab9 */ /* 0x000fe20000000800 */
[----:B------:R-:W3:Y:S01]  /*c0fa0*/  LDL.LU R24, [R1+0x1f4] ;  /* 0x0001f40001187983 */ /* 0x000ee20000300800 */
[----:B--2---:R-:W-:Y:S01]  /*c0fb0*/  ISETP.LT.AND P2, PT, R27, UR4, !P0 ;  /* 0x000000041b007c0c */ /* 0x004fe2000c741270 */
[----:B------:R-:W-:Y:S02]  /*c0fc0*/  ULDC UR4, c[0x0][0x22c] ;  /* 0x00008b0000047ab9 */ /* 0x000fe40000000800 */
[----:B------:R-:W2:Y:S04]  /*c0fd0*/  LDL.LU R27, [R1+0x1f8] ;  /* 0x0001f800011b7983 */ /* 0x000ea80000300800 */
[----:B------:R-:W5:Y:S01]  /*c0fe0*/  LDL.LU R29, [R1+0x110] ;  /* 0x00011000011d7983 */ /* 0x000f620000300800 */
[----:B----4-:R-:W-:-:S02]  /*c0ff0*/  ISETP.LT.AND P5, PT, R21, UR4, !P0 ;  /* 0x0000000415007c0c */ /* 0x010fc4000c7a1270 */
[C---:B------:R-:W-:Y:S01]  /*c1000*/  LEA R4, P4, R6.reuse, R2, 0x1 ;  /* 0x0000000206047211 */ /* 0x040fe200078808ff */
[----:B------:R-:W4:Y:S01]  /*c1010*/  LDL.LU R21, [R1+0x1fc] ;  /* 0x0001fc0001157983 */ /* 0x000f220000300800 */
[----:B------:R-:W-:Y:S01]  /*c1020*/  PRMT R10, R25, 0x7632, R10 ;  /* 0x00007632190a7816 */ /* 0x000fe2000000000a */
[----:B0-----:R-:W-:Y:S01]  /*c1030*/  IMAD R9, R9, 0x2, R0 ;  /* 0x0000000209097824 */ /* 0x001fe200078e0200 */
[----:B------:R-:W-:Y:S01]  /*c1040*/  ULDC UR4, c[0x0][0x22c] ;  /* 0x00008b0000047ab9 */ /* 0x000fe20000000800 */
[----:B------:R-:W4:Y:S04]  /*c1050*/  LDL.LU R26, [R1+0x200] ;  /* 0x00020000011a7983 */ /* 0x000f280000300800 */
[----:B------:R-:W4:Y:S01]  /*c1060*/  LDL.LU R19, [R1+0x114] ;  /* 0x0001140001137983 */ /* 0x000f220000300800 */
[----:B------:R-:W-:-:S02]  /*c1070*/  LEA.HI.X.SX32 R5, R6, R20, 0x1, P4 ;  /* 0x0000001406057211 */ /* 0x000fc400020f0eff */
[C---:B------:R-:W-:Y:S01]  /*c1080*/  LEA R6, P4, R0.reuse, R2, 0x1 ;  /* 0x0000000200067211 */ /* 0x040fe200078808ff */
[----:B------:R-:W4:Y:S03]  /*c1090*/  LDL.LU R17, [R1+0x118] ;  /* 0x0001180001117983 */ /* 0x000f260000300800 */
[----:B------:R-:W-:Y:S01]  /*c10a0*/  LEA.HI.X.SX32 R7, R0, R20, 0x1, P4 ;  /* 0x0000001400077211 */ /* 0x000fe200020f0eff */
[----:B------:R-:W4:Y:S04]  /*c10b0*/  LDL.LU R25, [R1+0x204] ;  /* 0x0002040001197983 */ /* 0x000f280000300800 */
[----:B------:R0:W-:Y:S01]  /*c10c0*/  @P6 STG.E.U16 desc[UR8][R4.64], R10 ;  /* 0x0000000a04006986 */ /* 0x0001e2000c101508 */
[----:B------:R-:W-:-:S02]  /*c10d0*/  IMAD R0, R12, 0x2, R9 ;  /* 0x000000020c007824 */ /* 0x000fc400078e0209 */
[----:B------:R-:W1:Y:S01]  /*c10e0*/  LDC R12, c[0x0][0x248] ;  /* 0x00009200ff0c7b82 */ /* 0x000e620000000800 */
[----:B------:R0:W-:Y:S02]  /*c10f0*/  @P3 STG.E.U16 desc[UR8][R6.64], R8 ;  /* 0x0000000806003986 */ /* 0x0001e4000c101508 */
[----:B0-----:R-:W-:-:S05]  /*c1100*/  LEA R4, P6, R9, R2, 0x1 ;  /* 0x0000000209047211 */ /* 0x001fca00078c08ff */
[----:B------:R-:W0:Y:S01]  /*c1110*/  LDC R10, c[0x0][0x248] ;  /* 0x00009200ff0a7b82 */ /* 0x000e220000000800 */
[----:B------:R-:W-:-:S07]  /*c1120*/  LEA.HI.X.SX32 R5, R9, R20, 0x1, P6 ;  /* 0x0000001409057211 */ /* 0x000fce00030f0eff */
[----:B------:R-:W1:Y:S08]  /*c1130*/  LDC R8, c[0x0][0x248] ;  /* 0x00009200ff087b82 */ /* 0x000e700000000800 */
[----:B------:R-:W0:Y:S01]  /*c1140*/  LDC R9, c[0x0][0x248] ;  /* 0x00009200ff097b82 */ /* 0x000e220000000800 */
[----:B---3--:R-:W-:Y:S01]  /*c1150*/  ISETP.LT.AND P4, PT, R24, UR4, !P0 ;  /* 0x0000000418007c0c */ /* 0x008fe2000c781270 */
[----:B------:R-:W-:Y:S01]  /*c1160*/  ULDC UR4, c[0x0][0x22c] ;  /* 0x00008b0000047ab9 */ /* 0x000fe20000000800 */
[----:B------:R-:W3:Y:S01]  /*c1170*/  LDL.LU R24, [R1+0x11c] ;  /* 0x00011c0001187983 */ /* 0x000ee20000300800 */
[----:B--2---:R-:W-:Y:S01]  /*c1180*/  ISETP.LT.AND P3, PT, R27, UR4, !P0 ;  /* 0x000000041b007c0c */ /* 0x004fe2000c761270 */
[----:B------:R-:W-:-:S02]  /*c1190*/  ULDC UR4, c[0x0][0x22c] ;  /* 0x00008b0000047ab9 */ /* 0x000fc40000000800 */
[----:B------:R-:W2:Y:S04]  /*c11a0*/  LDL.LU R27, [R1+0x208] ;  /* 0x00020800011b7983 */ /* 0x000ea80000300800 */
[----:B-----5:R5:W-:Y:S01]  /*c11b0*/  @P2 STG.E.U16 desc[UR8][R4.64], R29 ;  /* 0x0000001d04002986 */ /* 0x020be2000c101508 */
[----:B------:R-:W-:-:S03]  /*c11c0*/  LEA R6, P2, R0, R2, 0x1 ;  /* 0x0000000200067211 */ /* 0x000fc600078408ff */
[----:B------:R-:W2:Y:S01]  /*c11d0*/  LDL.LU R15, [R1+0x100] ;  /* 0x00010000010f7983 */ /* 0x000ea20000300800 */
[----:B------:R-:W-:Y:S02]  /*c11e0*/  LEA.HI.X.SX32 R7, R0, R20, 0x1, P2 ;  /* 0x0000001400077211 */ /* 0x000fe400010f0eff */
[----:B----4-:R-:W-:Y:S01]  /*c11f0*/  ISETP.LT.AND P2, PT, R21, UR4, !P0 ;  /* 0x0000000415007c0c */ /* 0x010fe2000c741270 */
[----:B------:R-:W4:Y:S01]  /*c1200*/  LDL.LU R16, [R1+0x20c] ;  /* 0x00020c0001107983 */ /* 0x000f220000300800 */
[----:B------:R-:W-:-:S03]  /*c1210*/  ULDC UR4, c[0x0][0x22c] ;  /* 0x00008b0000047ab9 */ /* 0x000fc60000000800 */
[----:B------:R-:W4:Y:S04]  /*c1220*/  LDL.LU R21, [R1+0x220] ;  /* 0x0002200001157983 */ /* 0x000f280000300800 */
[----:B------:R-:W4:Y:S04]  /*c1230*/  LDL.LU R23, [R1+0x104] ;  /* 0x0001040001177983 */ /* 0x000f280000300800 */
[----:B------:R1:W-:Y:S01]  /*c1240*/  @P5 STG.E.U16 desc[UR8][R6.64], R19 ;  /* 0x0000001306005986 */ /* 0x0003e2000c101508 */
[----:B------:R-:W-:Y:S01]  /*c1250*/  ISETP.LT.AND P5, PT, R26, UR4, !P0 ;  /* 0x000000041a007c0c */ /* 0x000fe2000c7a1270 */
[----:B-----5:R-:W-:Y:S01]  /*c1260*/  IMAD R5, R11, 0x2, R0 ;  /* 0x000000020b057824 */ /* 0x020fe200078e0200 */
[----:B------:R-:W-:Y:S01]  /*c1270*/  ULDC UR4, c[0x0][0x22c] ;  /* 0x00008b0000047ab9 */ /* 0x000fe20000000800 */
[----:B------:R-:W5:Y:S01]  /*c1280*/  LDL.LU R18, [R1+0x108] ;  /* 0x0001080001127983 */ /* 0x000f620000300800 */
[----:B------:R-:W3:Y:S03]  /*c1290*/  LDC R11, c[0x0][0x248] ;  /* 0x00009200ff0b7b82 */ /* 0x000ee60000000800 */
[----:B------:R-:W5:Y:S01]  /*c12a0*/  LDL.LU R26, [R1+0x224] ;  /* 0x00022400011a7983 */ /* 0x000f620000300800 */
[----:B------:R-:W-:Y:S01]  /*c12b0*/  LEA R4, P6, R5, R2, 0x1 ;  /* 0x0000000205047211 */ /* 0x000fe200078c08ff */
[----:B------:R-:W-:-:S03]  /*c12c0*/  IMAD R0, R13, 0x2, R5 ;  /* 0x000000020d007824 */ /* 0x000fc600078e0205 */
[----:B------:R-:W-:Y:S01]  /*c12d0*/  LEA.HI.X.SX32 R5, R5, R20, 0x1, P6 ;  /* 0x0000001405057211 */ /* 0x000fe200030f0eff */
[----:B------:R-:W5:Y:S01]  /*c12e0*/  LDC R13, c[0x0][0x248] ;  /* 0x00009200ff0d7b82 */ /* 0x000f620000000800 */
[----:B-1----:R-:W-:-:S03]  /*c12f0*/  LEA R6, P6, R0, R2, 0x1 ;  /* 0x0000000200067211 */ /* 0x002fc600078c08ff */
[----:B------:R0:W-:Y:S01]  /*c1300*/  @P4 STG.E.U16 desc[UR8][R4.64], R17 ;  /* 0x0000001104004986 */ /* 0x0001e2000c101508 */
[----:B------:R-:W-:Y:S01]  /*c1310*/  LEA.HI.X.SX32 R7, R0, R20, 0x1, P6 ;  /* 0x0000001400077211 */ /* 0x000fe200030f0eff */
[----:B------:R-:W-:Y:S01]  /*c1320*/  IMAD R0, R8, 0x2, R0 ;  /* 0x0000000208007824 */ /* 0x000fe200078e0200 */
[----:B------:R-:W-:Y:S01]  /*c1330*/  ISETP.LT.AND P4, PT, R25, UR4, !P0 ;  /* 0x0000000419007c0c */ /* 0x000fe2000c781270 */
[----:B------:R-:W-:Y:S01]  /*c1340*/  ULDC UR4, c[0x0][0x22c] ;  /* 0x00008b0000047ab9 */ /* 0x000fe20000000800 */
[----:B------:R-:W5:Y:S01]  /*c1350*/  LDL.LU R25, [R1+0x10c] ;  /* 0x00010c0001197983 */ /* 0x000f620000300800 */
[----:B------:R-:W1:Y:S03]  /*c1360*/  LDC R8, c[0x0][0x248] ;  /* 0x00009200ff087b82 */ /* 0x000e660000000800 */
[----:B------:R-:W5:Y:S01]  /*c1370*/  LDL.LU R22, [R1+0x228] ;  /* 0x0002280001167983 */ /* 0x000f620000300800 */
[----:B0-----:R-:W-:-:S04]  /*c1380*/  IMAD R5, R10, 0x2, R0 ;  /* 0x000000020a057824 */ /* 0x001fc800078e0200 */
[----:B------:R-:W0:Y:S01]  /*c1390*/  LDC R10, c[0x0][0x248] ;  /* 0x00009200ff0a7b82 */ /* 0x000e220000000800 */
[-C--:B------:R-:W-:Y:S01]  /*c13a0*/  LEA R4, P6, R5, R2.reuse, 0x1 ;  /* 0x0000000205047211 */ /* 0x080fe200078c08ff */
[----:B---3--:R3:W-:Y:S02]  /*c13b0*/  @P3 STG.E.U16 desc[UR8][R6.64], R24 ;  /* 0x0000001806003986 */ /* 0x0087e4000c101508 */
[----:B---3--:R-:W-:-:S04]  /*c13c0*/  LEA R6, P3, R0, R2, 0x1 ;  /* 0x0000000200067211 */ /* 0x008fc800078608ff */
[-C--:B------:R-:W-:Y:S01]  /*c13d0*/  LEA.HI.X.SX32 R7, R0, R20.reuse, 0x1, P3 ;  /* 0x0000001400077211 */ /* 0x080fe200018f0eff */
[----:B------:R-:W-:Y:S01]  /*c13e0*/  IMAD R0, R11, 0x2, R5 ;  /* 0x000000020b007824 */ /* 0x000fe200078e0205 */
[----:B------:R-:W-:Y:S01]  /*c13f0*/  LEA.HI.X.SX32 R5, R5, R20, 0x1, P6 ;  /* 0x0000001405057211 */ /* 0x000fe200030f0eff */
[----:B------:R-:W3:Y:S01]  /*c1400*/  LDC R11, c[0x0][0x248] ;  /* 0x00009200ff0b7b82 */ /* 0x000ee20000000800 */
[----:B--2---:R-:W-:Y:S01]  /*c1410*/  ISETP.LT.AND P3, PT, R27, UR4, !P0 ;  /* 0x000000041b007c0c */ /* 0x004fe2000c761270 */
[----:B------:R-:W-:Y:S01]  /*c1420*/  ULDC UR4, c[0x0][0x22c] ;  /* 0x00008b0000047ab9 */ /* 0x000fe20000000800 */
[----:B------:R-:W2:Y:S04]  /*c1430*/  LDL.LU R27, [R1+0x22c] ;  /* 0x00022c00011b7983 */ /* 0x000ea80000300800 */
[----:B------:R1:W-:Y:S01]  /*c1440*/  @P2 STG.E.U16 desc[UR8][R6.64], R15 ;  /* 0x0000000f06002986 */ /* 0x0003e2000c101508 */
[----:B----4-:R-:W-:Y:S01]  /*c1450*/  ISETP.LT.AND P2, PT, R16, UR4, !P0 ;  /* 0x0000000410007c0c */ /* 0x010fe2000c741270 */
[----:B------:R-:W-:-:S02]  /*c1460*/  ULDC UR4, c[0x0][0x22c] ;  /* 0x00008b0000047ab9 */ /* 0x000fc40000000800 */
[----:B------:R-:W4:Y:S01]  /*c1470*/  LDL.LU R16, [R1+0x230] ;  /* 0x0002300001107983 */ /* 0x000f220000300800 */
[----:B-1----:R-:W-:-:S03]  /*c1480*/  LEA R6, P6, R0, R2, 0x1 ;  /* 0x0000000200067211 */ /* 0x002fc600078c08ff */
[----:B------:R1:W-:Y:S01]  /*c1490*/  @P5 STG.E.U16 desc[UR8][R4.64], R23 ;  /* 0x0000001704005986 */ /* 0x0003e2000c101508 */
[----:B------:R-:W-:Y:S02]  /*c14a0*/  LEA.HI.X.SX32 R7, R0, R20, 0x1, P6 ;  /* 0x0000001400077211 */ /* 0x000fe400030f0eff */
[----:B------:R-:W-:Y:S01]  /*c14b0*/  ISETP.LT.AND P5, PT, R21, UR4, !P0 ;  /* 0x0000000415007c0c */ /* 0x000fe2000c7a1270 */
[----:B------:R-:W-:Y:S01]  /*c14c0*/  ULDC UR4, c[0x0][0x22c] ;  /* 0x00008b0000047ab9 */ /* 0x000fe20000000800 */
[----:B------:R-:W4:Y:S04]  /*c14d0*/  LDL.LU R21, [R1+0x234] ;  /* 0x0002340001157983 */ /* 0x000f280000300800 */
[----:B-----5:R5:W-:Y:S01]  /*c14e0*/  @P4 STG.E.U16 desc[UR8][R6.64], R18 ;  /* 0x0000001206004986 */ /* 0x020be2000c101508 */
[----:B------:R-:W-:Y:S01]  /*c14f0*/  ISETP.LT.AND P4, PT, R26, UR4, !P0 ;  /* 0x000000041a007c0c */ /* 0x000fe2000c781270 */
[----:B------:R-:W-:Y:S01]  /*c1500*/  IMAD R0, R8, 0x2, R0 ;  /* 0x0000000208007824 */ /* 0x000fe200078e0200 */
[----:B------:R-:W-:Y:S01]  /*c1510*/  ULDC UR4, c[0x0][0x22c] ;  /* 0x00008b0000047ab9 */ /* 0x000fe20000000800 */
[----:B------:R-:W4:Y:S02]  /*c1520*/  LDL.LU R26, [R1+0x238] ;  /* 0x00023800011a7983 */ /* 0x000f240000300800 */
[----:B-1----:R-:W-:Y:S01]  /*c1530*/  IMAD R5, R9, 0x2, R0 ;  /* 0x0000000209057824 */ /* 0x002fe200078e0200 */
[----:B------:R-:W-:Y:S01]  /*c1540*/  PRMT R8, R29, 0x7632, R8 ;  /* 0x000076321d087816 */ /* 0x000fe20000000008 */
[----:B------:R-:W1:Y:S01]  /*c1550*/  LDC R9, c[0x0][0x248] ;  /* 0x00009200ff097b82 */ /* 0x000e620000000800 */
[----:B-----5:R-:W-:-:S04]  /*c1560*/  LEA R6, P6, R0, R2, 0x1 ;  /* 0x0000000200067211 */ /* 0x020fc800078c08ff */
[----:B------:R-:W-:Y:S01]  /*c1570*/  LEA.HI.X.SX32 R7, R0, R20, 0x1, P6 ;  /* 0x0000001400077211 */ /* 0x000fe200030f0eff */
[----:B------:R-:W-:Y:S01]  /*c1580*/  IMAD R0, R12, 0x2, R5 ;  /* 0x000000020c007824 */ /* 0x000fe200078e0205 */
[C---:B------:R-:W-:Y:S01]  /*c1590*/  LEA R4, P6, R5.reuse, R2, 0x1 ;  /* 0x0000000205047211 */ /* 0x040fe200078c08ff */
[----:B------:R-:W5:Y:S02]  /*c15a0*/  LDC R12, c[0x0][0x248] ;  /* 0x00009200ff0c7b82 */ /* 0x000f640000000800 */
[----:B------:R0:W-:Y:S01]  /*c15b0*/  @P3 STG.E.U16 desc[UR8][R6.64], R25 ;  /* 0x0000001906003986 */ /* 0x0001e2000c101508 */
[----:B------:R-:W-:-:S05]  /*c15c0*/  LEA.HI.X.SX32 R5, R5, R20, 0x1, P6 ;  /* 0x0000001405057211 */ /* 0x000fca00030f0eff */
[----:B------:R3:W-:Y:S01]  /*c15d0*/  @P2 STG.E.U16 desc[UR8][R4.64], R8 ;  /* 0x0000000804002986 */ /* 0x0007e2000c101508 */
[----:B0-----:R-:W-:-:S04]  /*c15e0*/  LEA R6, P6, R0, R2, 0x1 ;  /* 0x0000000200067211 */ /* 0x001fc800078c08ff */
[----:B------:R-:W-:Y:S01]  /*c15f0*/  LEA.HI.X.SX32 R7, R0, R20, 0x1, P6 ;  /* 0x0000001400077211 */ /* 0x000fe200030f0eff */
[----:B------:R-:W-:Y:S01]  /*c1600*/  IMAD R0, R10, 0x2, R0 ;  /* 0x000000020a007824 */ /* 0x000fe200078e0200 */
[----:B---3--:R-:W-:Y:S01]  /*c1610*/  PRMT R4, R19, 0x7632, R4 ;  /* 0x0000763213047816 */ /* 0x008fe20000000004 */
[----:B------:R-:W0:Y:S01]  /*c1620*/  LDC R10, c[0x0][0x248] ;  /* 0x00009200ff0a7b82 */ /* 0x000e220000000800 */
[----:B------:R-:W-:Y:S01]  /*c1630*/  ISETP.LT.AND P3, PT, R22, UR4, !P0 ;  /* 0x0000000416007c0c */ /* 0x000fe2000c761270 */
[----:B------:R-:W-:Y:S02]  /*c1640*/  ULDC UR4, c[0x0][0x22c] ;  /* 0x00008b0000047ab9 */ /* 0x000fe40000000800 */
[----:B------:R3:W-:Y:S01]  /*c1650*/  @P5 STG.E.U16 desc[UR8][R6.64], R4 ;  /* 0x0000000406005986 */ /* 0x0007e2000c101508 */
[----:B------:R-:W-:-:S03]  /*c1660*/  IMAD R8, R11, 0x2, R0 ;  /* 0x000000020b087824 */ /* 0x000fc600078e0200 */
[----:B------:R-:W5:Y:S01]  /*c1670*/  LDC R11, c[0x0][0x248] ;  /* 0x00009200ff0b7b82 */ /* 0x000f620000000800 */
[C---:B---3--:R-:W-:Y:S02]  /*c1680*/  LEA R4, P5, R0.reuse, R2, 0x1 ;  /* 0x0000000200047211 */ /* 0x048fe400078a08ff */
[----:B------:R-:W-:Y:S02]  /*c1690*/  PRMT R7, R17, 0x7632, R7 ;  /* 0x0000763211077816 */ /* 0x000fe40000000007 */
[----:B------:R-:W-:Y:S02]  /*c16a0*/  LEA.HI.X.SX32 R5, R0, R20, 0x1, P5 ;  /* 0x0000001400057211 */ /* 0x000fe400028f0eff */
[----:B------:R-:W-:-:S03]  /*c16b0*/  LEA R6, P6, R8, R2, 0x1 ;  /* 0x0000000208067211 */ /* 0x000fc600078c08ff */
[----:B------:R3:W-:Y:S02]  /*c16c0*/  @P4 STG.E.U16 desc[UR8][R4.64], R7 ;  /* 0x0000000704004986 */ /* 0x0007e4000c101508 */
[----:B---3--:R-:W-:Y:S02]  /*c16d0*/  LEA.HI.X.SX32 R7, R8, R20, 0x1, P6 ;  /* 0x0000001408077211 */ /* 0x008fe400030f0eff */
[----:B--2---:R-:W-:Y:S01]  /*c16e0*/  ISETP.LT.AND P2, PT, R27, UR4, !P0 ;  /* 0x000000041b007c0c */ /* 0x004fe2000c741270 */
[----:B------:R-:W-:Y:S01]  /*c16f0*/  ULDC UR4, c[0x0][0x22c] ;  /* 0x00008b0000047ab9 */ /* 0x000fe20000000800 */
[----:B------:R-:W2:Y:S01]  /*c1700*/  LDL.LU R27, [R1+0x23c] ;  /* 0x00023c00011b7983 */ /* 0x000ea20000300800 */
[----:B----4-:R-:W-:Y:S01]  /*c1710*/  ISETP.LT.AND P5, PT, R16, UR4, !P0 ;  /* 0x0000000410007c0c */ /* 0x010fe2000c7a1270 */
[----:B------:R-:W-:Y:S02]  /*c1720*/  ULDC UR4, c[0x0][0x22c] ;  /* 0x00008b0000047ab9 */ /* 0x000fe40000000800 */
[----:B------:R-:W-:Y:S01]  /*c1730*/  ISETP.LT.AND P4, PT, R21, UR4, !P0 ;  /* 0x0000000415007c0c */ /* 0x000fe2000c781270 */
[----:B------:R-:W-:Y:S01]  /*c1740*/  ULDC UR4, c[0x0][0x22c] ;  /* 0x00008b0000047ab9 */ /* 0x000fe20000000800 */
[----:B------:R-:W3:Y:S01]  /*c1750*/  LDL.LU R21, [R1+0x240] ;  /* 0x0002400001157983 */ /* 0x000ee20000300800 */
[----:B------:R-:W-:Y:S01]  /*c1760*/  ISETP.LT.AND P6, PT, R26, UR4, !P0 ;  /* 0x000000041a007c0c */ /* 0x000fe2000c7c1270 */
[----:B-1----:R-:W-:-:S02]  /*c1770*/  IMAD R0, R9, 0x2, R8 ;  /* 0x0000000209007824 */ /* 0x002fc400078e0208 */
[----:B------:R-:W4:Y:S01]  /*c1780*/  LDL.LU R26, [R1+0x244] ;  /* 0x00024400011a7983 */ /* 0x000f220000300800 */
[----:B------:R-:W-:Y:S01]  /*c1790*/  PRMT R4, R24, 0x7632, R4 ;  /* 0x0000763218047816 */ /* 0x000fe20000000004 */
[----:B------:R-:W-:Y:S01]  /*c17a0*/  ULDC UR4, c[0x0][0x22c] ;  /* 0x00008b0000047ab9 */ /* 0x000fe20000000800 */
[----:B------:R-:W-:Y:S01]  /*c17b0*/  PRMT R9, R15, 0x7632, R9 ;  /* 0x000076320f097816 */ /* 0x000fe20000000009 */
[----:B------:R-:W5:Y:S04]  /*c17c0*/  LDL.LU R24, [R1+0x248] ;  /* 0x0002480001187983 */ /* 0x000f680000300800 */
[----:B------:R1:W-:Y:S01]  /*c17d0*/  @P3 STG.E.U16 desc[UR8][R6.64], R4 ;  /* 0x0000000406003986 */ /* 0x0003e2000c101508 */
[----:B------:R-:W-:-:S03]  /*c17e0*/  PRMT R8, R23, 0x7632, R8 ;  /* 0x0000763217087816 */ /* 0x000fc60000000008 */
[----:B------:R-:W5:Y:S01]  /*c17f0*/  LDL.LU R22, [R1+0x120] ;  /* 0x0001200001167983 */ /* 0x000f620000300800 */
[----:B-1----:R-:W-:Y:S01]  /*c1800*/  LEA R4, P3, R0, R2, 0x1 ;  /* 0x0000000200047211 */ /* 0x002fe200078608ff */
[----:B0-----:R-:W-:Y:S02]  /*c1810*/  IMAD R7, R10, 0x2, R0 ;  /* 0x000000020a077824 */ /* 0x001fe400078e0200 */
[----:B------:R-:W0:Y:S01]  /*c1820*/  LDC R10, c[0x0][0x248] ;  /* 0x00009200ff0a7b82 */ /* 0x000e220000000800 */
[----:B------:R-:W-:Y:S01]  /*c1830*/  LEA.HI.X.SX32 R5, R0, R20, 0x1, P3 ;  /* 0x0000001400057211 */ /* 0x000fe200018f0eff */
[----:B------:R-:W-:Y:S01]  /*c1840*/  IMAD R0, R13, 0x2, R7 ;  /* 0x000000020d007824 */ /* 0x000fe200078e0207 */
[----:B------:R-:W-:-:S03]  /*c1850*/  LEA R6, P3, R7, R2, 0x1 ;  /* 0x0000000207067211 */ /* 0x000fc600078608ff */
[----:B------:R1:W-:Y:S01]  /*c1860*/  @P2 STG.E.U16 desc[UR8][R4.64], R9 ;  /* 0x0000000904002986 */ /* 0x0003e2000c101508 */
[----:B------:R-:W-:Y:S01]  /*c1870*/  LEA.HI.X.SX32 R7, R7, R20, 0x1, P3 ;  /* 0x0000001407077211 */ /* 0x000fe200018f0eff */
[----:B------:R-:W0:Y:S04]  /*c1880*/  LDC R13, c[0x0][0x248] ;  /* 0x00009200ff0d7b82 */ /* 0x000e280000000800 */
[----:B------:R1:W-:Y:S02]  /*c1890*/  @P5 STG.E.U16 desc[UR8][R6.64], R8 ;  /* 0x0000000806005986 */ /* 0x0003e4000c101508 */
[----:B-1----:R-:W-:-:S04]  /*c18a0*/  LEA R4, P3, R0, R2, 0x1 ;  /* 0x0000000200047211 */ /* 0x002fc800078608ff */
[----:B------:R-:W-:Y:S02]  /*c18b0*/  LEA.HI.X.SX32 R5, R0, R20, 0x1, P3 ;  /* 0x0000001400057211 */ /* 0x000fe400018f0eff */
[----:B------:R-:W-:-:S05]  /*c18c0*/  PRMT R6, R18, 0x7632, R6 ;  /* 0x0000763212067816 */ /* 0x000fca0000000006 */
[----:B------:R1:W-:Y:S01]  /*c18d0*/  @P4 STG.E.U16 desc[UR8][R4.64], R6 ;  /* 0x0000000604004986 */ /* 0x0003e2000c101508 */
[----:B--2---:R-:W-:Y:S01]  /*c18e0*/  ISETP.LT.AND P2, PT, R27, UR4, !P0 ;  /* 0x000000041b007c0c */ /* 0x004fe2000c741270 */
[----:B------:R-:W-:Y:S02]  /*c18f0*/  ULDC UR4, c[0x0][0x22c] ;  /* 0x00008b0000047ab9 */ /* 0x000fe40000000800 */
[----:B------:R-:W2:Y:S04]  /*c1900*/  LDL.LU R27, [R1+0x24c] ;  /* 0x00024c00011b7983 */ /* 0x000ea80000300800 */
[----:B------:R-:W2:Y:S01]  /*c1910*/  LDL.LU R19, [R1+0x124] ;  /* 0x0001240001137983 */ /* 0x000ea20000300800 */
[----:B---3--:R-:W-:Y:S01]  /*c1920*/  ISETP.LT.AND P3, PT, R21, UR4, !P0 ;  /* 0x0000000415007c0c */ /* 0x008fe2000c761270 */
[----:B------:R-:W-:-:S02]  /*c1930*/  ULDC UR4, c[0x0][0x22c] ;  /* 0x00008b0000047ab9 */ /* 0x000fc40000000800 */
[----:B----4-:R-:W-:Y:S01]  /*c1940*/  ISETP.LT.AND P4, PT, R26, UR4, !P0 ;  /* 0x000000041a007c0c */ /* 0x010fe2000c781270 */
[----:B-----5:R-:W-:Y:S01]  /*c1950*/  IMAD R0, R12, 0x2, R0 ;  /* 0x000000020c007824 */ /* 0x020fe200078e0200 */
[----:B------:R-:W3:Y:S01]  /*c1960*/  LDL.LU R26, [R1+0x250] ;  /* 0x00025000011a7983 */ /* 0x000ee20000300800 */
[----:B------:R-:W-:Y:S01]  /*c1970*/  PRMT R7, R25, 0x7632, R7 ;  /* 0x0000763219077816 */ /* 0x000fe20000000007 */
[----:B------:R-:W-:Y:S01]  /*c1980*/  ULDC UR4, c[0x0][0x22c] ;  /* 0x00008b0000047ab9 */ /* 0x000fe20000000800 */
[----:B-1----:R-:W-:Y:S01]  /*c1990*/  IMAD R6, R11, 0x2, R0 ;  /* 0x000000020b067824 */ /* 0x002fe200078e0200 */
[C---:B------:R-:W-:Y:S01]  /*c19a0*/  LEA R4, P5, R0.reuse, R2, 0x1 ;  /* 0x0000000200047211 */ /* 0x040fe200078a08ff */
[----:B------:R-:W4:Y:S01]  /*c19b0*/  LDL.LU R17, [R1+0x128] ;  /* 0x0001280001117983 */ /* 0x000f220000300800 */
[----:B------:R-:W1:Y:S02]  /*c19c0*/  LDC R11, c[0x0][0x248] ;  /* 0x00009200ff0b7b82 */ /* 0x000e640000000800 */
[----:B------:R-:W-:Y:S01]  /*c19d0*/  LEA.HI.X.SX32 R5, R0, R20, 0x1, P5 ;  /* 0x0000001400057211 */ /* 0x000fe200028f0eff */
[----:B------:R-:W-:Y:S01]  /*c19e0*/  IMAD R0, R14, 0x2, R6 ;  /* 0x000000020e007824 */ /* 0x000fe200078e0206 */
[C---:B------:R-:W-:Y:S01]  /*c19f0*/  LEA R8, P5, R6.reuse, R2, 0x1 ;  /* 0x0000000206087211 */ /* 0x040fe200078a08ff */
[----:B------:R-:W5:Y:S03]  /*c1a00*/  LDL.LU R29, [R1+0x254] ;  /* 0x00025400011d7983 */ /* 0x000f660000300800 */
[----:B------:R-:W5:Y:S01]  /*c1a10*/  LDC R12, c[0x0][0x248] ;  /* 0x00009200ff0c7b82 */ /* 0x000f620000000800 */
[----:B------:R0:W-:Y:S01]  /*c1a20*/  @P6 STG.E.U16 desc[UR8][R4.64], R7 ;  /* 0x0000000704006986 */ /* 0x0001e2000c101508 */
[----:B------:R-:W-:-:S03]  /*c1a30*/  LEA.HI.X.SX32 R9, R6, R20, 0x1, P5 ;  /* 0x0000001406097211 */ /* 0x000fc600028f0eff */
[----:B------:R-:W5:Y:S01]  /*c1a40*/  LDL.LU R16, [R1+0x12c] ;  /* 0x00012c0001107983 */ /* 0x000f620000300800 */
[----:B------:R-:W-:Y:S01]  /*c1a50*/  ISETP.LT.AND P5, PT, R24, UR4, !P0 ;  /* 0x0000000418007c0c */ /* 0x000fe2000c7a1270 */
[----:B------:R-:W-:Y:S01]  /*c1a60*/  ULDC UR4, c[0x0][0x22c] ;  /* 0x00008b0000047ab9 */ /* 0x000fe20000000800 */
[----:B------:R-:W5:Y:S01]  /*c1a70*/  LDC R14, c[0x0][0x248] ;  /* 0x00009200ff0e7b82 */ /* 0x000f620000000800 */
[----:B------:R-:W5:Y:S01]  /*c1a80*/  LDL.LU R25, [R1+0x258] ;  /* 0x0002580001197983 */ /* 0x000f620000300800 */
[----:B0-----:R-:W-:-:S03]  /*c1a90*/  LEA R4, P6, R0, R2, 0x1 ;  /* 0x0000000200047211 */ /* 0x001fc600078c08ff */
[----:B------:R-:W5:Y:S01]  /*c1aa0*/  LDL.LU R23, [R1+0x130] ;  /* 0x0001300001177983 */ /* 0x000f620000300800 */
[----:B------:R-:W-:Y:S01]  /*c1ab0*/  LEA.HI.X.SX32 R5, R0, R20, 0x1, P6 ;  /* 0x0000001400057211 */ /* 0x000fe200030f0eff */
[----:B------:R-:W-:Y:S02]  /*c1ac0*/  IMAD R0, R10, 0x2, R0 ;  /* 0x000000020a007824 */ /* 0x000fe400078e0200 */
[----:B------:R0:W-:Y:S01]  /*c1ad0*/  @P2 STG.E.U16 desc[UR8][R8.64], R22 ;  /* 0x0000001608002986 */ /* 0x0001e2000c101508 */
[----:B------:R-:W5:Y:S08]  /*c1ae0*/  LDC R10, c[0x0][0x248] ;  /* 0x00009200ff0a7b82 */ /* 0x000f700000000800 */
[----:B0-----:R-:W0:Y:S08]  /*c1af0*/  LDC R8, c[0x0][0x248] ;  /* 0x00009200ff087b82 */ /* 0x001e300000000800 */
[----:B------:R-:W0:Y:S01]  /*c1b00*/  LDC R9, c[0x0][0x248] ;  /* 0x00009200ff097b82 */ /* 0x000e220000000800 */
[----:B--2---:R-:W-:Y:S01]  /*c1b10*/  ISETP.LT.AND P2, PT, R27, UR4, !P0 ;  /* 0x000000041b007c0c */ /* 0x004fe2000c741270 */
[----:B------:R-:W-:Y:S01]  /*c1b20*/  ULDC UR4, c[0x0][0x22c] ;  /* 0x00008b0000047ab9 */ /* 0x000fe20000000800 */
[----:B------:R-:W2:Y:S04]  /*c1b30*/  LDL.LU R27, [R1+0x25c] ;  /* 0x00025c00011b7983 */ /* 0x000ea80000300800 */
[----:B------:R1:W-:Y:S01]  /*c1b40*/  @P3 STG.E.U16 desc[UR8][R4.64], R19 ;  /* 0x0000001304003986 */ /* 0x0003e2000c101508 */
[----:B------:R-:W-:-:S03]  /*c1b50*/  LEA R6, P3, R0, R2, 0x1 ;  /* 0x0000000200067211 */ /* 0x000fc600078608ff */
[----:B------:R-:W2:Y:S01]  /*c1b60*/  LDL.LU R18, [R1+0x134] ;  /* 0x0001340001127983 */ /* 0x000ea20000300800 */
[----:B------:R-:W-:Y:S02]  /*c1b70*/  LEA.HI.X.SX32 R7, R0, R20, 0x1, P3 ;  /* 0x0000001400077211 */ /* 0x000fe400018f0eff */
[----:B---3--:R-:W-:Y:S01]  /*c1b80*/  ISETP.LT.AND P3, PT, R26, UR4, !P0 ;  /* 0x000000041a007c0c */ /* 0x008fe2000c761270 */
[----:B-1----:R-:W-:Y:S01]  /*c1b90*/  IMAD R5, R11, 0x2, R0 ;  /* 0x000000020b057824 */ /* 0x002fe200078e0200 */
[----:B------:R-:W3:Y:S01]  /*c1ba0*/  LDL.LU R26, [R1+0x260] ;  /* 0x00026000011a7983 */ /* 0x000ee20000300800 */
[----:B------:R-:W-:Y:S01]  /*c1bb0*/  ULDC UR4, c[0x0][0x22c] ;  /* 0x00008b0000047ab9 */ /* 0x000fe20000000800 */
[----:B------:R-:W1:Y:S01]  /*c1bc0*/  LDC R11, c[0x0][0x248] ;  /* 0x00009200ff0b7b82 */ /* 0x000e620000000800 */
[----:B------:R-:W-:Y:S01]  /*c1bd0*/  IMAD R0, R13, 0x2, R5 ;  /* 0x000000020d007824 */ /* 0x000fe200078e0205 */
[C---:B------:R-:W-:Y:S01]  /*c1be0*/  LEA R4, P6, R5.reuse, R2, 0x1 ;  /* 0x0000000205047211 */ /* 0x040fe200078c08ff */
[----:B------:R-:W3:Y:S03]  /*c1bf0*/  LDL.LU R15, [R1+0x264] ;  /* 0x00026400010f7983 */ /* 0x000ee60000300800 */
[----:B------:R-:W-:Y:S01]  /*c1c00*/  LEA.HI.X.SX32 R5, R5, R20, 0x1, P6 ;  /* 0x0000001405057211 */ /* 0x000fe200030f0eff */
[----:B----4-:R4:W-:Y:S01]  /*c1c10*/  @P4 STG.E.U16 desc[UR8][R6.64], R17 ;  /* 0x0000001106004986 */ /* 0x0109e2000c101508 */
[----:B------:R-:W1:Y:S03]  /*c1c20*/  LDC R13, c[0x0][0x248] ;  /* 0x00009200ff0d7b82 */ /* 0x000e660000000800 */
[----:B------:R-:W3:Y:S01]  /*c1c30*/  LDL.LU R21, [R1+0x138] ;  /* 0x0001380001157983 */ /* 0x000ee20000300800 */
[----:B----4-:R-:W-:-:S03]  /*c1c40*/  LEA R6, P6, R0, R2, 0x1 ;  /* 0x0000000200067211 */ /* 0x010fc600078c08ff */
[----:B-----5:R-:W-:Y:S01]  /*c1c50*/  @P5 STG.E.U16 desc[UR8][R4.64], R16 ;  /* 0x0000001004005986 */ /* 0x020fe2000c101508 */
[----:B------:R-:W-:Y:S01]  /*c1c60*/  LEA.HI.X.SX32 R7, R0, R20, 0x1, P6 ;  /* 0x0000001400077211 */ /* 0x000fe200030f0eff */
[----:B0-----:R-:W-:Y:S02]  /*c1c70*/  IMAD R0, R8, 0x2, R0 ;  /* 0x0000000208007824 */ /* 0x001fe400078e0200 */
[----:B------:R-:W4:Y:S01]  /*c1c80*/  LDL.LU R24, [R1+0x13c] ;  /* 0x00013c0001187983 */ /* 0x000f220000300800 */
[----:B------:R-:W-:Y:S01]  /*c1c90*/  ISETP.LT.AND P4, PT, R29, UR4, !P0 ;  /* 0x000000041d007c0c */ /* 0x000fe2000c781270 */
[----:B------:R-:W-:Y:S01]  /*c1ca0*/  ULDC UR4, c[0x0][0x22c] ;  /* 0x00008b0000047ab9 */ /* 0x000fe20000000800 */
[----:B------:R-:W0:Y:S01]  /*c1cb0*/  LDC R8, c[0x0][0x248] ;  /* 0x00009200ff087b82 */ /* 0x000e220000000800 */
[----:B------:R5:W-:Y:S01]  /*c1cc0*/  @P2 STG.E.U16 desc[UR8][R6.64], R23 ;  /* 0x0000001706002986 */ /* 0x000be2000c101508 */
[----:B------:R-:W-:Y:S01]  /*c1cd0*/  ISETP.LT.AND P5, PT, R25, UR4, !P0 ;  /* 0x0000000419007c0c */ /* 0x000fe2000c7a1270 */
[----:B------:R-:W-:-:S02]  /*c1ce0*/  ULDC UR4, c[0x0][0x22c] ;  /* 0x00008b0000047ab9 */ /* 0x000fc40000000800 */
[----:B------:R-:W4:Y:S01]  /*c1cf0*/  LDL.LU R25, [R1+0x268] ;  /* 0x0002680001197983 */ /* 0x000f220000300800 */
[----:B-----5:R-:W-:-:S04]  /*c1d00*/  LEA R6, P2, R0, R2, 0x1 ;  /* 0x0000000200067211 */ /* 0x020fc800078408ff */
[----:B------:R-:W-:Y:S02]  /*c1d10*/  LEA.HI.X.SX32 R7, R0, R20, 0x1, P2 ;  /* 0x0000001400077211 */ /* 0x000fe400010f0eff */
[----:B--2---:R-:W-:Y:S01]  /*c1d20*/  ISETP.LT.AND P2, PT, R27, UR4, !P0 ;  /* 0x000000041b007c0c */ /* 0x004fe2000c741270 */
[----:B------:R-:W-:Y:S01]  /*c1d30*/  ULDC UR4, c[0x0][0x22c] ;  /* 0x00008b0000047ab9 */ /* 0x000fe20000000800 */
[----:B------:R-:W2:Y:S04]  /*c1d40*/  LDL.LU R27, [R1+0x26c] ;  /* 0x00026c00011b7983 */ /* 0x000ea80000300800 */
[----:B------:R5:W-:Y:S01]  /*c1d50*/  @P3 STG.E.U16 desc[UR8][R6.64], R18 ;  /* 0x0000001206003986 */ /* 0x000be2000c101508 */
[----:B---3--:R-:W-:Y:S01]  /*c1d60*/  ISETP.LT.AND P3, PT, R26, UR4, !P0 ;  /* 0x000000041a007c0c */ /* 0x008fe2000c761270 */
[----:B------:R-:W-:-:S02]  /*c1d70*/  IMAD R5, R10, 0x2, R0 ;  /* 0x000000020a057824 */ /* 0x000fc400078e0200 */
[----:B------:R-:W3:Y:S01]  /*c1d80*/  LDL.LU R26, [R1+0x270] ;  /* 0x00027000011a7983 */ /* 0x000ee20000300800 */
[----:B------:R-:W-:Y:S01]  /*c1d90*/  ULDC UR4, c[0x0][0x22c] ;  /* 0x00008b0000047ab9 */ /* 0x000fe20000000800 */
[----:B------:R-:W0:Y:S01]  /*c1da0*/  LDC R10, c[0x0][0x248] ;  /* 0x00009200ff0a7b82 */ /* 0x000e220000000800 */
        /* <DEDUP_REMOVED lines=10> */
[----:B-1----:R-:W-:-:S03]  /*c1e50*/  IMAD R5, R11, 0x2, R0 ;  /* 0x000000020b057824 */ /* 0x002fc600078e0200 */
[----:B----4-:R1:W-:Y:S01]  /*c1e60*/  @P5 STG.E.U16 desc[UR8][R6.64], R24 ;  /* 0x0000001806005986 */ /* 0x0103e2000c101508 */
[----:B------:R-:W4:Y:S01]  /*c1e70*/  LDC R11, c[0x0][0x248] ;  /* 0x00009200ff0b7b82 */ /* 0x000f220000000800 */
[----:B------:R-:W-:Y:S01]  /*c1e80*/  LEA R4, P6, R5, R2, 0x1 ;  /* 0x0000000205047211 */ /* 0x000fe200078c08ff */
[----:B------:R-:W-:-:S03]  /*c1e90*/  IMAD R0, R9, 0x2, R5 ;  /* 0x0000000209007824 */ /* 0x000fc600078e0205 */
[----:B------:R-:W-:Y:S02]  /*c1ea0*/  LEA.HI.X.SX32 R5, R5, R20, 0x1, P6 ;  /* 0x0000001405057211 */ /* 0x000fe400030f0eff */
[----:B-1----:R-:W-:Y:S02]  /*c1eb0*/  PRMT R7, R22, 0x7632, R7 ;  /* 0x0000763216077816 */ /* 0x002fe40000000007 */
[----:B------:R-:W-:Y:S01]  /*c1ec0*/  ISETP.LT.AND P5, PT, R25, UR4, !P0 ;  /* 0x0000000419007c0c */ /* 0x000fe2000c7a1270 */
[----:B------:R-:W-:Y:S01]  /*c1ed0*/  ULDC UR4, c[0x0][0x22c] ;  /* 0x00008b0000047ab9 */ /* 0x000fe20000000800 */
[C---:B------:R-:W-:Y:S01]  /*c1ee0*/  LEA R6, P6, R0.reuse, R2, 0x1 ;  /* 0x0000000200067211 */ /* 0x040fe200078c08ff */
[----:B------:R-:W4:Y:S04]  /*c1ef0*/  LDL.LU R25, [R1+0x278] ;  /* 0x0002780001197983 */ /* 0x000f280000300800 */
[----:B------:R1:W-:Y:S02]  /*c1f00*/  @P2 STG.E.U16 desc[UR8][R4.64], R7 ;  /* 0x0000000704002986 */ /* 0x0003e4000c101508 */
[----:B-1----:R-:W-:-:S02]  /*c1f10*/  LEA.HI.X.SX32 R7, R0, R20, 0x1, P6 ;  /* 0x0000001400077211 */ /* 0x002fc400030f0eff */
[----:B------:R-:W-:-:S05]  /*c1f20*/  PRMT R4, R19, 0x7632, R4 ;  /* 0x0000763213047816 */ /* 0x000fca0000000004 */
[----:B------:R1:W-:Y:S01]  /*c1f30*/  @P3 STG.E.U16 desc[UR8][R6.64], R4 ;  /* 0x0000000406003986 */ /* 0x0003e2000c101508 */
[----:B--2---:R-:W-:Y:S01]  /*c1f40*/  ISETP.LT.AND P2, PT, R27, UR4, !P0 ;  /* 0x000000041b007c0c */ /* 0x004fe2000c741270 */
[----:B------:R-:W-:Y:S02]  /*c1f50*/  ULDC UR4, c[0x0][0x22c] ;  /* 0x00008b0000047ab9 */ /* 0x000fe40000000800 */
[----:B------:R-:W2:Y:S01]  /*c1f60*/  LDL.LU R27, [R1+0x27c] ;  /* 0x00027c00011b7983 */ /* 0x000ea20000300800 */
[----:B---3--:R-:W-:Y:S01]  /*c1f70*/  ISETP.LT.AND P3, PT, R26, UR4, !P0 ;  /* 0x000000041a007c0c */ /* 0x008fe2000c761270 */
[----:B0-----:R-:W-:Y:S02]  /*c1f80*/  IMAD R0, R8, 0x2, R0 ;  /* 0x0000000208007824 */ /* 0x001fe400078e0200 */
[----:B------:R-:W3:Y:S01]  /*c1f90*/  LDL.LU R26, [R1+0x280] ;  /* 0x00028000011a7983 */ /* 0x000ee20000300800 */
[----:B------:R-:W-:Y:S01]  /*c1fa0*/  PRMT R9, R17, 0x7632, R9 ;  /* 0x0000763211097816 */ /* 0x000fe20000000009 */
[----:B------:R-:W-:Y:S01]  /*c1fb0*/  ULDC UR4, c[0x0][0x22c] ;  /* 0x00008b0000047ab9 */ /* 0x000fe20000000800 */
[----:B------:R-:W-:Y:S01]  /*c1fc0*/  IMAD R8, R10, 0x2, R0 ;  /* 0x000000020a087824 */ /* 0x000fe200078e0200 */
[C---:B-1----:R-:W-:Y:S01]  /*c1fd0*/  LEA R4, P6, R0.reuse, R2, 0x1 ;  /* 0x0000000200047211 */ /* 0x042fe200078c08ff */
[----:B------:R-:W0:Y:S03]  /*c1fe0*/  LDC R10, c[0x0][0x248] ;  /* 0x00009200ff0a7b82 */ /* 0x000e260000000800 */
[----:B------:R-:W-:-:S02]  /*c1ff0*/  LEA.HI.X.SX32 R5, R0, R20, 0x1, P6 ;  /* 0x0000001400057211 */ /* 0x000fc400030f0eff */
[----:B------:R-:W-:Y:S02]  /*c2000*/  LEA R6, P6, R8, R2, 0x1 ;  /* 0x0000000208067211 */ /* 0x000fe400078c08ff */
[----:B------:R-:W-:Y:S02]  /*c2010*/  PRMT R0, R16, 0x7632, R0 ;  /* 0x0000763210007816 */ /* 0x000fe40000000000 */
[----:B------:R-:W-:Y:S01]  /*c2020*/  LEA.HI.X.SX32 R7, R8, R20, 0x1, P6 ;  /* 0x0000001408077211 */ /* 0x000fe200030f0eff */
[----:B-----5:R-:W-:Y:S01]  /*c2030*/  IMAD R8, R12, 0x2, R8 ;  /* 0x000000020c087824 */ /* 0x020fe200078e0208 */
[----:B------:R1:W-:Y:S01]  /*c2040*/  @P4 STG.E.U16 desc[UR8][R4.64], R9 ;  /* 0x0000000904004986 */ /* 0x0003e2000c101508 */
[----:B------:R-:W5:Y:S03]  /*c2050*/  LDC R12, c[0x0][0x248] ;  /* 0x00009200ff0c7b82 */ /* 0x000f660000000800 */
[----:B------:R4:W-:Y:S01]  /*c2060*/  @P5 STG.E.U16 desc[UR8][R6.64], R0 ;  /* 0x0000000006005986 */ /* 0x0009e2000c101508 */
[----:B------:R-:W-:Y:S01]  /*c2070*/  ISETP.LT.AND P4, PT, R15, UR4, !P0 ;  /* 0x000000040f007c0c */ /* 0x000fe2000c781270 */
[----:B------:R-:W-:Y:S01]  /*c2080*/  ULDC UR4, c[0x0][0x22c] ;  /* 0x00008b0000047ab9 */ /* 0x000fe20000000800 */
[----:B-1----:R-:W-:-:S02]  /*c2090*/  PRMT R5, R23, 0x7632, R5 ;  /* 0x0000763217057816 */ /* 0x002fc40000000005 */
[----:B------:R-:W1:Y:S01]  /*c20a0*/  LDC R9, c[0x0][0x248] ;  /* 0x00009200ff097b82 */ /* 0x000e620000000800 */
[----:B----4-:R-:W-:Y:S01]  /*c20b0*/  LEA R6, P5, R8, R2, 0x1 ;  /* 0x0000000208067211 */ /* 0x010fe200078a08ff */
[----:B------:R-:W-:-:S03]  /*c20c0*/  IMAD R0, R11, 0x2, R8 ;  /* 0x000000020b007824 */ /* 0x000fc600078e0208 */
[----:B------:R-:W-:-:S03]  /*c20d0*/  LEA.HI.X.SX32 R7, R8, R20, 0x1, P5 ;  /* 0x0000001408077211 */ /* 0x000fc600028f0eff */
[----:B------:R-:W4:Y:S01]  /*c20e0*/  LDC R11, c[0x0][0x248] ;  /* 0x00009200ff0b7b82 */ /* 0x000f220000000800 */
[----:B------:R-:W-:Y:S01]  /*c20f0*/  ISETP.LT.AND P5, PT, R25, UR4, !P0 ;  /* 0x0000000419007c0c */ /* 0x000fe2000c7a1270 */
[----:B------:R-:W-:Y:S01]  /*c2100*/  ULDC UR4, c[0x0][0x22c] ;  /* 0x00008b0000047ab9 */ /* 0x000fe20000000800 */
[----:B------:R-:W5:Y:S01]  /*c2110*/  LDL.LU R25, [R1+0x284] ;  /* 0x0002840001197983 */ /* 0x000f620000300800 */
[----:B------:R-:W-:-:S03]  /*c2120*/  LEA R4, P6, R0, R2, 0x1 ;  /* 0x0000000200047211 */ /* 0x000fc600078c08ff */
[----:B------:R0:W-:Y:S02]  /*c2130*/  @P2 STG.E.U16 desc[UR8][R6.64], R5 ;  /* 0x0000000506002986 */ /* 0x0001e4000c101508 */
[----:B0-----:R-:W-:Y:S02]  /*c2140*/  LEA.HI.X.SX32 R5, R0, R20, 0x1, P6 ;  /* 0x0000001400057211 */ /* 0x001fe400030f0eff */
[----:B--2---:R-:W-:Y:S01]  /*c2150*/  ISETP.LT.AND P2, PT, R27, UR4, !P0 ;  /* 0x000000041b007c0c */ /* 0x004fe2000c741270 */
[----:B------:R-:W-:Y:S01]  /*c2160*/  ULDC UR4, c[0x0][0x22c] ;  /* 0x00008b0000047ab9 */ /* 0x000fe20000000800 */
[----:B------:R-:W2:Y:S04]  /*c2170*/  LDL.LU R27, [R1+0x288] ;  /* 0x00028800011b7983 */ /* 0x000ea80000300800 */
[----:B------:R-:W4:Y:S01]  /*c2180*/  LDL.LU R22, [R1+0x80] ;  /* 0x0000800001167983 */ /* 0x000f220000300800 */
[----:B---3--:R-:W-:Y:S01]  /*c2190*/  ISETP.LT.AND P6, PT, R26, UR4, !P0 ;  /* 0x000000041a007c0c */ /* 0x008fe2000c7c1270 */
[----:B------:R-:W-:-:S02]  /*c21a0*/  IMAD R6, R10, 0x2, R0 ;  /* 0x000000020a067824 */ /* 0x000fc400078e0200 */
[----:B------:R-:W3:Y:S01]  /*c21b0*/  LDL.LU R26, [R1+0x28c] ;  /* 0x00028c00011a7983 */ /* 0x000ee20000300800 */
[----:B------:R-:W0:Y:S01]  /*c21c0*/  LDC R10, c[0x0][0x248] ;  /* 0x00009200ff0a7b82 */ /* 0x000e220000000800 */
[----:B------:R-:W-:Y:S01]  /*c21d0*/  PRMT R0, R18, 0x7632, R0 ;  /* 0x0000763212007816 */ /* 0x000fe20000000000 */
[----:B------:R-:W-:Y:S01]  /*c21e0*/  ULDC UR4, c[0x0][0x22c] ;  /* 0x00008b0000047ab9 */ /* 0x000fe20000000800 */
[----:B------:R-:W3:Y:S04]  /*c21f0*/  LDL.LU R18, [R1+0x84] ;  /* 0x0000840001127983 */ /* 0x000ee80000300800 */
[----:B------:R1:W-:Y:S01]  /*c2200*/  @P3 STG.E.U16 desc[UR8][R4.64], R0 ;  /* 0x0000000004003986 */ /* 0x0003e2000c101508 */
[----:B------:R-:W-:Y:S02]  /*c2210*/  PRMT R7, R21, 0x7632, R7 ;  /* 0x0000763215077816 */ /* 0x000fe40000000007 */
[----:B------:R-:W-:-:S02]  /*c2220*/  PRMT R8, R24, 0x7632, R8 ;  /* 0x0000763218087816 */ /* 0x000fc40000000008 */
[----:B------:R-:W3:Y:S04]  /*c2230*/  LDL.LU R24, [R1+0x290] ;  /* 0x0002900001187983 */ /* 0x000ee80000300800 */
[----:B------:R-:W3:Y:S01]  /*c2240*/  LDL.LU R17, [R1+0x88] ;  /* 0x0000880001117983 */ /* 0x000ee20000300800 */
[C---:B-1----:R-:W-:Y:S01]  /*c2250*/  LEA R4, P3, R6.reuse, R2, 0x1 ;  /* 0x0000000206047211 */ /* 0x042fe200078608ff */
[----:B------:R-:W-:Y:S02]  /*c2260*/  IMAD R0, R9, 0x2, R6 ;  /* 0x0000000209007824 */ /* 0x000fe400078e0206 */
[----:B------:R-:W3:Y:S01]  /*c2270*/  LDL.LU R19, [R1+0x294] ;  /* 0x0002940001137983 */ /* 0x000ee20000300800 */
[----:B------:R-:W-:Y:S01]  /*c2280*/  LEA.HI.X.SX32 R5, R6, R20, 0x1, P3 ;  /* 0x0000001406057211 */ /* 0x000fe200018f0eff */
[----:B------:R-:W-:Y:S01]  /*c2290*/  IMAD R9, R13, 0x2, R0 ;  /* 0x000000020d097824 */ /* 0x000fe200078e0200 */
[-C--:B------:R-:W-:Y:S01]  /*c22a0*/  LEA R6, P3, R0, R2.reuse, 0x1 ;  /* 0x0000000200067211 */ /* 0x080fe200078608ff */
[----:B------:R-:W3:Y:S01]  /*c22b0*/  LDL.LU R16, [R1+0x8c] ;  /* 0x00008c0001107983 */ /* 0x000ee20000300800 */
[----:B------:R-:W1:Y:S03]  /*c22c0*/  LDC R13, c[0x0][0x248] ;  /* 0x00009200ff0d7b82 */ /* 0x000e660000000800 */
[----:B------:R5:W-:Y:S02]  /*c22d0*/  @P4 STG.E.U16 desc[UR8][R4.64], R7 ;  /* 0x0000000704004986 */ /* 0x000be4000c101508 */
[----:B-----5:R-:W-:-:S02]  /*c22e0*/  LEA R4, P4, R9, R2, 0x1 ;  /* 0x0000000209047211 */ /* 0x020fc400078808ff */
[-C--:B------:R-:W-:Y:S02]  /*c22f0*/  LEA.HI.X.SX32 R7, R0, R20.reuse, 0x1, P3 ;  /* 0x0000001400077211 */ /* 0x080fe400018f0eff */
[----:B------:R-:W-:Y:S01]  /*c2300*/  LEA.HI.X.SX32 R5, R9, R20, 0x1, P4 ;  /* 0x0000001409057211 */ /* 0x000fe200020f0eff */
[----:B0-----:R-:W-:Y:S01]  /*c2310*/  IMAD R9, R10, 0x2, R9 ;  /* 0x000000020a097824 */ /* 0x001fe200078e0209 */
[----:B------:R-:W-:Y:S01]  /*c2320*/  ISETP.LT.AND P3, PT, R25, UR4, !P0 ;  /* 0x0000000419007c0c */ /* 0x000fe2000c761270 */
[----:B------:R-:W-:Y:S01]  /*c2330*/  ULDC UR4, c[0x0][0x22c] ;  /* 0x00008b0000047ab9 */ /* 0x000fe20000000800 */
[----:B------:R0:W-:Y:S01]  /*c2340*/  @P5 STG.E.U16 desc[UR8][R6.64], R8 ;  /* 0x0000000806005986 */ /* 0x0001e2000c101508 */
[----:B------:R-:W5:Y:S08]  /*c2350*/  LDC R10, c[0x0][0x248] ;  /* 0x00009200ff0a7b82 */ /* 0x000f700000000800 */
[----:B0-----:R-:W0:Y:S01]  /*c2360*/  LDC R8, c[0x0][0x248] ;  /* 0x00009200ff087b82 */ /* 0x001e220000000800 */
[----:B--2---:R-:W-:Y:S01]  /*c2370*/  ISETP.LT.AND P4, PT, R27, UR4, !P0 ;  /* 0x000000041b007c0c */ /* 0x004fe2000c781270 */
[----:B------:R-:W-:Y:S01]  /*c2380*/  ULDC UR4, c[0x0][0x22c] ;  /* 0x00008b0000047ab9 */ /* 0x000fe20000000800 */
[----:B------:R-:W2:Y:S04]  /*c2390*/  LDL.LU R27, [R1+0x298] ;  /* 0x00029800011b7983 */ /* 0x000ea80000300800 */
[----:B----4-:R4:W-:Y:S04]  /*c23a0*/  @P2 STG.E.U16 desc[UR8][R4.64], R22 ;  /* 0x0000001604002986 */ /* 0x0109e8000c101508 */
[----:B------:R-:W5:Y:S01]  /*c23b0*/  LDL.LU R15, [R1+0x70] ;  /* 0x00007000010f7983 */ /* 0x000f620000300800 */
[----:B----4-:R-:W-:-:S04]  /*c23c0*/  LEA R4, P2, R9, R2, 0x1 ;  /* 0x0000000209047211 */ /* 0x010fc800078408ff */
[----:B------:R-:W-:Y:S02]  /*c23d0*/  LEA.HI.X.SX32 R5, R9, R20, 0x1, P2 ;  /* 0x0000001409057211 */ /* 0x000fe400010f0eff */
[----:B---3--:R-:W-:Y:S01]  /*c23e0*/  ISETP.LT.AND P2, PT, R26, UR4, !P0 ;  /* 0x000000041a007c0c */ /* 0x008fe2000c741270 */
[----:B------:R-:W-:Y:S01]  /*c23f0*/  IMAD R7, R11, 0x2, R9 ;  /* 0x000000020b077824 */ /* 0x000fe200078e0209 */
[----:B------:R-:W3:Y:S01]  /*c2400*/  LDL.LU R26, [R1+0x29c] ;  /* 0x00029c00011a7983 */ /* 0x000ee20000300800 */
[----:B------:R-:W-:Y:S01]  /*c2410*/  ULDC UR4, c[0x0][0x22c] ;  /* 0x00008b0000047ab9 */ /* 0x000fe20000000800 */
[----:B------:R-:W4:Y:S01]  /*c2420*/  LDC R11, c[0x0][0x248] ;  /* 0x00009200ff0b7b82 */ /* 0x000f220000000800 */
[----:B------:R-:W-:Y:S01]  /*c2430*/  IMAD R0, R12, 0x2, R7 ;  /* 0x000000020c007824 */ /* 0x000fe200078e0207 */
[C---:B------:R-:W-:Y:S01]  /*c2440*/  LEA R6, P5, R7.reuse, R2, 0x1 ;  /* 0x0000000207067211 */ /* 0x040fe200078a08ff */
[----:B------:R-:W4:Y:S03]  /*c2450*/  LDL.LU R23, [R1+0x74] ;  /* 0x0000740001177983 */ /* 0x000f260000300800 */
[----:B------:R-:W-:Y:S01]  /*c2460*/  LEA.HI.X.SX32 R7, R7, R20, 0x1, P5 ;  /* 0x0000001407077211 */ /* 0x000fe200028f0eff */
[----:B------:R1:W-:Y:S01]  /*c2470*/  @P6 STG.E.U16 desc[UR8][R4.64], R18 ;  /* 0x0000001204006986 */ /* 0x0003e2000c101508 */
[----:B------:R-:W4:Y:S01]  /*c2480*/  LDC R9, c[0x0][0x248] ;  /* 0x00009200ff097b82 */ /* 0x000f220000000800 */
[----:B------:R-:W-:Y:S01]  /*c2490*/  ISETP.LT.AND P5, PT, R24, UR4, !P0 ;  /* 0x0000000418007c0c */ /* 0x000fe2000c7a1270 */
[----:B------:R-:W-:Y:S01]  /*c24a0*/  ULDC UR4, c[0x0][0x22c] ;  /* 0x00008b0000047ab9 */ /* 0x000fe20000000800 */
[----:B------:R-:W4:Y:S04]  /*c24b0*/  LDL.LU R29, [R1+0x2a0] ;  /* 0x0002a000011d7983 */ /* 0x000f280000300800 */
[----:B------:R-:W4:Y:S01]  /*c24c0*/  LDL.LU R24, [R1+0x2a4] ;  /* 0x0002a40001187983 */ /* 0x000f220000300800 */
[----:B------:R-:W4:Y:S01]  /*c24d0*/  LDC R12, c[0x0][0x248] ;  /* 0x00009200ff0c7b82 */ /* 0x000f220000000800 */
[----:B-1----:R-:W-:-:S02]  /*c24e0*/  LEA R4, P6, R0, R2, 0x1 ;  /* 0x0000000200047211 */ /* 0x002fc400078c08ff */
[----:B------:R-:W4:Y:S02]  /*c24f0*/  LDL.LU R21, [R1+0x78] ;  /* 0x0000780001157983 */ /* 0x000f240000300800 */
[----:B------:R-:W-:Y:S01]  /*c2500*/  LEA.HI.X.SX32 R5, R0, R20, 0x1, P6 ;  /* 0x0000001400057211 */ /* 0x000fe200030f0eff */
[----:B0-----:R-:W-:Y:S01]  /*c2510*/  IMAD R0, R8, 0x2, R0 ;  /* 0x0000000208007824 */ /* 0x001fe200078e0200 */
[----:B------:R-:W4:Y:S04]  /*c2520*/  LDL.LU R25, [R1+0x7c] ;  /* 0x00007c0001197983 */ /* 0x000f280000300800 */
[----:B------:R-:W-:Y:S01]  /*c2530*/  @P3 STG.E.U16 desc[UR8][R6.64], R17 ;  /* 0x0000001106003986 */ /* 0x000fe2000c101508 */
[----:B------:R-:W-:Y:S01]  /*c2540*/  ISETP.LT.AND P3, PT, R19, UR4, !P0 ;  /* 0x0000000413007c0c */ /* 0x000fe2000c761270 */
[----:B------:R-:W-:-:S02]  /*c2550*/  ULDC UR4, c[0x0][0x22c] ;  /* 0x00008b0000047ab9 */ /* 0x000fc40000000800 */
[----:B------:R0:W-:Y:S02]  /*c2560*/  @P4 STG.E.U16 desc[UR8][R4.64], R16 ;  /* 0x0000001004004986 */ /* 0x0001e4000c101508 */
[----:B0-----:R-:W-:-:S04]  /*c2570*/  LEA R4, P6, R0, R2, 0x1 ;  /* 0x0000000200047211 */ /* 0x001fc800078c08ff */
[----:B------:R-:W-:Y:S02]  /*c2580*/  LEA.HI.X.SX32 R5, R0, R20, 0x1, P6 ;  /* 0x0000001400057211 */ /* 0x000fe400030f0eff */
[----:B--2---:R-:W-:Y:S01]  /*c2590*/  ISETP.LT.AND P4, PT, R27, UR4, !P0 ;  /* 0x000000041b007c0c */ /* 0x004fe2000c781270 */
[----:B------:R-:W-:Y:S01]  /*c25a0*/  ULDC UR4, c[0x0][0x22c] ;  /* 0x00008b0000047ab9 */ /* 0x000fe20000000800 */
[----:B------:R-:W2:Y:S04]  /*c25b0*/  LDL.LU R27, [R1+0x2a8] ;  /* 0x0002a800011b7983 */ /* 0x000ea80000300800 */
[----:B------:R-:W2:Y:S04]  /*c25c0*/  LDL.LU R19, [R1+0x2ac] ;  /* 0x0002ac0001137983 */ /* 0x000ea80000300800 */
[----:B-----5:R0:W-:Y:S01]  /*c25d0*/  @P2 STG.E.U16 desc[UR8][R4.64], R15 ;  /* 0x0000000f04002986 */ /* 0x0201e2000c101508 */
[----:B---3--:R-:W-:Y:S01]  /*c25e0*/  ISETP.LT.AND P2, PT, R26, UR4, !P0 ;  /* 0x000000041a007c0c */ /* 0x008fe2000c741270 */
[----:B------:R-:W-:-:S02]  /*c25f0*/  IMAD R7, R10, 0x2, R0 ;  /* 0x000000020a077824 */ /* 0x000fc400078e0200 */
[----:B------:R-:W3:Y:S01]  /*c2600*/  LDL.LU R26, [R1+0x2b0] ;  /* 0x0002b000011a7983 */ /* 0x000ee20000300800 */
[----:B------:R-:W-:Y:S01]  /*c2610*/  ULDC UR4, c[0x0][0x22c] ;  /* 0x00008b0000047ab9 */ /* 0x000fe20000000800 */
[----:B------:R-:W1:Y:S01]  /*c2620*/  LDC R10, c[0x0][0x248] ;  /* 0x00009200ff0a7b82 */ /* 0x000e620000000800 */
[----:B------:R-:W-:Y:S01]  /*c2630*/  IMAD R0, R13, 0x2, R7 ;  /* 0x000000020d007824 */ /* 0x000fe200078e0207 */
[----:B------:R-:W-:-:S04]  /*c2640*/  LEA R6, P6, R7, R2, 0x1 ;  /* 0x0000000207067211 */ /* 0x000fc800078c08ff */
[----:B------:R-:W-:Y:S01]  /*c2650*/  LEA.HI.X.SX32 R7, R7, R20, 0x1, P6 ;  /* 0x0000001407077211 */ /* 0x000fe200030f0eff */
[----:B----4-:R-:W-:Y:S01]  /*c2660*/  IMAD R8, R11, 0x2, R0 ;  /* 0x000000020b087824 */ /* 0x010fe200078e0200 */
[C---:B0-----:R-:W-:Y:S01]  /*c2670*/  LEA R4, P6, R0.reuse, R2, 0x1 ;  /* 0x0000000200047211 */ /* 0x041fe200078c08ff */
[----:B------:R-:W0:Y:S02]  /*c2680*/  LDC R11, c[0x0][0x248] ;  /* 0x00009200ff0b7b82 */ /* 0x000e240000000800 */
[----:B------:R4:W-:Y:S01]  /*c2690*/  @P5 STG.E.U16 desc[UR8][R6.64], R23 ;  /* 0x0000001706005986 */ /* 0x0009e2000c101508 */
[----:B------:R-:W-:Y:S02]  /*c26a0*/  LEA.HI.X.SX32 R5, R0, R20, 0x1, P6 ;  /* 0x0000001400057211 */ /* 0x000fe400030f0eff */
[----:B------:R-:W-:Y:S01]  /*c26b0*/  ISETP.LT.AND P5, PT, R29, UR4, !P0 ;  /* 0x000000041d007c0c */ /* 0x000fe2000c7a1270 */
[----:B------:R-:W-:Y:S02]  /*c26c0*/  ULDC UR4, c[0x0][0x22c] ;  /* 0x00008b0000047ab9 */ /* 0x000fe40000000800 */
[----:B------:R-:W5:Y:S01]  /*c26d0*/  LDC R13, c[0x0][0x248] ;  /* 0x00009200ff0d7b82 */ /* 0x000f620000000800 */
[----:B------:R4:W-:Y:S01]  /*c26e0*/  @P3 STG.E.U16 desc[UR8][R4.64], R21 ;  /* 0x0000001504003986 */ /* 0x0009e2000c101508 */
[----:B------:R-:W-:Y:S01]  /*c26f0*/  ISETP.LT.AND P3, PT, R24, UR4, !P0 ;  /* 0x0000000418007c0c */ /* 0x000fe2000c761270 */
[----:B------:R-:W-:-:S02]  /*c2700*/  ULDC UR4, c[0x0][0x22c] ;  /* 0x00008b0000047ab9 */ /* 0x000fc40000000800 */
[----:B------:R-:W5:Y:S01]  /*c2710*/  LDL.LU R24, [R1+0x2b4] ;  /* 0x0002b40001187983 */ /* 0x000f620000300800 */
[----:B----4-:R-:W-:-:S04]  /*c2720*/  LEA R6, P6, R8, R2, 0x1 ;  /* 0x0000000208067211 */ /* 0x010fc800078c08ff */
[----:B------:R-:W-:Y:S01]  /*c2730*/  LEA.HI.X.SX32 R7, R8, R20, 0x1, P6 ;  /* 0x0000001408077211 */ /* 0x000fe200030f0eff */
[----:B------:R-:W-:Y:S02]  /*c2740*/  IMAD R8, R9, 0x2, R8 ;  /* 0x0000000209087824 */ /* 0x000fe400078e0208 */
[----:B------:R-:W4:Y:S02]  /*c2750*/  LDC R9, c[0x0][0x248] ;  /* 0x00009200ff097b82 */ /* 0x000f240000000800 */
[----:B------:R1:W-:Y:S01]  /*c2760*/  @P4 STG.E.U16 desc[UR8][R6.64], R25 ;  /* 0x0000001906004986 */ /* 0x0003e2000c101508 */
[----:B------:R-:W-:Y:S01]  /*c2770*/  LEA R4, P4, R8, R2, 0x1 ;  /* 0x0000000208047211 */ /* 0x000fe200078808ff */
[----:B------:R-:W-:-:S03]  /*c2780*/  IMAD R0, R12, 0x2, R8 ;  /* 0x000000020c007824 */ /* 0x000fc600078e0208 */
[----:B------:R-:W-:Y:S01]  /*c2790*/  LEA.HI.X.SX32 R5, R8, R20, 0x1, P4 ;  /* 0x0000001408057211 */ /* 0x000fe200020f0eff */
[----:B------:R-:W5:Y:S01]  /*c27a0*/  LDC R12, c[0x0][0x248] ;  /* 0x00009200ff0c7b82 */ /* 0x000f620000000800 */
[----:B-1----:R-:W-:Y:S02]  /*c27b0*/  PRMT R7, R22, 0x7632, R7 ;  /* 0x0000763216077816 */ /* 0x002fe40000000007 */
[----:B------:R-:W-:-:S03]  /*c27c0*/  LEA R6, P6, R0, R2, 0x1 ;  /* 0x0000000200067211 */ /* 0x000fc600078c08ff */
[----:B------:R1:W-:Y:S02]  /*c27d0*/  @P2 STG.E.U16 desc[UR8][R4.64], R7 ;  /* 0x0000000704002986 */ /* 0x0003e4000c101508 */
[----:B-1----:R-:W-:Y:S02]  /*c27e0*/  PRMT R4, R18, 0x7632, R4 ;  /* 0x0000763212047816 */ /* 0x002fe40000000004 */
[----:B------:R-:W-:Y:S02]  /*c27f0*/  LEA.HI.X.SX32 R7, R0, R20, 0x1, P6 ;  /* 0x0000001400077211 */ /* 0x000fe400030f0eff */
[----:B--2---:R-:W-:Y:S01]  /*c2800*/  ISETP.LT.AND P4, PT, R27, UR4, !P0 ;  /* 0x000000041b007c0c */ /* 0x004fe2000c781270 */
[----:B------:R-:W-:Y:S01]  /*c2810*/  ULDC UR4, c[0x0][0x22c] ;  /* 0x00008b0000047ab9 */ /* 0x000fe20000000800 */
[----:B------:R-:W2:Y:S01]  /*c2820*/  LDL.LU R27, [R1+0x2b8] ;  /* 0x0002b800011b7983 */ /* 0x000ea20000300800 */
[----:B------:R-:W-:Y:S01]  /*c2830*/  ISETP.LT.AND P2, PT, R19, UR4, !P0 ;  /* 0x0000000413007c0c */ /* 0x000fe2000c741270 */
[----:B------:R-:W-:-:S02]  /*c2840*/  ULDC UR4, c[0x0][0x22c] ;  /* 0x00008b0000047ab9 */ /* 0x000fc40000000800 */
[----:B------:R-:W2:Y:S01]  /*c2850*/  LDL.LU R18, [R1+0x2bc] ;  /* 0x0002bc0001127983 */ /* 0x000ea20000300800 */
[----:B---3--:R-:W-:Y:S01]  /*c2860*/  ISETP.LT.AND P6, PT, R26, UR4, !P0 ;  /* 0x000000041a007c0c */ /* 0x008fe2000c7c1270 */
[----:B------:R-:W-:Y:S02]  /*c2870*/  IMAD R5, R10, 0x2, R0 ;  /* 0x000000020a057824 */ /* 0x000fe400078e0200 */
[----:B------:R-:W3:Y:S01]  /*c2880*/  LDL.LU R26, [R1+0x2c0] ;  /* 0x0002c000011a7983 */ /* 0x000ee20000300800 */
[----:B------:R-:W-:Y:S01]  /*c2890*/  ULDC UR4, c[0x0][0x22c] ;  /* 0x00008b0000047ab9 */ /* 0x000fe20000000800 */
[----:B----4-:R-:W-:Y:S02]  /*c28a0*/  IMAD R0, R9, 0x2, R5 ;  /* 0x0000000209007824 */ /* 0x010fe400078e0205 */
[----:B------:R1:W-:Y:S01]  /*c28b0*/  @P5 STG.E.U16 desc[UR8][R6.64], R4 ;  /* 0x0000000406005986 */ /* 0x0003e2000c101508 */
[----:B------:R-:W-:Y:S01]  /*c28c0*/  PRMT R10, R17, 0x7632, R10 ;  /* 0x00007632110a7816 */ /* 0x000fe2000000000a */
[----:B0-----:R-:W-:Y:S01]  /*c28d0*/  IMAD R8, R11, 0x2, R0 ;  /* 0x000000020b087824 */ /* 0x001fe200078e0200 */
[----:B------:R-:W-:Y:S01]  /*c28e0*/  PRMT R9, R16, 0x7632, R9 ;  /* 0x0000763210097816 */ /* 0x000fe20000000009 */
[----:B------:R-:W0:Y:S01]  /*c28f0*/  LDC R11, c[0x0][0x248] ;  /* 0x00009200ff0b7b82 */ /* 0x000e220000000800 */
[----:B-1----:R-:W-:-:S04]  /*c2900*/  LEA R4, P5, R5, R2, 0x1 ;  /* 0x0000000205047211 */ /* 0x002fc800078a08ff */
[----:B------:R-:W-:Y:S02]  /*c2910*/  LEA.HI.X.SX32 R5, R5, R20, 0x1, P5 ;  /* 0x0000001405057211 */ /* 0x000fe400028f0eff */
[----:B------:R-:W-:-:S03]  /*c2920*/  LEA R6, P5, R0, R2, 0x1 ;  /* 0x0000000200067211 */ /* 0x000fc600078a08ff */
[----:B------:R1:W-:Y:S01]  /*c2930*/  @P3 STG.E.U16 desc[UR8][R4.64], R10 ;  /* 0x0000000a04003986 */ /* 0x0003e2000c101508 */
[----:B------:R-:W-:Y:S02]  /*c2940*/  LEA.HI.X.SX32 R7, R0, R20, 0x1, P5 ;  /* 0x0000001400077211 */ /* 0x000fe400028f0eff */
[----:B-----5:R-:W-:Y:S01]  /*c2950*/  ISETP.LT.AND P3, PT, R24, UR4, !P0 ;  /* 0x0000000418007c0c */ /* 0x020fe2000c761270 */
[----:B------:R-:W-:Y:S01]  /*c2960*/  ULDC UR4, c[0x0][0x22c] ;  /* 0x00008b0000047ab9 */ /* 0x000fe20000000800 */
[----:B------:R-:W4:Y:S01]  /*c2970*/  LDL.LU R24, [R1+0x2c4] ;  /* 0x0002c40001187983 */ /* 0x000f220000300800 */
[----:B------:R-:W-:Y:S02]  /*c2980*/  PRMT R0, R15, 0x7632, R0 ;  /* 0x000076320f007816 */ /* 0x000fe40000000000 */
[C---:B-1----:R-:W-:Y:S01]  /*c2990*/  LEA R4, P5, R8.reuse, R2, 0x1 ;  /* 0x0000000208047211 */ /* 0x042fe200078a08ff */
[----:B------:R-:W1:Y:S03]  /*c29a0*/  LDC R10, c[0x0][0x248] ;  /* 0x00009200ff0a7b82 */ /* 0x000e660000000800 */
[----:B------:R-:W-:Y:S01]  /*c29b0*/  LEA.HI.X.SX32 R5, R8, R20, 0x1, P5 ;  /* 0x0000001408057211 */ /* 0x000fe200028f0eff */
[----:B------:R-:W-:Y:S01]  /*c29c0*/  IMAD R8, R12, 0x2, R8 ;  /* 0x000000020c087824 */ /* 0x000fe200078e0208 */
[----:B------:R5:W-:Y:S03]  /*c29d0*/  @P4 STG.E.U16 desc[UR8][R6.64], R9 ;  /* 0x0000000906004986 */ /* 0x000be6000c101508 */
[----:B------:R-:W1:Y:S01]  /*c29e0*/  LDC R12, c[0x0][0x248] ;  /* 0x00009200ff0c7b82 */ /* 0x000e620000000800 */
[----:B------:R0:W-:Y:S01]  /*c29f0*/  @P2 STG.E.U16 desc[UR8][R4.64], R0 ;  /* 0x0000000004002986 */ /* 0x0001e2000c101508 */
[----:B-----5:R-:W-:-:S06]  /*c2a00*/  PRMT R7, R23, 0x7632, R7 ;  /* 0x0000763217077816 */ /* 0x020fcc0000000007 */
[----:B------:R-:W5:Y:S01]  /*c2a10*/  LDC R9, c[0x0][0x248] ;  /* 0x00009200ff097b82 */ /* 0x000f620000000800 */
[----:B0-----:R-:W-:-:S04]  /*c2a20*/  LEA R4, P2, R8, R2, 0x1 ;  /* 0x0000000208047211 */ /* 0x001fc800078408ff */
[----:B------:R-:W-:-:S05]  /*c2a30*/  LEA.HI.X.SX32 R5, R8, R20, 0x1, P2 ;  /* 0x0000001408057211 */ /* 0x000fca00010f0eff */
[----:B------:R0:W-:Y:S01]  /*c2a40*/  @P6 STG.E.U16 desc[UR8][R4.64], R7 ;  /* 0x0000000704006986 */ /* 0x0001e2000c101508 */
[----:B--2---:R-:W-:Y:S01]  /*c2a50*/  ISETP.LT.AND P4, PT, R27, UR4, !P0 ;  /* 0x000000041b007c0c */ /* 0x004fe2000c781270 */
[----:B------:R-:W-:Y:S02]  /*c2a60*/  ULDC UR4, c[0x0][0x22c] ;  /* 0x00008b0000047ab9 */ /* 0x000fe40000000800 */
[----:B------:R-:W2:Y:S01]  /*c2a70*/  LDL.LU R27, [R1+0x2c8] ;  /* 0x0002c800011b7983 */ /* 0x000ea20000300800 */
[----:B------:R-:W-:Y:S01]  /*c2a80*/  ISETP.LT.AND P2, PT, R18, UR4, !P0 ;  /* 0x0000000412007c0c */ /* 0x000fe2000c741270 */
[----:B------:R-:W-:Y:S02]  /*c2a90*/  ULDC UR4, c[0x0][0x22c] ;  /* 0x00008b0000047ab9 */ /* 0x000fe40000000800 */
[----:B------:R-:W2:Y:S01]  /*c2aa0*/  LDL.LU R19, [R1+0x60] ;  /* 0x0000600001137983 */ /* 0x000ea20000300800 */
[----:B---3--:R-:W-:Y:S01]  /*c2ab0*/  ISETP.LT.AND P6, PT, R26, UR4, !P0 ;  /* 0x000000041a007c0c */ /* 0x008fe2000c7c1270 */
[----:B------:R-:W-:-:S02]  /*c2ac0*/  IMAD R0, R14, 0x2, R8 ;  /* 0x000000020e007824 */ /* 0x000fc400078e0208 */
[----:B------:R-:W3:Y:S01]  /*c2ad0*/  LDL.LU R26, [R1+0x2cc] ;  /* 0x0002cc00011a7983 */ /* 0x000ee20000300800 */
[----:B0-----:R-:W-:Y:S01]  /*c2ae0*/  PRMT R4, R21, 0x7632, R4 ;  /* 0x0000763215047816 */ /* 0x001fe20000000004 */
[----:B------:R-:W-:Y:S01]  /*c2af0*/  ULDC UR4, c[0x0][0x22c] ;  /* 0x00008b0000047ab9 */ /* 0x000fe20000000800 */
[----:B------:R-:W0:Y:S01]  /*c2b00*/  LDC R14, c[0x0][0x248] ;  /* 0x00009200ff0e7b82 */ /* 0x000e220000000800 */
[C---:B------:R-:W-:Y:S01]  /*c2b10*/  LEA R6, P5, R0.reuse, R2, 0x1 ;  /* 0x0000000200067211 */ /* 0x040fe200078a08ff */
[----:B------:R-:W3:Y:S03]  /*c2b20*/  LDL.LU R23, [R1+0x64] ;  /* 0x0000640001177983 */ /* 0x000ee60000300800 */
[----:B------:R-:W-:Y:S01]  /*c2b30*/  LEA.HI.X.SX32 R7, R0, R20, 0x1, P5 ;  /* 0x0000001400077211 */ /* 0x000fe200028f0eff */
[----:B------:R-:W-:Y:S01]  /*c2b40*/  IMAD R0, R11, 0x2, R0 ;  /* 0x000000020b007824 */ /* 0x000fe200078e0200 */
[----:B------:R-:W-:Y:S01]  /*c2b50*/  PRMT R8, R25, 0x7632, R8 ;  /* 0x0000763219087816 */ /* 0x000fe20000000008 */
[----:B------:R-:W0:Y:S02]  /*c2b60*/  LDC R11, c[0x0][0x248] ;  /* 0x00009200ff0b7b82 */ /* 0x000e240000000800 */
[----:B------:R1:W-:Y:S02]  /*c2b70*/  @P3 STG.E.U16 desc[UR8][R6.64], R4 ;  /* 0x0000000406003986 */ /* 0x0003e4000c101508 */
[----:B-1----:R-:W-:Y:S01]  /*c2b80*/  LEA R4, P3, R0, R2, 0x1 ;  /* 0x0000000200047211 */ /* 0x002fe200078608ff */
[----:B-----5:R-:W-:Y:S01]  /*c2b90*/  IMAD R7, R9, 0x2, R0 ;  /* 0x0000000209077824 */ /* 0x020fe200078e0200 */
[----:B----4-:R-:W-:Y:S01]  /*c2ba0*/  ISETP.LT.AND P5, PT, R24, UR4, !P0 ;  /* 0x0000000418007c0c */ /* 0x010fe2000c7a1270 */
[----:B------:R-:W-:Y:S01]  /*c2bb0*/  ULDC UR4, c[0x0][0x22c] ;  /* 0x00008b0000047ab9 */ /* 0x000fe20000000800 */
[----:B------:R-:W4:Y:S01]  /*c2bc0*/  LDL.LU R24, [R1+0x2d0] ;  /* 0x0002d00001187983 */ /* 0x000f220000300800 */
[----:B------:R-:W-:Y:S01]  /*c2bd0*/  LEA.HI.X.SX32 R5, R0, R20, 0x1, P3 ;  /* 0x0000001400057211 */ /* 0x000fe200018f0eff */
[----:B------:R-:W1:Y:S02]  /*c2be0*/  LDC R9, c[0x0][0x248] ;  /* 0x00009200ff097b82 */ /* 0x000e640000000800 */
[----:B------:R-:W5:Y:S01]  /*c2bf0*/  LDL.LU R17, [R1+0x68] ;  /* 0x0000680001117983 */ /* 0x000f620000300800 */
[----:B------:R-:W-:Y:S01]  /*c2c00*/  LEA R6, P3, R7, R2, 0x1 ;  /* 0x0000000207067211 */ /* 0x000fe200078608ff */
[----:B------:R-:W-:-:S02]  /*c2c10*/  IMAD R0, R13, 0x2, R7 ;  /* 0x000000020d007824 */ /* 0x000fc400078e0207 */
[----:B------:R-:W5:Y:S01]  /*c2c20*/  LDL.LU R29, [R1+0x2d4] ;  /* 0x0002d400011d7983 */ /* 0x000f620000300800 */
[----:B------:R-:W-:Y:S01]  /*c2c30*/  LEA.HI.X.SX32 R7, R7, R20, 0x1, P3 ;  /* 0x0000001407077211 */ /* 0x000fe200018f0eff */
[----:B------:R-:W0:Y:S02]  /*c2c40*/  LDC R13, c[0x0][0x248] ;  /* 0x00009200ff0d7b82 */ /* 0x000e240000000800 */
[----:B------:R-:W5:Y:S04]  /*c2c50*/  LDL.LU R16, [R1+0x6c] ;  /* 0x00006c0001107983 */ /* 0x000f680000300800 */
[----:B------:R3:W-:Y:S01]  /*c2c60*/  @P4 STG.E.U16 desc[UR8][R4.64], R8 ;  /* 0x0000000804004986 */ /* 0x0007e2000c101508 */
[----:B--2---:R-:W-:Y:S01]  /*c2c70*/  ISETP.LT.AND P3, PT, R27, UR4, !P0 ;  /* 0x000000041b007c0c */ /* 0x004fe2000c761270 */
[----:B------:R-:W-:-:S02]  /*c2c80*/  ULDC UR4, c[0x0][0x22c] ;  /* 0x00008b0000047ab9 */ /* 0x000fc40000000800 */
[----:B------:R-:W2:Y:S04]  /*c2c90*/  LDL.LU R27, [R1+0x2d8] ;  /* 0x0002d800011b7983 */ /* 0x000ea80000300800 */
[----:B------:R1:W-:Y:S04]  /*c2ca0*/  @P2 STG.E.U16 desc[UR8][R6.64], R19 ;  /* 0x0000001306002986 */ /* 0x0003e8000c101508 */
[----:B------:R-:W2:Y:S01]  /*c2cb0*/  LDL.LU R15, [R1+0x40] ;  /* 0x00004000010f7983 */ /* 0x000ea20000300800 */
[----:B---3--:R-:W-:Y:S01]  /*c2cc0*/  ISETP.LT.AND P2, PT, R26, UR4, !P0 ;  /* 0x000000041a007c0c */ /* 0x008fe2000c741270 */
[----:B------:R-:W-:-:S02]  /*c2cd0*/  IMAD R8, R10, 0x2, R0 ;  /* 0x000000020a087824 */ /* 0x000fc400078e0200 */
[----:B------:R-:W3:Y:S01]  /*c2ce0*/  LDL.LU R26, [R1+0x2dc] ;  /* 0x0002dc00011a7983 */ /* 0x000ee20000300800 */
[C---:B------:R-:W-:Y:S01]  /*c2cf0*/  LEA R4, P4, R0.reuse, R2, 0x1 ;  /* 0x0000000200047211 */ /* 0x040fe200078808ff */
[----:B------:R-:W-:Y:S01]  /*c2d00*/  ULDC UR4, c[0x0][0x22c] ;  /* 0x00008b0000047ab9 */ /* 0x000fe20000000800 */
[----:B------:R-:W0:Y:S01]  /*c2d10*/  LDC R10, c[0x0][0x248] ;  /* 0x00009200ff0a7b82 */ /* 0x000e220000000800 */
[----:B------:R-:W3:Y:S01]  /*c2d20*/  LDL.LU R18, [R1+0x44] ;  /* 0x0000440001127983 */ /* 0x000ee20000300800 */
[----:B------:R-:W-:Y:S02]  /*c2d30*/  LEA.HI.X.SX32 R5, R0, R20, 0x1, P4 ;  /* 0x0000001400057211 */ /* 0x000fe400020f0eff */
[C---:B-1----:R-:W-:Y:S01]  /*c2d40*/  LEA R6, P4, R8.reuse, R2, 0x1 ;  /* 0x0000000208067211 */ /* 0x042fe200078808ff */
[----:B------:R-:W3:Y:S03]  /*c2d50*/  LDL.LU R22, [R1+0x2e0] ;  /* 0x0002e00001167983 */ /* 0x000ee60000300800 */
[----:B------:R-:W-:Y:S01]  /*c2d60*/  LEA.HI.X.SX32 R7, R8, R20, 0x1, P4 ;  /* 0x0000001408077211 */ /* 0x000fe200020f0eff */
[----:B------:R-:W-:Y:S01]  /*c2d70*/  IMAD R8, R9, 0x2, R8 ;  /* 0x0000000209087824 */ /* 0x000fe200078e0208 */
[----:B------:R1:W-:Y:S01]  /*c2d80*/  @P6 STG.E.U16 desc[UR8][R4.64], R23 ;  /* 0x0000001704006986 */ /* 0x0003e2000c101508 */
[----:B------:R-:W0:Y:S02]  /*c2d90*/  LDC R9, c[0x0][0x248] ;  /* 0x00009200ff097b82 */ /* 0x000e240000000800 */
[----:B------:R-:W-:-:S06]  /*c2da0*/  IMAD R0, R12, 0x2, R8 ;  /* 0x000000020c007824 */ /* 0x000fcc00078e0208 */
[----:B------:R-:W0:Y:S01]  /*c2db0*/  LDC R12, c[0x0][0x248] ;  /* 0x00009200ff0c7b82 */ /* 0x000e220000000800 */
[----:B----4-:R-:W-:Y:S01]  /*c2dc0*/  ISETP.LT.AND P4, PT, R24, UR4, !P0 ;  /* 0x0000000418007c0c */ /* 0x010fe2000c781270 */
[----:B------:R-:W-:Y:S01]  /*c2dd0*/  ULDC UR4, c[0x0][0x22c] ;  /* 0x00008b0000047ab9 */ /* 0x000fe20000000800 */
[----:B------:R-:W4:Y:S04]  /*c2de0*/  LDL.LU R24, [R1+0x2e4] ;  /* 0x0002e40001187983 */ /* 0x000f280000300800 */
[----:B-----5:R5:W-:Y:S01]  /*c2df0*/  @P5 STG.E.U16 desc[UR8][R6.64], R17 ;  /* 0x0000001106005986 */ /* 0x020be2000c101508 */
[----:B-1----:R-:W-:-:S03]  /*c2e00*/  LEA R4, P5, R8, R2, 0x1 ;  /* 0x0000000208047211 */ /* 0x002fc600078a08ff */
[----:B------:R-:W4:Y:S01]  /*c2e10*/  LDL.LU R21, [R1+0x48] ;  /* 0x0000480001157983 */ /* 0x000f220000300800 */
[----:B------:R-:W-:Y:S02]  /*c2e20*/  LEA.HI.X.SX32 R5, R8, R20, 0x1, P5 ;  /* 0x0000001408057211 */ /* 0x000fe400028f0eff */
[----:B------:R-:W-:Y:S01]  /*c2e30*/  ISETP.LT.AND P5, PT, R29, UR4, !P0 ;  /* 0x000000041d007c0c */ /* 0x000fe2000c7a1270 */
[----:B------:R-:W4:Y:S01]  /*c2e40*/  LDL.LU R25, [R1+0x4c] ;  /* 0x00004c0001197983 */ /* 0x000f220000300800 */
[----:B------:R-:W-:Y:S01]  /*c2e50*/  ULDC UR4, c[0x0][0x22c] ;  /* 0x00008b0000047ab9 */ /* 0x000fe20000000800 */
[C---:B-----5:R-:W-:Y:S02]  /*c2e60*/  LEA R6, P6, R0.reuse, R2, 0x1 ;  /* 0x0000000200067211 */ /* 0x060fe400078c08ff */
[----:B------:R0:W-:Y:S02]  /*c2e70*/  @P3 STG.E.U16 desc[UR8][R4.64], R16 ;  /* 0x0000001004003986 */ /* 0x0001e4000c101508 */
[----:B------:R-:W-:-:S02]  /*c2e80*/  LEA.HI.X.SX32 R7, R0, R20, 0x1, P6 ;  /* 0x0000001400077211 */ /* 0x000fc400030f0eff */
[----:B--2---:R-:W-:Y:S01]  /*c2e90*/  ISETP.LT.AND P3, PT, R27, UR4, !P0 ;  /* 0x000000041b007c0c */ /* 0x004fe2000c761270 */
[----:B------:R-:W-:Y:S01]  /*c2ea0*/  ULDC UR4, c[0x0][0x22c] ;  /* 0x00008b0000047ab9 */ /* 0x000fe20000000800 */
[----:B------:R-:W2:Y:S04]  /*c2eb0*/  LDL.LU R27, [R1+0x2e8] ;  /* 0x0002e800011b7983 */ /* 0x000ea80000300800 */
[----:B------:R1:W-:Y:S01]  /*c2ec0*/  @P2 STG.E.U16 desc[UR8][R6.64], R15 ;  /* 0x0000000f06002986 */ /* 0x0003e2000c101508 */
[----:B---3--:R-:W-:Y:S01]  /*c2ed0*/  ISETP.LT.AND P2, PT, R26, UR4, !P0 ;  /* 0x000000041a007c0c */ /* 0x008fe2000c741270 */
[----:B0-----:R-:W-:Y:S02]  /*c2ee0*/  IMAD R5, R10, 0x2, R0 ;  /* 0x000000020a057824 */ /* 0x001fe400078e0200 */
[----:B------:R-:W3:Y:S01]  /*c2ef0*/  LDL.LU R26, [R1+0x2ec] ;  /* 0x0002ec00011a7983 */ /* 0x000ee20000300800 */
[----:B------:R-:W0:Y:S01]  /*c2f00*/  LDC R10, c[0x0][0x248] ;  /* 0x00009200ff0a7b82 */ /* 0x000e220000000800 */
[----:B------:R-:W-:Y:S01]  /*c2f10*/  ULDC UR4, c[0x0][0x22c] ;  /* 0x00008b0000047ab9 */ /* 0x000fe20000000800 */
[----:B------:R-:W-:Y:S01]  /*c2f20*/  IMAD R0, R11, 0x2, R5 ;  /* 0x000000020b007824 */ /* 0x000fe200078e0205 */
[----:B------:R-:W-:-:S03]  /*c2f30*/  LEA R4, P6, R5, R2, 0x1 ;  /* 0x0000000205047211 */ /* 0x000fc600078c08ff */
[----:B------:R-:W-:Y:S01]  /*c2f40*/  IMAD R8, R9, 0x2, R0 ;  /* 0x0000000209087824 */ /* 0x000fe200078e0200 */
        /* <DEDUP_REMOVED lines=8> */
[----:B------:R-:W5:Y:S01]  /*c2fd0*/  LDC R9, c[0x0][0x248] ;  /* 0x00009200ff097b82 */ /* 0x000f620000000800 */
[----:B-1----:R-:W-:-:S07]  /*c2fe0*/  LEA R4, P6, R8, R2, 0x1 ;  /* 0x0000000208047211 */ /* 0x002fce00078c08ff */
[----:B------:R-:W1:Y:S01]  /*c2ff0*/  LDC R12, c[0x0][0x248] ;  /* 0x00009200ff0c7b82 */ /* 0x000e620000000800 */
[----:B------:R-:W-:-:S07]  /*c3000*/  LEA.HI.X.SX32 R5, R8, R20, 0x1, P6 ;  /* 0x0000001408057211 */ /* 0x000fce00030f0eff */
[----:B------:R-:W1:Y:S01]  /*c3010*/  LDC R8, c[0x0][0x248] ;  /* 0x00009200ff087b82 */ /* 0x000e620000000800 */
[----:B----4-:R4:W-:Y:S01]  /*c3020*/  @P5 STG.E.U16 desc[UR8][R6.64], R21 ;  /* 0x0000001506005986 */ /* 0x0109e2000c101508 */
[----:B------:R-:W-:Y:S01]  /*c3030*/  ISETP.LT.AND P5, PT, R24, UR4, !P0 ;  /* 0x0000000418007c0c */ /* 0x000fe2000c7a1270 */
[----:B------:R-:W-:Y:S02]  /*c3040*/  ULDC UR4, c[0x0][0x22c] ;  /* 0x00008b0000047ab9 */ /* 0x000fe40000000800 */
[----:B------:R0:W-:Y:S04]  /*c3050*/  @P3 STG.E.U16 desc[UR8][R4.64], R25 ;  /* 0x0000001904003986 */ /* 0x0001e8000c101508 */
[----:B------:R-:W5:Y:S01]  /*c3060*/  LDL.LU R24, [R1+0x2f4] ;  /* 0x0002f40001187983 */ /* 0x000f620000300800 */
[----:B----4-:R-:W-:Y:S01]  /*c3070*/  LEA R6, P6, R0, R2, 0x1 ;  /* 0x0000000200067211 */ /* 0x010fe200078c08ff */
[----:B0-----:R-:W-:-:S03]  /*c3080*/  IMAD R5, R10, 0x2, R0 ;  /* 0x000000020a057824 */ /* 0x001fc600078e0200 */
[----:B------:R-:W-:Y:S02]  /*c3090*/  LEA.HI.X.SX32 R7, R0, R20, 0x1, P6 ;  /* 0x0000001400077211 */ /* 0x000fe400030f0eff */
[----:B------:R-:W-:Y:S02]  /*c30a0*/  PRMT R0, R19, 0x7632, R0 ;  /* 0x0000763213007816 */ /* 0x000fe40000000000 */
[----:B--2---:R-:W-:-:S03]  /*c30b0*/  ISETP.LT.AND P3, PT, R27, UR4, !P0 ;  /* 0x000000041b007c0c */ /* 0x004fc6000c761270 */
[----:B------:R0:W-:Y:S01]  /*c30c0*/  @P2 STG.E.U16 desc[UR8][R6.64], R0 ;  /* 0x0000000006002986 */ /* 0x0001e2000c101508 */
[----:B------:R-:W-:Y:S01]  /*c30d0*/  ULDC UR4, c[0x0][0x22c] ;  /* 0x00008b0000047ab9 */ /* 0x000fe20000000800 */
[----:B------:R-:W-:Y:S01]  /*c30e0*/  LEA R4, P6, R5, R2, 0x1 ;  /* 0x0000000205047211 */ /* 0x000fe200078c08ff */
[----:B------:R-:W2:Y:S01]  /*c30f0*/  LDC R19, c[0x0][0x248] ;  /* 0x00009200ff137b82 */ /* 0x000ea20000000800 */
[----:B------:R-:W4:Y:S01]  /*c3100*/  LDL.LU R27, [R1+0x2f8] ;  /* 0x0002f800011b7983 */ /* 0x000f220000300800 */
[----:B0-----:R-:W-:-:S03]  /*c3110*/  PRMT R7, R23, 0x7632, R7 ;  /* 0x0000763217077816 */ /* 0x001fc60000000007 */
[----:B------:R-:W2:Y:S01]  /*c3120*/  LDL.LU R23, [R1+0x2fc] ;  /* 0x0002fc0001177983 */ /* 0x000ea20000300800 */
[----:B---3--:R-:W-:Y:S01]  /*c3130*/  ISETP.LT.AND P2, PT, R26, UR4, !P0 ;  /* 0x000000041a007c0c */ /* 0x008fe2000c741270 */
[----:B-----5:R-:W-:Y:S02]  /*c3140*/  IMAD R0, R11, 0x2, R5 ;  /* 0x000000020b007824 */ /* 0x020fe400078e0205 */
[----:B------:R-:W3:Y:S01]  /*c3150*/  LDL.LU R26, [R1+0x300] ;  /* 0x00030000011a7983 */ /* 0x000ee20000300800 */
[----:B------:R-:W-:Y:S01]  /*c3160*/  LEA.HI.X.SX32 R5, R5, R20, 0x1, P6 ;  /* 0x0000001405057211 */ /* 0x000fe200030f0eff */
[----:B------:R-:W-:-:S04]  /*c3170*/  ULDC UR4, c[0x0][0x22c] ;  /* 0x00008b0000047ab9 */ /* 0x000fc80000000800 */
[----:B------:R0:W-:Y:S01]  /*c3180*/  @P4 STG.E.U16 desc[UR8][R4.64], R7 ;  /* 0x0000000704004986 */ /* 0x0001e2000c101508 */
[----:B------:R-:W-:Y:S01]  /*c3190*/  ISETP.LT.AND P4, PT, R3, UR4, !P0 ;  /* 0x0000000403007c0c */ /* 0x000fe2000c781270 */
[----:B-1----:R-:W-:Y:S01]  /*c31a0*/  IMAD R8, R8, 0x2, R0 ;  /* 0x0000000208087824 */ /* 0x002fe200078e0200 */
[----:B------:R-:W-:Y:S01]  /*c31b0*/  LEA R6, P6, R0, R2, 0x1 ;  /* 0x0000000200067211 */ /* 0x000fe200078c08ff */
[----:B------:R-:W5:Y:S01]  /*c31c0*/  LDL.LU R3, [R1+0x34bc] ;  /* 0x0034bc0001037983 */ /* 0x000f620000300800 */
[----:B------:R-:W-:Y:S01]  /*c31d0*/  PRMT R10, R16, 0x7632, R10 ;  /* 0x00007632100a7816 */ /* 0x000fe2000000000a */
[----:B------:R-:W-:Y:S01]  /*c31e0*/  ULDC UR4, c[0x0][0x22c] ;  /* 0x00008b0000047ab9 */ /* 0x000fe20000000800 */
[----:B------:R-:W-:Y:S01]  /*c31f0*/  PRMT R11, R15, 0x7632, R11 ;  /* 0x000076320f0b7816 */ /* 0x000fe2000000000b */
[----:B------:R-:W1:Y:S01]  /*c3200*/  LDC R16, c[0x0][0x248] ;  /* 0x00009200ff107b82 */ /* 0x000e620000000800 */
[----:B0-----:R-:W-:Y:S02]  /*c3210*/  LEA.HI.X.SX32 R7, R0, R20, 0x1, P6 ;  /* 0x0000001400077211 */ /* 0x001fe400030f0eff */
[----:B------:R-:W-:-:S02]  /*c3220*/  PRMT R0, R17, 0x7632, R0 ;  /* 0x0000763211007816 */ /* 0x000fc40000000000 */
[----:B------:R-:W-:-:S03]  /*c3230*/  LEA R4, P6, R8, R2, 0x1 ;  /* 0x0000000208047211 */ /* 0x000fc600078c08ff */
[----:B------:R-:W0:Y:S01]  /*c3240*/  LDC R17, c[0x0][0x248] ;  /* 0x00009200ff117b82 */ /* 0x000e220000000800 */
[----:B------:R1:W-:Y:S01]  /*c3250*/  @P5 STG.E.U16 desc[UR8][R6.64], R0 ;  /* 0x0000000006005986 */ /* 0x0003e2000c101508 */
[----:B------:R-:W-:-:S05]  /*c3260*/  LEA.HI.X.SX32 R5, R8, R20, 0x1, P6 ;  /* 0x0000001408057211 */ /* 0x000fca00030f0eff */
[----:B------:R1:W-:Y:S01]  /*c3270*/  @P3 STG.E.U16 desc[UR8][R4.64], R10 ;  /* 0x0000000a04003986 */ /* 0x0003e2000c101508 */
[----:B------:R-:W0:Y:S01]  /*c3280*/  LDC R15, c[0x0][0x248] ;  /* 0x00009200ff0f7b82 */ /* 0x000e220000000800 */
[----:B-1----:R-:W-:-:S05]  /*c3290*/  IMAD R0, R9, 0x2, R8 ;  /* 0x0000000209007824 */ /* 0x002fca00078e0208 */
[----:B------:R-:W-:Y:S01]  /*c32a0*/  LEA R8, P3, R0, R2, 0x1 ;  /* 0x0000000200087211 */ /* 0x000fe200078608ff */
[----:B------:R-:W-:Y:S01]  /*c32b0*/  IMAD R12, R12, 0x2, R0 ;  /* 0x000000020c0c7824 */ /* 0x000fe200078e0200 */
[----:B------:R-:W-:Y:S01]  /*c32c0*/  ISETP.LT.AND P5, PT, R24, UR4, !P0 ;  /* 0x0000000418007c0c */ /* 0x000fe2000c7a1270 */
[----:B------:R-:W-:Y:S01]  /*c32d0*/  ULDC UR4, c[0x0][0x22c] ;  /* 0x00008b0000047ab9 */ /* 0x000fe20000000800 */
[----:B------:R-:W5:Y:S01]  /*c32e0*/  LDL.LU R24, [R1+0x304] ;  /* 0x0003040001187983 */ /* 0x000f620000300800 */
[----:B------:R-:W-:Y:S02]  /*c32f0*/  LEA.HI.X.SX32 R9, R0, R20, 0x1, P3 ;  /* 0x0000001400097211 */ /* 0x000fe400018f0eff */
[----:B------:R-:W-:-:S03]  /*c3300*/  LEA R10, P6, R12, R2, 0x1 ;  /* 0x000000020c0a7211 */ /* 0x000fc600078c08ff */
[----:B------:R1:W-:Y:S02]  /*c3310*/  @P2 STG.E.U16 desc[UR8][R8.64], R11 ;  /* 0x0000000b08002986 */ /* 0x0003e4000c101508 */
[----:B-1----:R-:W-:Y:S02]  /*c3320*/  LEA.HI.X.SX32 R11, R12, R20, 0x1, P6 ;  /* 0x000000140c0b7211 */ /* 0x002fe400030f0eff */
[----:B----4-:R-:W-:Y:S01]  /*c3330*/  ISETP.LT.AND P3, PT, R27, UR4, !P0 ;  /* 0x000000041b007c0c */ /* 0x010fe2000c761270 */
[----:B------:R-:W-:Y:S01]  /*c3340*/  ULDC UR4, c[0x0][0x22c] ;  /* 0x00008b0000047ab9 */ /* 0x000fe20000000800 */
[----:B------:R-:W4:Y:S01]  /*c3350*/  LDL.LU R27, [R1+0x308] ;  /* 0x00030800011b7983 */ /* 0x000f220000300800 */
[----:B--2---:R-:W-:Y:S01]  /*c3360*/  ISETP.LT.AND P2, PT, R23, UR4, !P0 ;  /* 0x0000000417007c0c */ /* 0x004fe2000c741270 */
[----:B------:R-:W-:Y:S02]  /*c3370*/  ULDC UR4, c[0x0][0x22c] ;  /* 0x00008b0000047ab9 */ /* 0x000fe40000000800 */
[----:B---3--:R-:W-:Y:S01]  /*c3380*/  ISETP.LT.AND P6, PT, R26, UR4, !P0 ;  /* 0x000000041a007c0c */ /* 0x008fe2000c7c1270 */
[----:B-----5:R-:W1:Y:S01]  /*c3390*/  LDS.128 R4, [R3] ;  /* 0x0000000003047984 */ /* 0x020e620000000c00 */
[----:B------:R-:W-:Y:S01]  /*c33a0*/  PRMT R0, R18, 0x7632, R0 ;  /* 0x0000763212007816 */ /* 0x000fe20000000000 */
[----:B------:R-:W-:Y:S01]  /*c33b0*/  IMAD R12, R13, 0x2, R12 ;  /* 0x000000020d0c7824 */ /* 0x000fe200078e020c */
[----:B------:R-:W-:Y:S01]  /*c33c0*/  ULDC UR4, c[0x0][0x22c] ;  /* 0x00008b0000047ab9 */ /* 0x000fe20000000800 */
[----:B------:R-:W2:Y:S01]  /*c33d0*/  LDL.LU R26, [R1+0x30c] ;  /* 0x00030c00011a7983 */ /* 0x000ea20000300800 */
[----:B------:R-:W3:Y:S03]  /*c33e0*/  LDC R18, c[0x0][0x248] ;  /* 0x00009200ff127b82 */ /* 0x000ee60000000800 */
[----:B------:R5:W-:Y:S01]  /*c33f0*/  @P4 STG.E.U16 desc[UR8][R10.64], R0 ;  /* 0x000000000a004986 */ /* 0x000be2000c101508 */
[----:B------:R-:W-:-:S02]  /*c3400*/  LEA R8, P4, R12, R2, 0x1 ;  /* 0x000000020c087211 */ /* 0x000fc400078808ff */
[----:B------:R-:W-:Y:S02]  /*c3410*/  PRMT R13, R21, 0x7632, R13 ;  /* 0x00007632150d7816 */ /* 0x000fe4000000000d */
[----:B------:R-:W-:Y:S01]  /*c3420*/  LEA.HI.X.SX32 R9, R12, R20, 0x1, P4 ;  /* 0x000000140c097211 */ /* 0x000fe200020f0eff */
[----:B-----5:R-:W-:Y:S01]  /*c3430*/  IMAD R11, R14, 0x2, R12 ;  /* 0x000000020e0b7824 */ /* 0x020fe200078e020c */
[----:B------:R-:W-:-:S03]  /*c3440*/  PRMT R0, R25, 0x7632, R0 ;  /* 0x0000763219007816 */ /* 0x000fc60000000000 */
[----:B------:R5:W-:Y:S01]  /*c3450*/  @P5 STG.E.U16 desc[UR8][R8.64], R13 ;  /* 0x0000000d08005986 */ /* 0x000be2000c101508 */
[----:B0-----:R-:W-:Y:S01]  /*c3460*/  IMAD R14, R17, 0x2, R11 ;  /* 0x00000002110e7824 */ /* 0x001fe200078e020b */
[CC--:B------:R-:W-:Y:S02]  /*c3470*/  LEA R10, P4, R11.reuse, R2.reuse, 0x1 ;  /* 0x000000020b0a7211 */ /* 0x0c0fe400078808ff */
[----:B------:R-:W3:Y:S01]  /*c3480*/  LDL.LU R25, [R1+0x310] ;  /* 0x0003100001197983 */ /* 0x000ee20000300800 */
[----:B------:R-:W0:Y:S01]  /*c3490*/  LDC R17, c[0x0][0x248] ;  /* 0x00009200ff117b82 */ /* 0x000e220000000800 */
[C---:B------:R-:W-:Y:S02]  /*c34a0*/  LEA R12, P5, R14.reuse, R2, 0x1 ;  /* 0x000000020e0c7211 */ /* 0x040fe400078a08ff */
[-C--:B------:R-:W-:Y:S02]  /*c34b0*/  LEA.HI.X.SX32 R11, R11, R20.reuse, 0x1, P4 ;  /* 0x000000140b0b7211 */ /* 0x080fe400020f0eff */
[----:B-----5:R-:W-:Y:S01]  /*c34c0*/  LEA.HI.X.SX32 R13, R14, R20, 0x1, P5 ;  /* 0x000000140e0d7211 */ /* 0x020fe200028f0eff */
[----:B------:R-:W-:Y:S01]  /*c34d0*/  IMAD R14, R15, 0x2, R14 ;  /* 0x000000020f0e7824 */ /* 0x000fe200078e020e */
[----:B------:R-:W-:Y:S01]  /*c34e0*/  ISETP.LT.AND P4, PT, R24, UR4, !P0 ;  /* 0x0000000418007c0c */ /* 0x000fe2000c781270 */
[----:B------:R-:W-:Y:S01]  /*c34f0*/  ULDC UR4, c[0x0][0x22c] ;  /* 0x00008b0000047ab9 */ /* 0x000fe20000000800 */
[----:B------:R-:W5:Y:S04]  /*c3500*/  LDL.LU R24, [R1+0x314] ;  /* 0x0003140001187983 */ /* 0x000f680000300800 */
[----:B------:R-:W-:Y:S04]  /*c3510*/  @P3 STG.E.U16 desc[UR8][R10.64], R0 ;  /* 0x000000000a003986 */ /* 0x000fe8000c101508 */
[----:B-1----:R1:W-:Y:S04]  /*c3520*/  @P2 STG.E.U16 desc[UR8][R12.64], R4 ;  /* 0x000000040c002986 */ /* 0x0023e8000c101508 */
[----:B------:R1:W0:Y:S02]  /*c3530*/  LDS.128 R8, [R3+0x400] ;  /* 0x0004000003087984 */ /* 0x0002240000000c00 */
[C---:B-1----:R-:W-:Y:S01]  /*c3540*/  LEA R12, P2, R14.reuse, R2, 0x1 ;  /* 0x000000020e0c7211 */ /* 0x042fe200078408ff */
[----:B------:R-:W1:Y:S03]  /*c3550*/  LDC R3, c[0x0][0x248] ;  /* 0x00009200ff037b82 */ /* 0x000e660000000800 */
[----:B------:R-:W-:-:S02]  /*c3560*/  LEA.HI.X.SX32 R13, R14, R20, 0x1, P2 ;  /* 0x000000140e0d7211 */ /* 0x000fc400010f0eff */
[----:B----4-:R-:W-:Y:S01]  /*c3570*/  ISETP.LT.AND P3, PT, R27, UR4, !P0 ;  /* 0x000000041b007c0c */ /* 0x010fe2000c761270 */
[----:B------:R-:W-:Y:S01]  /*c3580*/  ULDC UR4, c[0x0][0x22c] ;  /* 0x00008b0000047ab9 */ /* 0x000fe20000000800 */
[----:B------:R-:W4:Y:S01]  /*c3590*/  LDL.LU R27, [R1+0x318] ;  /* 0x00031800011b7983 */ /* 0x000f220000300800 */
[----:B--2---:R-:W-:Y:S01]  /*c35a0*/  ISETP.LT.AND P2, PT, R26, UR4, !P0 ;  /* 0x000000041a007c0c */ /* 0x004fe2000c741270 */
[----:B------:R-:W-:Y:S02]  /*c35b0*/  IMAD R0, R16, 0x2, R14 ;  /* 0x0000000210007824 */ /* 0x000fe400078e020e */
[----:B------:R-:W2:Y:S01]  /*c35c0*/  LDL.LU R26, [R1+0x31c] ;  /* 0x00031c00011a7983 */ /* 0x000ea20000300800 */
[----:B------:R-:W-:Y:S01]  /*c35d0*/  ULDC UR4, c[0x0][0x22c] ;  /* 0x00008b0000047ab9 */ /* 0x000fe20000000800 */
[----:B------:R-:W-:Y:S01]  /*c35e0*/  IMAD R16, R19, 0x2, R0 ;  /* 0x0000000213107824 */ /* 0x000fe200078e0200 */
[C---:B------:R-:W-:Y:S01]  /*c35f0*/  LEA R14, P5, R0.reuse, R2, 0x1 ;  /* 0x00000002000e7211 */ /* 0x040fe200078a08ff */
[----:B------:R0:W-:Y:S04]  /*c3600*/  @P6 STG.E.U16 desc[UR8][R12.64], R5 ;  /* 0x000000050c006986 */ /* 0x0001e8000c101508 */
[----:B------:R-:W2:Y:S01]  /*c3610*/  LDL.LU R23, [R1+0x320] ;  /* 0x0003200001177983 */ /* 0x000ea20000300800 */
[----:B------:R-:W-:Y:S01]  /*c3620*/  LEA.HI.X.SX32 R15, R0, R20, 0x1, P5 ;  /* 0x00000014000f7211 */ /* 0x000fe200028f0eff */
[----:B-1----:R-:W-:Y:S01]  /*c3630*/  IMAD R19, R3, 0x2, R16 ;  /* 0x0000000203137824 */ /* 0x002fe200078e0210 */
[----:B------:R-:W1:Y:S01]  /*c3640*/  LDC R0, c[0x0][0x248] ;  /* 0x00009200ff007b82 */ /* 0x000e620000000800 */
[----:B0-----:R-:W-:-:S02]  /*c3650*/  LEA R12, P6, R16, R2, 0x1 ;  /* 0x00000002100c7211 */ /* 0x001fc400078c08ff */
[----:B---3--:R-:W-:Y:S01]  /*c3660*/  ISETP.LT.AND P5, PT, R25, UR4, !P0 ;  /* 0x0000000419007c0c */ /* 0x008fe2000c7a1270 */
[----:B------:R-:W-:Y:S01]  /*c3670*/  ULDC UR4, c[0x0][0x22c] ;  /* 0x00008b0000047ab9 */ /* 0x000fe20000000800 */
[----:B------:R-:W-:Y:S01]  /*c3680*/  LEA.HI.X.SX32 R13, R16, R20, 0x1, P6 ;  /* 0x00000014100d7211 */ /* 0x000fe200030f0eff */
[----:B------:R-:W3:Y:S02]  /*c3690*/  LDL.LU R25, [R1+0x324] ;  /* 0x0003240001197983 */ /* 0x000ee40000300800 */
[----:B------:R-:W0:Y:S02]  /*c36a0*/  LDC R3, c[0x0][0x248] ;  /* 0x00009200ff037b82 */ /* 0x000e240000000800 */
[----:B------:R-:W-:Y:S04]  /*c36b0*/  @P4 STG.E.U16 desc[UR8][R14.64], R6 ;  /* 0x000000060e004986 */ /* 0x000fe8000c101508 */
[----:B------:R5:W-:Y:S02]  /*c36c0*/  @P3 STG.E.U16 desc[UR8][R12.64], R7 ;  /* 0x000000070c003986 */ /* 0x000be4000c101508 */
[----:B-----5:R-:W-:Y:S01]  /*c36d0*/  ISETP.LT.AND P4, PT, R24, UR4, !P0 ;  /* 0x0000000418007c0c */ /* 0x020fe2000c781270 */
[----:B------:R-:W-:Y:S01]  /*c36e0*/  ULDC UR4, c[0x0][0x22c] ;  /* 0x00008b0000047ab9 */ /* 0x000fe20000000800 */
[----:B------:R-:W-:Y:S01]  /*c36f0*/  IMAD R21, R18, 0x2, R19 ;  /* 0x0000000212157824 */ /* 0x000fe200078e0213 */
[----:B------:R-:W5:Y:S01]  /*c3700*/  LDL.LU R24, [R1+0x328] ;  /* 0x0003280001187983 */ /* 0x000f620000300800 */
[----:B------:R-:W0:Y:S01]  /*c3710*/  LDC R16, c[0x0][0x248] ;  /* 0x00009200ff107b82 */ /* 0x000e220000000800 */
[----:B------:R-:W-:-:S04]  /*c3720*/  LEA R12, P6, R19, R2, 0x1 ;  /* 0x00000002130c7211 */ /* 0x000fc800078c08ff */
[----:B------:R-:W-:-:S05]  /*c3730*/  LEA.HI.X.SX32 R13, R19, R20, 0x1, P6 ;  /* 0x00000014130d7211 */ /* 0x000fca00030f0eff */
[----:B------:R1:W-:Y:S01]  /*c3740*/  @P2 STG.E.U16 desc[UR8][R12.64], R8 ;  /* 0x000000080c002986 */ /* 0x0003e2000c101508 */
[----:B----4-:R-:W-:Y:S01]  /*c3750*/  ISETP.LT.AND P3, PT, R27, UR4, !P0 ;  /* 0x000000041b007c0c */ /* 0x010fe2000c761270 */
[----:B------:R-:W-:Y:S02]  /*c3760*/  ULDC UR4, c[0x0][0x22c] ;  /* 0x00008b0000047ab9 */ /* 0x000fe40000000800 */
[----:B------:R-:W4:Y:S01]  /*c3770*/  LDL.LU R27, [R1+0x32c] ;  /* 0x00032c00011b7983 */ /* 0x000f220000300800 */
[----:B--2---:R-:W-:Y:S01]  /*c3780*/  ISETP.LT.AND P2, PT, R26, UR4, !P0 ;  /* 0x000000041a007c0c */ /* 0x004fe2000c741270 */
[----:B------:R-:W-:Y:S02]  /*c3790*/  IMAD R17, R17, 0x2, R21 ;  /* 0x0000000211117824 */ /* 0x000fe400078e0215 */
[----:B------:R-:W2:Y:S01]  /*c37a0*/  LDL.LU R26, [R1+0x330] ;  /* 0x00033000011a7983 */ /* 0x000ea20000300800 */
[----:B------:R-:W-:Y:S01]  /*c37b0*/  LEA R14, P6, R21, R2, 0x1 ;  /* 0x00000002150e7211 */ /* 0x000fe200078c08ff */
[----:B------:R-:W-:Y:S01]  /*c37c0*/  ULDC UR4, c[0x0][0x22c] ;  /* 0x00008b0000047ab9 */ /* 0x000fe20000000800 */
[----:B-1----:R-:W-:-:S02]  /*c37d0*/  IMAD R19, R0, 0x2, R17 ;  /* 0x0000000200137824 */ /* 0x002fc400078e0211 */
[----:B------:R-:W-:Y:S01]  /*c37e0*/  LEA.HI.X.SX32 R15, R21, R20, 0x1, P6 ;  /* 0x00000014150f7211 */ /* 0x000fe200030f0eff */
[----:B------:R-:W1:Y:S01]  /*c37f0*/  LDC R0, c[0x0][0x248] ;  /* 0x00009200ff007b82 */ /* 0x000e620000000800 */
[----:B------:R-:W-:-:S03]  /*c3800*/  LEA R12, P6, R17, R2, 0x1 ;  /* 0x00000002110c7211 */ /* 0x000fc600078c08ff */
[----:B------:R0:W-:Y:S01]  /*c3810*/  @P5 STG.E.U16 desc[UR8][R14.64], R9 ;  /* 0x000000090e005986 */ /* 0x0001e2000c101508 */
[----:B------:R-:W-:Y:S02]  /*c3820*/  LEA.HI.X.SX32 R13, R17, R20, 0x1, P6 ;  /* 0x00000014110d7211 */ /* 0x000fe400030f0eff */
[----:B0-----:R-:W-:-:S04]  /*c3830*/  LEA R14, P6, R19, R2, 0x1 ;  /* 0x00000002130e7211 */ /* 0x001fc800078c08ff */
[----:B------:R-:W-:Y:S01]  /*c3840*/  LEA.HI.X.SX32 R15, R19, R20, 0x1, P6 ;  /* 0x00000014130f7211 */ /* 0x000fe200030f0eff */
[----:B------:R-:W-:Y:S02]  /*c3850*/  IMAD R19, R3, 0x2, R19 ;  /* 0x0000000203137824 */ /* 0x000fe400078e0213 */
[----:B------:R-:W0:Y:S02]  /*c3860*/  LDC R3, c[0x0][0x248] ;  /* 0x00009200ff037b82 */ /* 0x000e240000000800 */
[----:B------:R-:W-:Y:S01]  /*c3870*/  IMAD R17, R16, 0x2, R19 ;  /* 0x0000000210117824 */ /* 0x000fe200078e0213 */
[----:B------:R3:W-:Y:S05]  /*c3880*/  @P4 STG.E.U16 desc[UR8][R12.64], R10 ;  /* 0x0000000a0c004986 */ /* 0x0007ea000c101508 */
[----:B------:R-:W5:Y:S01]  /*c3890*/  LDC R16, c[0x0][0x248] ;  /* 0x00009200ff107b82 */ /* 0x000f620000000800 */
[----:B------:R1:W-:Y:S01]  /*c38a0*/  @P3 STG.E.U16 desc[UR8][R14.64], R11 ;  /* 0x0000000b0e003986 */ /* 0x0003e2000c101508 */
[----:B------:R-:W-:Y:S01]  /*c38b0*/  ISETP.LT.AND P5, PT, R23, UR4, !P0 ;  /* 0x0000000417007c0c */ /* 0x000fe2000c7a1270 */
[----:B------:R-:W-:Y:S01]  /*c38c0*/  ULDC UR4, c[0x0][0x22c] ;  /* 0x00008b0000047ab9 */ /* 0x000fe20000000800 */
[----:B---3--:R-:W-:-:S04]  /*c38d0*/  LEA R12, P6, R17, R2, 0x1 ;  /* 0x00000002110c7211 */ /* 0x008fc800078c08ff */
[----:B-1----:R-:W1:Y:S01]  /*c38e0*/  LDC R14, c[0x0][0x248] ;  /* 0x00009200ff0e7b82 */ /* 0x002e620000000800 */
[----:B------:R-:W-:Y:S02]  /*c38f0*/  LEA R18, P3, R19, R2, 0x1 ;  /* 0x0000000213127211 */ /* 0x000fe400078608ff */
[----:B------:R-:W-:Y:S01]  /*c3900*/  LEA.HI.X.SX32 R13, R17, R20, 0x1, P6 ;  /* 0x00000014110d7211 */ /* 0x000fe200030f0eff */
[----:B------:R-:W-:-:S04]  /*c3910*/  IMAD R17, R0, 0x2, R17 ;  /* 0x0000000200117824 */ /* 0x000fc800078e0211 */
[----:B------:R-:W3:Y:S01]  /*c3920*/  LDC R15, c[0x0][0x248] ;  /* 0x00009200ff0f7b82 */ /* 0x000ee20000000800 */
[----:B------:R-:W-:Y:S01]  /*c3930*/  ISETP.LT.AND P4, PT, R25, UR4, !P0 ;  /* 0x0000000419007c0c */ /* 0x000fe2000c781270 */
[----:B------:R-:W-:Y:S01]  /*c3940*/  ULDC UR4, c[0x0][0x22c] ;  /* 0x00008b0000047ab9 */ /* 0x000fe20000000800 */
[----:B------:R-:W-:Y:S02]  /*c3950*/  PRMT R9, R4, 0x7632, R9 ;  /* 0x0000763204097816 */ /* 0x000fe40000000009 */
[----:B------:R-:W-:Y:S02]  /*c3960*/  LEA.HI.X.SX32 R19, R19, R20, 0x1, P3 ;  /* 0x0000001413137211 */ /* 0x000fe400018f0eff */
[----:B------:R-:W-:Y:S01]  /*c3970*/  PRMT R6, R5, 0x7632, R6 ;  /* 0x0000763205067816 */ /* 0x000fe20000000006 */
[----:B------:R-:W3:Y:S01]  /*c3980*/  LDC R0, c[0x0][0x248] ;  /* 0x00009200ff007b82 */ /* 0x000ee20000000800 */
[----:B------:R-:W-:Y:S01]  /*c3990*/  LEA R4, P6, R17, R2, 0x1 ;  /* 0x0000000211047211 */ /* 0x000fe200078c08ff */
[----:B0-----:R-:W-:Y:S01]  /*c39a0*/  IMAD R3, R3, 0x2, R17 ;  /* 0x0000000203037824 */ /* 0x001fe200078e0211 */
[----:B-----5:R-:W-:Y:S01]  /*c39b0*/  ISETP.LT.AND P3, PT, R24, UR4, !P0 ;  /* 0x0000000418007c0c */ /* 0x020fe2000c761270 */
[----:B------:R0:W-:Y:S01]  /*c39c0*/  @P2 STG.E.U16 desc[UR8][R18.64], R9 ;  /* 0x0000000912002986 */ /* 0x0001e2000c101508 */
[----:B------:R-:W-:Y:S01]  /*c39d0*/  ULDC UR4, c[0x0][0x22c] ;  /* 0x00008b0000047ab9 */ /* 0x000fe20000000800 */
[----:B------:R-:W-:-:S02]  /*c39e0*/  LEA.HI.X.SX32 R5, R17, R20, 0x1, P6 ;  /* 0x0000001411057211 */ /* 0x000fc400030f0eff */
[----:B------:R5:W-:Y:S01]  /*c39f0*/  @P5 STG.E.U16 desc[UR8][R12.64], R6 ;  /* 0x000000060c005986 */ /* 0x000be2000c101508 */
[----:B------:R-:W-:Y:S02]  /*c3a00*/  PRMT R7, R6, 0x7632, R7 ;  /* 0x0000763206077816 */ /* 0x000fe40000000007 */
[C---:B0-----:R-:W-:Y:S01]  /*c3a10*/  LEA R18, P6, R3.reuse, R2, 0x1 ;  /* 0x0000000203127211 */ /* 0x041fe200078c08ff */
[----:B-----5:R-:W-:Y:S02]  /*c3a20*/  IMAD R13, R16, 0x2, R3 ;  /* 0x00000002100d7824 */ /* 0x020fe400078e0203 */
[----:B------:R0:W-:Y:S01]  /*c3a30*/  @P4 STG.E.U16 desc[UR8][R4.64], R7 ;  /* 0x0000000704004986 */ /* 0x0001e2000c101508 */
[----:B------:R-:W-:Y:S01]  /*c3a40*/  LEA.HI.X.SX32 R19, R3, R20, 0x1, P6 ;  /* 0x0000001403137211 */ /* 0x000fe200030f0eff */
[----:B-1----:R-:W-:Y:S01]  /*c3a50*/  IMAD R3, R14, 0x2, R13 ;  /* 0x000000020e037824 */ /* 0x002fe200078e020d */
[----:B------:R-:W-:Y:S02]  /*c3a60*/  LEA R6, P4, R13, R2, 0x1 ;  /* 0x000000020d067211 */ /* 0x000fe400078808ff */
[----:B------:R-:W-:Y:S01]  /*c3a70*/  PRMT R9, R7, 0x7632, R9 ;  /* 0x0000763207097816 */ /* 0x000fe20000000009 */
[----:B---3--:R-:W-:Y:S01]  /*c3a80*/  IMAD R15, R15, 0x2, R3 ;  /* 0x000000020f0f7824 */ /* 0x008fe200078e0203 */
[----:B------:R-:W-:-:S02]  /*c3a90*/  PRMT R8, R8, 0x7632, R8 ;  /* 0x0000763208087816 */ /* 0x000fc40000000008 */
[----:B0-----:R-:W-:Y:S01]  /*c3aa0*/  LEA.HI.X.SX32 R7, R13, R20, 0x1, P4 ;  /* 0x000000140d077211 */ /* 0x001fe200020f0eff */
[----:B------:R0:W-:Y:S01]  /*c3ab0*/  @P3 STG.E.U16 desc[UR8][R18.64], R9 ;  /* 0x0000000912003986 */ /* 0x0001e2000c101508 */
[----:B------:R-:W-:Y:S01]  /*c3ac0*/  LEA R12, P3, R3, R2, 0x1 ;  /* 0x00000002030c7211 */ /* 0x000fe200078608ff */
[----:B------:R-:W-:Y:S01]  /*c3ad0*/  IMAD R17, R0, 0x2, R15 ;  /* 0x0000000200117824 */ /* 0x000fe200078e020f */
[----:B------:R-:W-:Y:S02]  /*c3ae0*/  PRMT R0, R9, 0x7632, R0 ;  /* 0x0000763209007816 */ /* 0x000fe40000000000 */
[----:B------:R-:W-:Y:S02]  /*c3af0*/  LEA.HI.X.SX32 R13, R3, R20, 0x1, P3 ;  /* 0x00000014030d7211 */ /* 0x000fe400018f0eff */
[----:B------:R-:W-:Y:S02]  /*c3b00*/  PRMT R10, R10, 0x7632, R10 ;  /* 0x000076320a0a7816 */ /* 0x000fe4000000000a */
[----:B----4-:R-:W-:Y:S01]  /*c3b10*/  ISETP.LT.AND P2, PT, R27, UR4, !P0 ;  /* 0x000000041b007c0c */ /* 0x010fe2000c741270 */
[----:B------:R-:W-:-:S12]  /*c3b20*/  ULDC UR4, c[0x0][0x22c] ;  /* 0x00008b0000047ab9 */ /* 0x000fd80000000800 */
[----:B------:R0:W-:Y:S01]  /*c3b30*/  @P2 STG.E.U16 desc[UR8][R6.64], R8 ;  /* 0x0000000806002986 */ /* 0x0001e2000c101508 */
[----:B------:R-:W-:-:S04]  /*c3b40*/  LEA R4, P2, R15, R2, 0x1 ;  /* 0x000000020f047211 */ /* 0x000fc800078408ff */
[----:B------:R-:W-:Y:S02]  /*c3b50*/  LEA.HI.X.SX32 R5, R15, R20, 0x1, P2 ;  /* 0x000000140f057211 */ /* 0x000fe400010f0eff */
[----:B------:R-:W-:-:S04]  /*c3b60*/  LEA R2, P2, R17, R2, 0x1 ;  /* 0x0000000211027211 */ /* 0x000fc800078408ff */
[----:B------:R-:W-:Y:S02]  /*c3b70*/  LEA.HI.X.SX32 R3, R17, R20, 0x1, P2 ;  /* 0x0000001411037211 */ /* 0x000fe400010f0eff */
[----:B--2---:R-:W-:Y:S01]  /*c3b80*/  ISETP.LT.AND P5, PT, R26, UR4, !P0 ;  /* 0x000000041a007c0c */ /* 0x004fe2000c7a1270 */
[----:B------:R-:W-:Y:S02]  /*c3b90*/  ULDC UR4, c[0x0][0x22c] ;  /* 0x00008b0000047ab9 */ /* 0x000fe40000000800 */
[----:B------:R-:W-:-:S10]  /*c3ba0*/  ISETP.LT.AND P0, PT, R28, UR4, !P0 ;  /* 0x000000041c007c0c */ /* 0x000fd4000c701270 */
[----:B------:R0:W-:Y:S04]  /*c3bb0*/  @P5 STG.E.U16 desc[UR8][R12.64], R0 ;  /* 0x000000000c005986 */ /* 0x0001e8000c101508 */
[----:B------:R0:W-:Y:S01]  /*c3bc0*/  @P0 STG.E.U16 desc[UR8][R4.64], R10 ;  /* 0x0000000a04000986 */ /* 0x0001e2000c101508 */
[----:B------:R-:W-:Y:S05]  /*c3bd0*/  @!P1 EXIT ;  /* 0x000000000000994d */ /* 0x000fea0003800000 */
[----:B------:R-:W-:-:S05]  /*c3be0*/  PRMT R11, R11, 0x7632, R11 ;  /* 0x000076320b0b7816 */ /* 0x000fca000000000b */
[----:B------:R-:W-:Y:S01]  /*c3bf0*/  STG.E.U16 desc[UR8][R2.64], R11 ;  /* 0x0000000b02007986 */ /* 0x000fe2000c101508 */
[----:B------:R-:W-:Y:S05]  /*c3c00*/  EXIT ;  /* 0x000000000000794d */ /* 0x000fea0003800000 */
.L_x_3:
[----:B------:R-:W-:-:S00]  /*c3c10*/  BRA `(.L_x_3) ;  /* 0xfffffffc00fc7947 */ /* 0x000fc0000383ffff */
[----:B------:R-:W-:-:S00]  /*c3c20*/  NOP ;  /* 0x0000000000007918 */ /* 0x000fc00000000000 */
        /* <DEDUP_REMOVED lines=13> */
.L_x_4:


//--------------------- .nv.shared.matmul_kernel  --------------------------
	.section	.nv.shared.matmul_kernel,"aw",@nobits
	.sectionflags	@""
	.align	16
	.zero		1024


//--------------------- .nv.shared.reserved.0     --------------------------
	.section	.nv.shared.reserved.0,"aw",@nobits
	.weak		__nv_reservedSMEM_offset_0_alias
	.size		__nv_reservedSMEM_offset_0_alias, 0, 0
	.other		__nv_reservedSMEM_offset_0_alias,@"STO_CUDA_RESERVED_SHARED STV_DEFAULT"
__nv_reservedSMEM_offset_0_alias:
	.zero		0


//--------------------- .nv.constant0.matmul_kernel --------------------------
	.section	.nv.constant0.matmul_kernel,"a",@progbits
	.sectionflags	@""
	.align	4
.nv.constant0.matmul_kernel:
	.zero		608


//--------------------- SYMBOLS --------------------------

	.type		.nv.reservedSmem.offset0,@object
	.size		.nv.reservedSmem.offset0,0x4
